def matmul_kernel(
    a_ptr,
    b_ptr,
    c_ptr,
    M,
    N,
    K,
    stride_am,
    stride_ak,
    stride_bk,
    stride_bn,
    stride_cm,
    stride_cn,
    BLOCK_M: tl.constexpr,
    BLOCK_N: tl.constexpr,
    BLOCK_K: tl.constexpr,
    GROUP_M: tl.constexpr,
):
    pid = tl.program_id(axis=0)
    num_pid_m = tl.cdiv(M, BLOCK_M)
    num_pid_n = tl.cdiv(N, BLOCK_N)
    num_pid_in_group = GROUP_M * num_pid_n
    group_id = pid // num_pid_in_group
    first_pid_m = group_id * GROUP_M
    group_size_m = min(num_pid_m - first_pid_m, GROUP_M)
    pid_m = first_pid_m + ((pid % num_pid_in_group) % group_size_m)
    pid_n = (pid % num_pid_in_group) // group_size_m

    offs_am = (pid_m * BLOCK_M + tl.arange(0, BLOCK_M)) % M
    offs_bn = (pid_n * BLOCK_N + tl.arange(0, BLOCK_N)) % N
    offs_k = tl.arange(0, BLOCK_K)
    a_ptrs = a_ptr + offs_am[:, None] * stride_am + offs_k[None, :] * stride_ak
    b_ptrs = b_ptr + offs_k[:, None] * stride_bk + offs_bn[None, :] * stride_bn

    acc = tl.zeros((BLOCK_M, BLOCK_N), dtype=tl.float32)
    for kk in range(0, tl.cdiv(K, BLOCK_K)):
        a = tl.load(a_ptrs, mask=offs_k[None, :] < K - kk * BLOCK_K, other=0.0)
        b = tl.load(b_ptrs, mask=offs_k[:, None] < K - kk * BLOCK_K, other=0.0)
        acc = tl.dot(a, b, acc)
        a_ptrs += BLOCK_K * stride_ak
        b_ptrs += BLOCK_K * stride_bk

    c = acc.to(c_ptr.dtype.element_ty)
    offs_cm = pid_m * BLOCK_M + tl.arange(0, BLOCK_M)
    offs_cn = pid_n * BLOCK_N + tl.arange(0, BLOCK_N)
    c_ptrs = c_ptr + offs_cm[:, None] * stride_cm + offs_cn[None, :] * stride_cn
    mask = (offs_cm[:, None] < M) & (offs_cn[None, :] < N)
    tl.store(c_ptrs, c, mask=mask)

# config = {"BLOCK_K": 64, "BLOCK_M": 256, "BLOCK_N": 32, "GROUP_M": 8, "arch": "sm_100", "dtype": "bf16", "num_ctas": 1, "num_stages": 2, "num_warps": 2}
# arch = sm_100


// ===== COMPILED SASS (sm_100a) =====

	.target	sm_100a

	.elftype	@"ET_EXEC"


//--------------------- .note.nv.tkinfo           --------------------------
	.section	.note.nv.tkinfo,"",@"SHT_NOTE"
	.sectionflags	@"SHF_NOTE_NV_TKINFO"
	.tkinfo
        /*0018*/ 	.word	0x00000081
        /*0030*/ 	.string	""
        /*0030*/ 	.string	"ptxas-blackwell"
        /*0030*/ 	.string	"Cuda compilation tools, release 12.9, V12.9.86"
        /*0030*/ 	.string	"Build cuda_12.9.r12.9/compiler.36037853_0"
        /*0030*/ 	.string	"-v  -suppress-debug-info  -lineinfo  -arch sm_100a "



//--------------------- .note.nv.cuver            --------------------------
	.section	.note.nv.cuver,"",@"SHT_NOTE"
	.sectionflags	@"SHF_NOTE_NV_CUVER"
        /*0018*/ 	.short	0x0001
        /*001a*/ 	.short	0x0064
        /*001c*/ 	.short	0x0001
        /*001e*/ 	.short	0x0000
        /*0020*/ 	.short	0x0001
        /*0022*/ 	.short	0x0000


//--------------------- .nv.info                  --------------------------
	.section	.nv.info,"",@"SHT_CUDA_INFO"
	.align	4


	//----- nvinfo : EIATTR_REGCOUNT
	.align		4
        /*0000*/ 	.byte	0x04, 0x2f
        /*0002*/ 	.short	(.L_1 - .L_0)
	.align		4
.L_0:
        /*0004*/ 	.word	index@(matmul_kernel)
        /*0008*/ 	.word	0x00000020


	//----- nvinfo : EIATTR_FRAME_SIZE
	.align		4
.L_1:
        /*000c*/ 	.byte	0x04, 0x11
        /*000e*/ 	.short	(.L_3 - .L_2)
	.align		4
.L_2:
        /*0010*/ 	.word	index@(matmul_kernel)
        /*0014*/ 	.word	0x00001d50


	//----- nvinfo : EIATTR_MIN_STACK_SIZE
	.align		4
.L_3:
        /*0018*/ 	.byte	0x04, 0x12
        /*001a*/ 	.short	(.L_5 - .L_4)
	.align		4
.L_4:
        /*001c*/ 	.word	index@(matmul_kernel)
        /*0020*/ 	.word	0x00001d50
.L_5:


//--------------------- .nv.info.matmul_kernel    --------------------------
	.section	.nv.info.matmul_kernel,"",@"SHT_CUDA_INFO"
	.sectionflags	@""
	.align	4


	//----- nvinfo : EIATTR_CUDA_API_VERSION
	.align		4
        /*0000*/ 	.byte	0x04, 0x37
        /*0002*/ 	.short	(.L_7 - .L_6)
.L_6:
        /*0004*/ 	.word	0x00000081


	//----- nvinfo : EIATTR_KPARAM_INFO
	.align		4
.L_7:
        /*0008*/ 	.byte	0x04, 0x17
        /*000a*/ 	.short	(.L_9 - .L_8)
.L_8:
        /*000c*/ 	.word	0x00000000
        /*0010*/ 	.short	0x000d
        /*0012*/ 	.short	0x0048
        /*0014*/ 	.byte	0x00, 0xf4, 0x21, 0x00


	//----- nvinfo : EIATTR_KPARAM_INFO
	.align		4
.L_9:
        /*0018*/ 	.byte	0x04, 0x17
        /*001a*/ 	.short	(.L_11 - .L_10)
.L_10:
        /*001c*/ 	.word	0x00000000
        /*0020*/ 	.short	0x000c
        /*0022*/ 	.short	0x0040
        /*0024*/ 	.byte	0x00, 0xf4, 0x21, 0x00


	//----- nvinfo : EIATTR_KPARAM_INFO
	.align		4
.L_11:
        /*0028*/ 	.byte	0x04, 0x17
        /*002a*/ 	.short	(.L_13 - .L_12)
.L_12:
        /*002c*/ 	.word	0x00000000
        /*0030*/ 	.short	0x000b
        /*0032*/ 	.short	0x0038
        /*0034*/ 	.byte	0x00, 0xf0, 0x11, 0x00


	//----- nvinfo : EIATTR_KPARAM_INFO
	.align		4
.L_13:
        /*0038*/ 	.byte	0x04, 0x17
        /*003a*/ 	.short	(.L_15 - .L_14)
.L_14:
        /*003c*/ 	.word	0x00000000
        /*0040*/ 	.short	0x000a
        /*0042*/ 	.short	0x0034
        /*0044*/ 	.byte	0x00, 0xf0, 0x11, 0x00


	//----- nvinfo : EIATTR_KPARAM_INFO
	.align		4
.L_15:
        /*0048*/ 	.byte	0x04, 0x17
        /*004a*/ 	.short	(.L_17 - .L_16)
.L_16:
        /*004c*/ 	.word	0x00000000
        /*0050*/ 	.short	0x0009
        /*0052*/ 	.short	0x0030
        /*0054*/ 	.byte	0x00, 0xf0, 0x11, 0x00


	//----- nvinfo : EIATTR_KPARAM_INFO
	.align		4
.L_17:
        /*0058*/ 	.byte	0x04, 0x17
        /*005a*/ 	.short	(.L_19 - .L_18)
.L_18:
        /*005c*/ 	.word	0x00000000
        /*0060*/ 	.short	0x0008
        /*0062*/ 	.short	0x002c
        /*0064*/ 	.byte	0x00, 0xf0, 0x11, 0x00


	//----- nvinfo : EIATTR_KPARAM_INFO
	.align		4
.L_19:
        /*0068*/ 	.byte	0x04, 0x17
        /*006a*/ 	.short	(.L_21 - .L_20)
.L_20:
        /*006c*/ 	.word	0x00000000
        /*0070*/ 	.short	0x0007
        /*0072*/ 	.short	0x0028
        /*0074*/ 	.byte	0x00, 0xf0, 0x11, 0x00


	//----- nvinfo : EIATTR_KPARAM_INFO
	.align		4
.L_21:
        /*0078*/ 	.byte	0x04, 0x17
        /*007a*/ 	.short	(.L_23 - .L_22)
.L_22:
        /*007c*/ 	.word	0x00000000
        /*0080*/ 	.short	0x0006
        /*0082*/ 	.short	0x0024
        /*0084*/ 	.byte	0x00, 0xf0, 0x11, 0x00


	//----- nvinfo : EIATTR_KPARAM_INFO
	.align		4
.L_23:
        /*0088*/ 	.byte	0x04, 0x17
        /*008a*/ 	.short	(.L_25 - .L_24)
.L_24:
        /*008c*/ 	.word	0x00000000
        /*0090*/ 	.short	0x0005
        /*0092*/ 	.short	0x0020
        /*0094*/ 	.byte	0x00, 0xf0, 0x11, 0x00


	//----- nvinfo : EIATTR_KPARAM_INFO
	.align		4
.L_25:
        /*0098*/ 	.byte	0x04, 0x17
        /*009a*/ 	.short	(.L_27 - .L_26)
.L_26:
        /*009c*/ 	.word	0x00000000
        /*00a0*/ 	.short	0x0004
        /*00a2*/ 	.short	0x001c
        /*00a4*/ 	.byte	0x00, 0xf0, 0x11, 0x00


	//----- nvinfo : EIATTR_KPARAM_INFO
	.align		4
.L_27:
        /*00a8*/ 	.byte	0x04, 0x17
        /*00aa*/ 	.short	(.L_29 - .L_28)
.L_28:
        /*00ac*/ 	.word	0x00000000
        /*00b0*/ 	.short	0x0003
        /*00b2*/ 	.short	0x0018
        /*00b4*/ 	.byte	0x00, 0xf0, 0x11, 0x00


	//----- nvinfo : EIATTR_KPARAM_INFO
	.align		4
.L_29:
        /*00b8*/ 	.byte	0x04, 0x17
        /*00ba*/ 	.short	(.L_31 - .L_30)
.L_30:
        /*00bc*/ 	.word	0x00000000
        /*00c0*/ 	.short	0x0002
        /*00c2*/ 	.short	0x0010
        /*00c4*/ 	.byte	0x00, 0xf4, 0x21, 0x00


	//----- nvinfo : EIATTR_KPARAM_INFO
	.align		4
.L_31:
        /*00c8*/ 	.byte	0x04, 0x17
        /*00ca*/ 	.short	(.L_33 - .L_32)
.L_32:
        /*00cc*/ 	.word	0x00000000
        /*00d0*/ 	.short	0x0001
        /*00d2*/ 	.short	0x0008
        /*00d4*/ 	.byte	0x00, 0xf4, 0x21, 0x00


	//----- nvinfo : EIATTR_KPARAM_INFO
	.align		4
.L_33:
        /*00d8*/ 	.byte	0x04, 0x17
        /*00da*/ 	.short	(.L_35 - .L_34)
.L_34:
        /*00dc*/ 	.word	0x00000000
        /*00e0*/ 	.short	0x0000
        /*00e2*/ 	.short	0x0000
        /*00e4*/ 	.byte	0x00, 0xf4, 0x21, 0x00


	//----- nvinfo : EIATTR_SPARSE_MMA_MASK
	.align		4
.L_35:
        /*00e8*/ 	.byte	0x03, 0x50
        /*00ea*/ 	.short	0x0000


	//----- nvinfo : EIATTR_MAXREG_COUNT
	.align		4
        /*00ec*/ 	.byte	0x03, 0x1b
        /*00ee*/ 	.short	0x00ff


	//----- nvinfo : EIATTR_NUM_BARRIERS
	.align		4
        /*00f0*/ 	.byte	0x02, 0x4c
        /*00f2*/ 	.byte	0x01
	.zero		1


	//----- nvinfo : EIATTR_ANNOTATIONS
	.align		4
        /*00f4*/ 	.byte	0x04, 0x55
        /*00f6*/ 	.short	(.L_37 - .L_36)


	//   ....[0]....
.L_36:
        /*00f8*/ 	.word	0x00000001
        /*00fc*/ 	.byte	0x10, 0x01, 0x00, 0x00, 0x01, 0x00, 0x00, 0x00, 0x40, 0x01, 0x00, 0x00, 0x01, 0x00, 0x00, 0x00
        /* <DEDUP_REMOVED lines=2824> */
        /*b18c*/ 	.byte	0x80, 0x86, 0x02, 0x00, 0x01, 0x00, 0x00, 0x00, 0xc0, 0x87, 0x02, 0x00


	//----- nvinfo : EIATTR_VRC_CTA_INIT_COUNT
	.align		4
.L_37:
        /*b198*/ 	.byte	0x02, 0x4a
	.zero		1
	.zero		1


	//----- nvinfo : EIATTR_EXIT_INSTR_OFFSETS
	.align		4
        /*b19c*/ 	.byte	0x04, 0x1c
        /*b19e*/ 	.short	(.L_39 - .L_38)


	//   ....[0]....
.L_38:
        /*b1a0*/ 	.word	0x000288e0


	//   ....[1]....
        /*b1a4*/ 	.word	0x00028910


	//----- nvinfo : EIATTR_REQNTID
	.align		4
.L_39:
        /*b1a8*/ 	.byte	0x04, 0x10
        /*b1aa*/ 	.short	(.L_41 - .L_40)
.L_40:
        /*b1ac*/ 	.word	0x00000040
        /*b1b0*/ 	.word	0x00000001
        /*b1b4*/ 	.word	0x00000001


	//----- nvinfo : EIATTR_CBANK_PARAM_SIZE
	.align		4
.L_41:
        /*b1b8*/ 	.byte	0x03, 0x19
        /*b1ba*/ 	.short	0x0050


	//----- nvinfo : EIATTR_PARAM_CBANK
	.align		4
        /*b1bc*/ 	.byte	0x04, 0x0a
        /*b1be*/ 	.short	(.L_43 - .L_42)
	.align		4
.L_42:
        /*b1c0*/ 	.word	index@(.nv.constant0.matmul_kernel)
        /*b1c4*/ 	.short	0x0380
        /*b1c6*/ 	.short	0x0050


	//----- nvinfo : EIATTR_SW_WAR
	.align		4
.L_43:
        /*b1c8*/ 	.byte	0x04, 0x36
        /*b1ca*/ 	.short	(.L_45 - .L_44)
.L_44:
        /*b1cc*/ 	.word	0x00000008
.L_45:


//--------------------- .nv.compat                --------------------------
	.section	.nv.compat,"",@"SHT_CUDA_COMPAT_INFO"
	.align	4
        /*0000*/ 	.byte	0x02, 0x02, 0x01, 0x00, 0x02, 0x05, 0x05, 0x00, 0x02, 0x03, 0x00, 0x00, 0x02, 0x06, 0x01, 0x00


//--------------------- .nv.callgraph             --------------------------
	.section	.nv.callgraph,"",@"SHT_CUDA_CALLGRAPH"
	.align	4
	.sectionentsize	8
	.align		4
        /*0000*/ 	.word	0x00000000
	.align		4
        /*0004*/ 	.word	0xffffffff
	.align		4
        /*0008*/ 	.word	0x00000000
	.align		4
        /*000c*/ 	.word	0xfffffffe
	.align		4
        /*0010*/ 	.word	0x00000000
	.align		4
        /*0014*/ 	.word	0xfffffffd
	.align		4
        /*0018*/ 	.word	0x00000000
	.align		4
        /*001c*/ 	.word	0xfffffffc


//--------------------- .text.matmul_kernel       --------------------------
	.section	.text.matmul_kernel,"ax",@progbits
	.align	128
        .global         matmul_kernel
        .type           matmul_kernel,@function
        .size           matmul_kernel,(.L_x_3 - matmul_kernel)
        .other          matmul_kernel,@"STO_CUDA_ENTRY STV_DEFAULT"
matmul_kernel:
.text.matmul_kernel:
[----:B------:R-:W0:Y:S08]  /*0000*/  LDC R1, c[0x0][0x37c] ;  /* 0x0000df00ff017b82 */ /* 0x000e300000000800 */
[----:B------:R-:W1:Y:S01]  /*0010*/  LDC.64 R2, c[0x0][0x398] ;  /* 0x0000e600ff027b82 */ /* 0x000e620000000a00 */
[----:B0-----:R-:W-:Y:S01]  /*0020*/  VIADD R1, R1, 0xffffe2b0 ;  /* 0xffffe2b001017836 */ /* 0x001fe20000000000 */
[----:B------:R-:W0:Y:S01]  /*0030*/  S2R R29, SR_TID.X ;  /* 0x00000000001d7919 */ /* 0x000e220000002100 */
[----:B------:R-:W2:Y:S01]  /*0040*/  LDCU UR4, c[0x0][0x3a0] ;  /* 0x00007400ff0477ac */ /* 0x000ea20008000800 */
[----:B------:R-:W-:-:S02]  /*0050*/  CS2R R14, SRZ ;  /* 0x00000000000e7805 */ /* 0x000fc4000001ff00 */
[----:B------:R-:W-:Y:S02]  /*0060*/  CS2R R16, SRZ ;  /* 0x0000000000107805 */ /* 0x000fe4000001ff00 */
[----:B------:R-:W-:Y:S02]  /*0070*/  CS2R R18, SRZ ;  /* 0x0000000000127805 */ /* 0x000fe4000001ff00 */
[----:B------:R-:W-:Y:S01]  /*0080*/  CS2R R20, SRZ ;  /* 0x0000000000147805 */ /* 0x000fe2000001ff00 */
[----:B------:R-:W3:Y:S01]  /*0090*/  S2UR UR6, SR_CgaCtaId ;  /* 0x00000000000679c3 */ /* 0x000ee20000008800 */
[----:B------:R-:W-:Y:S02]  /*00a0*/  CS2R R22, SRZ ;  /* 0x0000000000167805 */ /* 0x000fe4000001ff00 */
[----:B------:R-:W-:Y:S02]  /*00b0*/  CS2R R24, SRZ ;  /* 0x0000000000187805 */ /* 0x000fe4000001ff00 */
[----:B------:R-:W-:Y:S01]  /*00c0*/  CS2R R26, SRZ ;  /* 0x00000000001a7805 */ /* 0x000fe2000001ff00 */
[----:B------:R-:W-:Y:S01]  /*00d0*/  UMOV UR5, 0x400 ;  /* 0x0000040000057882 */ /* 0x000fe20000000000 */
[----:B------:R-:W4:Y:S01]  /*00e0*/  LDCU.64 UR12, c[0x0][0x358] ;  /* 0x00006b00ff0c77ac */ /* 0x000f220008000a00 */
[----:B--2---:R-:W-:Y:S01]  /*00f0*/  UIADD3 UR4, UPT, UPT, UR4, 0x3f, URZ ;  /* 0x0000003f04047890 */ /* 0x004fe2000fffe0ff */
[----:B-1----:R-:W-:Y:S01]  /*0100*/  VIADD R0, R3, 0x1f ;  /* 0x0000001f03007836 */ /* 0x002fe20000000000 */
[----:B------:R0:W-:Y:S02]  /*0110*/  STL [R1+0xee8], R3 ;  /* 0x000ee80301007387 */ /* 0x0001e40000100800 */
[----:B------:R-:W-:-:S02]  /*0120*/  UISETP.GE.AND UP0, UPT, UR4, 0x40, UPT ;  /* 0x000000400400788c */ /* 0x000fc4000bf06270 */
[----:B------:R-:W-:Y:S01]  /*0130*/  SHF.R.S32.HI R5, RZ, 0x1f, R0 ;  /* 0x0000001fff057819 */ /* 0x000fe20000011400 */
[----:B------:R1:W-:Y:S01]  /*0140*/  STL [R1+0xeec], R2 ;  /* 0x000eec0201007387 */ /* 0x0003e20000100800 */
[----:B---3--:R-:W-:Y:S02]  /*0150*/  ULEA UR5, UR6, UR5, 0x18 ;  /* 0x0000000506057291 */ /* 0x008fe4000f8ec0ff */
[----:B------:R-:W-:Y:S01]  /*0160*/  LEA.HI R5, R5, R0, RZ, 0x5 ;  /* 0x0000000005057211 */ /* 0x000fe200078f28ff */
[----:B------:R-:W-:Y:S01]  /*0170*/  STL [R1+0x90], RZ ;  /* 0x000090ff01007387 */ /* 0x000fe20000100800 */
[----:B0-----:R-:W-:Y:S02]  /*0180*/  LOP3.LUT R3, R29, 0x3f, RZ, 0xc0, !PT ;  /* 0x0000003f1d037812 */ /* 0x001fe400078ec0ff */
[----:B------:R-:W-:Y:S01]  /*0190*/  SHF.R.S32.HI R0, RZ, 0x5, R5 ;  /* 0x00000005ff007819 */ /* 0x000fe20000011405 */
[----:B------:R-:W-:Y:S04]  /*01a0*/  STL [R1+0x94], RZ ;  /* 0x000094ff01007387 */ /* 0x000fe80000100800 */
[----:B------:R-:W-:Y:S01]  /*01b0*/  IMAD.SHL.U32 R0, R0, 0x8, RZ ;  /* 0x0000000800007824 */ /* 0x000fe200078e00ff */
[----:B------:R-:W0:Y:S04]  /*01c0*/  S2R R5, SR_CTAID.X ;  /* 0x0000000000057919 */ /* 0x000e280000002500 */
[-C--:B------:R-:W-:Y:S01]  /*01d0*/  IABS R9, R0.reuse ;  /* 0x0000000000097213 */ /* 0x080fe20000000000 */
[----:B------:R-:W-:Y:S01]  /*01e0*/  STL [R1+0x98], RZ ;  /* 0x000098ff01007387 */ /* 0x000fe20000100800 */
[----:B------:R-:W-:-:S02]  /*01f0*/  IABS R12, R0 ;  /* 0x00000000000c7213 */ /* 0x000fc40000000000 */
[----:B------:R-:W2:Y:S01]  /*0200*/  I2F.RP R4, R9 ;  /* 0x0000000900047306 */ /* 0x000ea20000209400 */
[----:B------:R-:W-:Y:S04]  /*0210*/  STL [R1+0x9c], RZ ;  /* 0x00009cff01007387 */ /* 0x000fe80000100800 */
[----:B------:R-:W-:Y:S04]  /*0220*/  STL [R1+0x80], RZ ;  /* 0x000080ff01007387 */ /* 0x000fe80000100800 */
[----:B------:R-:W-:Y:S04]  /*0230*/  STL [R1+0x84], RZ ;  /* 0x000084ff01007387 */ /* 0x000fe80000100800 */
[----:B------:R-:W-:Y:S01]  /*0240*/  STL [R1+0x88], RZ ;  /* 0x000088ff01007387 */ /* 0x000fe20000100800 */
[----:B--2---:R-:W2:Y:S03]  /*0250*/  MUFU.RCP R4, R4 ;  /* 0x0000000400047308 */ /* 0x004ea60000001000 */
[----:B------:R-:W-:Y:S04]  /*0260*/  STL [R1+0x8c], RZ ;  /* 0x00008cff01007387 */ /* 0x000fe80000100800 */
[----:B------:R-:W-:Y:S01]  /*0270*/  STL [R1+0x70], RZ ;  /* 0x000070ff01007387 */ /* 0x000fe20000100800 */
[----:B0-----:R-:W-:-:S03]  /*0280*/  IABS R10, R5 ;  /* 0x00000005000a7213 */ /* 0x001fc60000000000 */
[----:B------:R-:W-:Y:S04]  /*0290*/  STL [R1+0x74], RZ ;  /* 0x000074ff01007387 */ /* 0x000fe80000100800 */
[----:B------:R-:W-:Y:S01]  /*02a0*/  STL [R1+0x78], RZ ;  /* 0x000078ff01007387 */ /* 0x000fe20000100800 */
[----:B--2---:R-:W-:-:S03]  /*02b0*/  VIADD R6, R4, 0xffffffe ;  /* 0x0ffffffe04067836 */ /* 0x004fc60000000000 */
[----:B------:R-:W-:Y:S01]  /*02c0*/  STL [R1+0x7c], RZ ;  /* 0x00007cff01007387 */ /* 0x000fe20000100800 */
[----:B------:R-:W-:Y:S01]  /*02d0*/  IMAD.MOV R4, RZ, RZ, -R12 ;  /* 0x000000ffff047224 */ /* 0x000fe200078e0a0c */
[----:B------:R-:W-:Y:S01]  /*02e0*/  CS2R R12, SRZ ;  /* 0x00000000000c7805 */ /* 0x000fe2000001ff00 */
[----:B------:R0:W2:Y:S01]  /*02f0*/  F2I.FTZ.U32.TRUNC.NTZ R7, R6 ;  /* 0x0000000600077305 */ /* 0x0000a2000021f000 */
[----:B------:R-:W-:Y:S04]  /*0300*/  STL [R1+0x60], RZ ;  /* 0x000060ff01007387 */ /* 0x000fe80000100800 */
[----:B------:R-:W-:Y:S01]  /*0310*/  STL [R1+0x64], RZ ;  /* 0x000064ff01007387 */ /* 0x000fe20000100800 */
[----:B0-----:R-:W-:-:S03]  /*0320*/  IMAD.MOV.U32 R6, RZ, RZ, RZ ;  /* 0x000000ffff067224 */ /* 0x001fc600078e00ff */
[----:B------:R-:W-:Y:S04]  /*0330*/  STL [R1+0x68], RZ ;  /* 0x000068ff01007387 */ /* 0x000fe80000100800 */
[----:B------:R-:W-:Y:S01]  /*0340*/  STL [R1+0x6c], RZ ;  /* 0x00006cff01007387 */ /* 0x000fe20000100800 */
[----:B--2---:R-:W-:-:S03]  /*0350*/  IMAD.MOV R8, RZ, RZ, -R7 ;  /* 0x000000ffff087224 */ /* 0x004fc600078e0a07 */
[----:B------:R-:W-:Y:S01]  /*0360*/  STL [R1+0x50], RZ ;  /* 0x000050ff01007387 */ /* 0x000fe20000100800 */
[----:B------:R-:W-:Y:S02]  /*0370*/  IMAD R11, R8, R9, RZ ;  /* 0x00000009080b7224 */ /* 0x000fe400078e02ff */
[----:B------:R-:W-:Y:S01]  /*0380*/  IMAD.MOV.U32 R8, RZ, RZ, R10 ;  /* 0x000000ffff087224 */ /* 0x000fe200078e000a */
[----:B------:R-:W-:Y:S01]  /*0390*/  STL [R1+0x54], RZ ;  /* 0x000054ff01007387 */ /* 0x000fe20000100800 */
[----:B------:R-:W-:-:S03]  /*03a0*/  IMAD.HI.U32 R7, R7, R11, R6 ;  /* 0x0000000b07077227 */ /* 0x000fc600078e0006 */
[----:B------:R-:W-:Y:S03]  /*03b0*/  STL [R1+0x58], RZ ;  /* 0x000058ff01007387 */ /* 0x000fe60000100800 */
[----:B------:R-:W-:Y:S01]  /*03c0*/  IMAD.HI.U32 R7, R7, R8, RZ ;  /* 0x0000000807077227 */ /* 0x000fe200078e00ff */
[----:B------:R-:W-:Y:S03]  /*03d0*/  STL [R1+0x5c], RZ ;  /* 0x00005cff01007387 */ /* 0x000fe60000100800 */
[----:B------:R-:W-:Y:S01]  /*03e0*/  IMAD R4, R7, R4, R8 ;  /* 0x0000000407047224 */ /* 0x000fe200078e0208 */
[----:B------:R-:W-:Y:S04]  /*03f0*/  STL [R1+0x40], RZ ;  /* 0x000040ff01007387 */ /* 0x000fe80000100800 */
[----:B------:R-:W-:Y:S01]  /*0400*/  ISETP.GT.U32.AND P1, PT, R9, R4, PT ;  /* 0x000000040900720c */ /* 0x000fe20003f24070 */
[----:B------:R-:W-:Y:S04]  /*0410*/  STL [R1+0x44], RZ ;  /* 0x000044ff01007387 */ /* 0x000fe80000100800 */
[----:B------:R-:W-:Y:S04]  /*0420*/  STL [R1+0x48], RZ ;  /* 0x000048ff01007387 */ /* 0x000fe80000100800 */
[----:B------:R-:W-:Y:S04]  /*0430*/  STL [R1+0x4c], RZ ;  /* 0x00004cff01007387 */ /* 0x000fe80000100800 */
[----:B------:R-:W-:Y:S01]  /*0440*/  @!P1 IMAD.IADD R4, R4, 0x1, -R9 ;  /* 0x0000000104049824 */ /* 0x000fe200078e0a09 */
[----:B------:R-:W-:Y:S01]  /*0450*/  STL [R1+0x30], RZ ;  /* 0x000030ff01007387 */ /* 0x000fe20000100800 */
[----:B------:R-:W-:Y:S01]  /*0460*/  @!P1 VIADD R7, R7, 0x1 ;  /* 0x0000000107079836 */ /* 0x000fe20000000000 */
[----:B------:R-:W-:-:S02]  /*0470*/  ISETP.NE.AND P1, PT, R0, RZ, PT ;  /* 0x000000ff0000720c */ /* 0x000fc40003f25270 */
[----:B------:R-:W-:Y:S01]  /*0480*/  ISETP.GE.U32.AND P0, PT, R4, R9, PT ;  /* 0x000000090400720c */ /* 0x000fe20003f06070 */
[----:B------:R-:W-:Y:S01]  /*0490*/  STL [R1+0x34], RZ ;  /* 0x000034ff01007387 */ /* 0x000fe20000100800 */
[----:B------:R-:W-:-:S03]  /*04a0*/  LOP3.LUT R4, R5, R0, RZ, 0x3c, !PT ;  /* 0x0000000005047212 */ /* 0x000fc600078e3cff */
[----:B------:R-:W-:Y:S01]  /*04b0*/  STL [R1+0x38], RZ ;  /* 0x000038ff01007387 */ /* 0x000fe20000100800 */
[----:B------:R-:W-:Y:S01]  /*04c0*/  ISETP.GE.AND P2, PT, R4, RZ, PT ;  /* 0x000000ff0400720c */ /* 0x000fe20003f46270 */
[----:B------:R-:W-:Y:S02]  /*04d0*/  VIADD R4, R2, 0xff ;  /* 0x000000ff02047836 */ /* 0x000fe40000000000 */
[----:B------:R-:W-:Y:S04]  /*04e0*/  STL [R1+0x3c], RZ ;  /* 0x00003cff01007387 */ /* 0x000fe80000100800 */
[----:B------:R-:W-:Y:S01]  /*04f0*/  @P0 VIADD R7, R7, 0x1 ;  /* 0x0000000107070836 */ /* 0x000fe20000000000 */
[----:B------:R-:W-:Y:S03]  /*0500*/  STL [R1+0x20], RZ ;  /* 0x000020ff01007387 */ /* 0x000fe60000100800 */
[----:B------:R-:W-:Y:S01]  /*0510*/  IMAD.MOV.U32 R6, RZ, RZ, R7 ;  /* 0x000000ffff067224 */ /* 0x000fe200078e0007 */
[----:B------:R-:W-:Y:S01]  /*0520*/  SHF.R.S32.HI R7, RZ, 0x1f, R4 ;  /* 0x0000001fff077819 */ /* 0x000fe20000011404 */
[----:B------:R-:W-:Y:S02]  /*0530*/  STL [R1+0x24], RZ ;  /* 0x000024ff01007387 */ /* 0x000fe40000100800 */
[----:B------:R-:W-:Y:S01]  /*0540*/  @!P2 IMAD.MOV R6, RZ, RZ, -R6 ;  /* 0x000000ffff06a224 */ /* 0x000fe200078e0a06 */
[----:B------:R-:W-:Y:S01]  /*0550*/  @!P1 LOP3.LUT R6, RZ, R0, RZ, 0x33, !PT ;  /* 0x00000000ff069212 */ /* 0x000fe200078e33ff */
[----:B------:R-:W-:Y:S01]  /*0560*/  STL [R1+0x28], RZ ;  /* 0x000028ff01007387 */ /* 0x000fe20000100800 */
[----:B------:R-:W-:-:S03]  /*0570*/  LEA.HI R7, R7, R4, RZ, 0x8 ;  /* 0x0000000407077211 */ /* 0x000fc600078f40ff */
[----:B------:R-:W-:Y:S01]  /*0580*/  IMAD.SHL.U32 R28, R6, 0x8, RZ ;  /* 0x00000008061c7824 */ /* 0x000fe200078e00ff */
[----:B------:R-:W-:Y:S01]  /*0590*/  STL [R1+0x2c], RZ ;  /* 0x00002cff01007387 */ /* 0x000fe20000100800 */
[----:B------:R-:W-:-:S03]  /*05a0*/  IMAD.MOV R6, RZ, RZ, -R6 ;  /* 0x000000ffff067224 */ /* 0x000fc600078e0a06 */
[----:B------:R-:W-:Y:S01]  /*05b0*/  LEA.HI.SX32 R4, R7, -R28, 0x18 ;  /* 0x8000001c07047211 */ /* 0x000fe200078fc2ff */
[----:B------:R-:W-:Y:S01]  /*05c0*/  IMAD R11, R0, R6, R5 ;  /* 0x00000006000b7224 */ /* 0x000fe200078e0205 */
[----:B------:R-:W-:Y:S01]  /*05d0*/  STL [R1+0x10], RZ ;  /* 0x000010ff01007387 */ /* 0x000fe20000100800 */
[----:B------:R-:W-:Y:S01]  /*05e0*/  IMAD.MOV.U32 R6, RZ, RZ, RZ ;  /* 0x000000ffff067224 */ /* 0x000fe200078e00ff */
[----:B------:R-:W-:Y:S02]  /*05f0*/  VIMNMX R4, PT, PT, R4, 0x8, PT ;  /* 0x0000000804047848 */ /* 0x000fe40003fe0100 */
[----:B------:R-:W-:Y:S02]  /*0600*/  STL [R1+0x14], RZ ;  /* 0x000014ff01007387 */ /* 0x000fe40000100800 */
[-C--:B------:R-:W-:Y:S02]  /*0610*/  IABS R10, R4.reuse ;  /* 0x00000004000a7213 */ /* 0x080fe40000000000 */
[----:B------:R-:W-:Y:S01]  /*0620*/  IABS R0, R4 ;  /* 0x0000000400007213 */ /* 0x000fe20000000000 */
[----:B------:R-:W-:Y:S01]  /*0630*/  STL [R1+0x18], RZ ;  /* 0x000018ff01007387 */ /* 0x000fe20000100800 */
[----:B------:R-:W0:Y:S03]  /*0640*/  I2F.RP R8, R10 ;  /* 0x0000000a00087306 */ /* 0x000e260000209400 */
[----:B------:R-:W-:Y:S04]  /*0650*/  STL [R1+0x1c], RZ ;  /* 0x00001cff01007387 */ /* 0x000fe80000100800 */
[----:B------:R-:W-:Y:S04]  /*0660*/  STL [R1], RZ ;  /* 0x000000ff01007387 */ /* 0x000fe80000100800 */
[----:B------:R-:W-:Y:S01]  /*0670*/  STL [R1+0x4], RZ ;  /* 0x000004ff01007387 */ /* 0x000fe20000100800 */
[----:B0-----:R-:W0:Y:S03]  /*0680*/  MUFU.RCP R8, R8 ;  /* 0x0000000800087308 */ /* 0x001e260000001000 */
[----:B------:R-:W-:Y:S04]  /*0690*/  STL [R1+0x8], RZ ;  /* 0x000008ff01007387 */ /* 0x000fe80000100800 */
[----:B------:R-:W-:Y:S01]  /*06a0*/  STL [R1+0xc], RZ ;  /* 0x00000cff01007387 */ /* 0x000fe20000100800 */
[----:B0-----:R-:W-:-:S06]  /*06b0*/  VIADD R7, R8, 0xffffffe ;  /* 0x0ffffffe08077836 */ /* 0x001fcc0000000000 */
[----:B------:R-:W0:Y:S02]  /*06c0*/  F2I.FTZ.U32.TRUNC.NTZ R7, R7 ;  /* 0x0000000700077305 */ /* 0x000e24000021f000 */
[----:B0-----:R-:W-:-:S04]  /*06d0*/  IMAD.MOV R9, RZ, RZ, -R7 ;  /* 0x000000ffff097224 */ /* 0x001fc800078e0a07 */
[----:B------:R-:W-:Y:S01]  /*06e0*/  IMAD.MOV.U32 R5, RZ, RZ, R9 ;  /* 0x000000ffff057224 */ /* 0x000fe200078e0009 */
[----:B------:R-:W-:-:S03]  /*06f0*/  IABS R9, R11 ;  /* 0x0000000b00097213 */ /* 0x000fc60000000000 */
[----:B------:R-:W-:-:S04]  /*0700*/  IMAD R5, R5, R10, RZ ;  /* 0x0000000a05057224 */ /* 0x000fc800078e02ff */
[----:B------:R-:W-:-:S04]  /*0710*/  IMAD.HI.U32 R6, R7, R5, R6 ;  /* 0x0000000507067227 */ /* 0x000fc800078e0006 */
[----:B------:R-:W-:Y:S02]  /*0720*/  IMAD.MOV R5, RZ, RZ, -R0 ;  /* 0x000000ffff057224 */ /* 0x000fe400078e0a00 */
[----:B------:R-:W-:Y:S01]  /*0730*/  IMAD.HI.U32 R0, R6, R9, RZ ;  /* 0x0000000906007227 */ /* 0x000fe200078e00ff */
[----:B------:R-:W-:-:S03]  /*0740*/  CS2R R6, SRZ ;  /* 0x0000000000067805 */ /* 0x000fc6000001ff00 */
[----:B------:R-:W-:Y:S01]  /*0750*/  IMAD R5, R0, R5, R9 ;  /* 0x0000000500057224 */ /* 0x000fe200078e0209 */
[----:B------:R-:W-:-:S04]  /*0760*/  CS2R R8, SRZ ;  /* 0x0000000000087805 */ /* 0x000fc8000001ff00 */
[----:B------:R-:W-:-:S13]  /*0770*/  ISETP.GT.U32.AND P1, PT, R10, R5, PT ;  /* 0x000000050a00720c */ /* 0x000fda0003f24070 */
[----:B------:R-:W-:Y:S02]  /*0780*/  @!P1 IMAD.IADD R5, R5, 0x1, -R10 ;  /* 0x0000000105059824 */ /* 0x000fe400078e0a0a */
[----:B------:R-:W-:Y:S01]  /*0790*/  @!P1 VIADD R0, R0, 0x1 ;  /* 0x0000000100009836 */ /* 0x000fe20000000000 */
[----:B------:R-:W-:Y:S02]  /*07a0*/  ISETP.NE.AND P1, PT, R4, RZ, PT ;  /* 0x000000ff0400720c */ /* 0x000fe40003f25270 */
[----:B------:R-:W-:Y:S02]  /*07b0*/  ISETP.GE.U32.AND P0, PT, R5, R10, PT ;  /* 0x0000000a0500720c */ /* 0x000fe40003f06070 */
[----:B------:R-:W-:-:S04]  /*07c0*/  LOP3.LUT R5, R11, R4, RZ, 0x3c, !PT ;  /* 0x000000040b057212 */ /* 0x000fc800078e3cff */
[----:B------:R-:W-:-:S07]  /*07d0*/  ISETP.GE.AND P2, PT, R5, RZ, PT ;  /* 0x000000ff0500720c */ /* 0x000fce0003f46270 */
[----:B------:R-:W-:-:S06]  /*07e0*/  @P0 VIADD R0, R0, 0x1 ;  /* 0x0000000100000836 */ /* 0x000fcc0000000000 */
[----:B------:R-:W-:Y:S01]  /*07f0*/  @!P2 IMAD.MOV R0, RZ, RZ, -R0 ;  /* 0x000000ffff00a224 */ /* 0x000fe200078e0a00 */
[----:B------:R-:W-:-:S05]  /*0800*/  @!P1 LOP3.LUT R0, RZ, R4, RZ, 0x33, !PT ;  /* 0x00000004ff009212 */ /* 0x000fca00078e33ff */
[----:B-1----:R-:W-:Y:S02]  /*0810*/  IMAD.SHL.U32 R2, R0, 0x20, RZ ;  /* 0x0000002000027824 */ /* 0x002fe400078e00ff */
[----:B------:R-:W-:Y:S02]  /*0820*/  IMAD.MOV R5, RZ, RZ, -R0 ;  /* 0x000000ffff057224 */ /* 0x000fe400078e0a00 */
[C---:B------:R-:W-:Y:S01]  /*0830*/  VIADD R0, R2.reuse, 0x1 ;  /* 0x0000000102007836 */ /* 0x040fe20000000000 */
[----:B------:R-:W-:Y:S01]  /*0840*/  STL [R1+0x5d0], R2 ;  /* 0x0005d00201007387 */ /* 0x000fe20000100800 */
[----:B------:R-:W-:Y:S02]  /*0850*/  VIADD R29, R2, 0x2 ;  /* 0x00000002021d7836 */ /* 0x000fe40000000000 */
[----:B------:R-:W-:Y:S01]  /*0860*/  IMAD R5, R4, R5, R11 ;  /* 0x0000000504057224 */ /* 0x000fe200078e020b */
[----:B------:R0:W-:Y:S01]  /*0870*/  STL [R1+0x110], R0 ;  /* 0x0001100001007387 */ /* 0x0001e20000100800 */
[----:B------:R-:W-:-:S02]  /*0880*/  CS2R R10, SRZ ;  /* 0x00000000000a7805 */ /* 0x000fc4000001ff00 */
[----:B------:R-:W-:Y:S01]  /*0890*/  IMAD.IADD R28, R28, 0x1, R5 ;  /* 0x000000011c1c7824 */ /* 0x000fe200078e0205 */
[----:B------:R1:W-:Y:S01]  /*08a0*/  STL [R1+0x10c], R29 ;  /* 0x00010c1d01007387 */ /* 0x0003e20000100800 */
[----:B------:R-:W-:Y:S02]  /*08b0*/  CS2R R4, SRZ ;  /* 0x0000000000047805 */ /* 0x000fe4000001ff00 */
[----:B------:R-:W-:Y:S02]  /*08c0*/  IMAD R3, R28, 0x100, R3 ;  /* 0x000001001c037824 */ /* 0x000fe400078e0203 */
[C---:B------:R-:W-:Y:S02]  /*08d0*/  VIADD R28, R2.reuse, 0x1d ;  /* 0x0000001d021c7836 */ /* 0x040fe40000000000 */
[C---:B0-----:R-:W-:Y:S02]  /*08e0*/  VIADD R0, R2.reuse, 0x3 ;  /* 0x0000000302007836 */ /* 0x041fe40000000000 */
[----:B-1----:R-:W-:-:S03]  /*08f0*/  VIADD R29, R2, 0x4 ;  /* 0x00000004021d7836 */ /* 0x002fc60000000000 */
[----:B------:R0:W-:Y:S04]  /*0900*/  STL [R1+0x108], R0 ;  /* 0x0001080001007387 */ /* 0x0001e80000100800 */
[----:B------:R1:W-:Y:S01]  /*0910*/  STL [R1+0x104], R29 ;  /* 0x0001041d01007387 */ /* 0x0003e20000100800 */
        /* <DEDUP_REMOVED lines=41> */
[----:B-1----:R-:W-:-:S05]  /*0bb0*/  VIADD R29, R2, 0x1a ;  /* 0x0000001a021d7836 */ /* 0x002fca0000000000 */
[----:B------:R0:W-:Y:S02]  /*0bc0*/  STL [R1+0xac], R29 ;  /* 0x0000ac1d01007387 */ /* 0x0001e40000100800 */
[----:B0-----:R-:W-:-:S05]  /*0bd0*/  VIADD R29, R2, 0x1b ;  /* 0x0000001b021d7836 */ /* 0x001fca0000000000 */
[----:B------:R0:W-:Y:S02]  /*0be0*/  STL [R1+0xa8], R29 ;  /* 0x0000a81d01007387 */ /* 0x0001e40000100800 */
[----:B0-----:R-:W-:-:S05]  /*0bf0*/  VIADD R29, R2, 0x1c ;  /* 0x0000001c021d7836 */ /* 0x001fca0000000000 */
[----:B------:R0:W-:Y:S04]  /*0c00*/  STL [R1+0xa4], R29 ;  /* 0x0000a41d01007387 */ /* 0x0001e80000100800 */
[----:B------:R1:W-:Y:S04]  /*0c10*/  STL [R1+0xa0], R28 ;  /* 0x0000a01c01007387 */ /* 0x0003e80000100800 */
[----:B------:R-:W-:Y:S01]  /*0c20*/  STL [R1+0xeb4], R3 ;  /* 0x000eb40301007387 */ /* 0x000fe20000100800 */
[C---:B0-----:R-:W-:Y:S02]  /*0c30*/  VIADD R29, R2.reuse, 0x1e ;  /* 0x0000001e021d7836 */ /* 0x041fe40000000000 */
[----:B-1----:R-:W-:-:S02]  /*0c40*/  VIADD R28, R2, 0x1f ;  /* 0x0000001f021c7836 */ /* 0x002fc40000000000 */
[----:B------:R-:W-:-:S05]  /*0c50*/  VIADD R2, R3, 0x40 ;  /* 0x0000004003027836 */ /* 0x000fca0000000000 */
[----:B------:R0:W-:Y:S02]  /*0c60*/  STL [R1+0xeb8], R2 ;  /* 0x000eb80201007387 */ /* 0x0001e40000100800 */
[C---:B0-----:R-:W-:Y:S02]  /*0c70*/  VIADD R2, R3.reuse, 0x80 ;  /* 0x0000008003027836 */ /* 0x041fe40000000000 */
[----:B------:R-:W-:-:S03]  /*0c80*/  VIADD R3, R3, 0xc0 ;  /* 0x000000c003037836 */ /* 0x000fc60000000000 */
[----:B------:R0:W-:Y:S04]  /*0c90*/  STL [R1+0xebc], R2 ;  /* 0x000ebc0201007387 */ /* 0x0001e80000100800 */
[----:B0-----:R0:W5:Y:S04]  /*0ca0*/  LDL.LU R2, [R1+0xeec] ;  /* 0x000eec0001027983 */ /* 0x0011680000300800 */
[----:B------:R1:W-:Y:S04]  /*0cb0*/  STL [R1+0xec0], R3 ;  /* 0x000ec00301007387 */ /* 0x0003e80000100800 */
[----:B-1----:R0:W5:Y:S01]  /*0cc0*/  LDL.LU R3, [R1+0xee8] ;  /* 0x000ee80001037983 */ /* 0x0021620000300800 */
[----:B----4-:R-:W-:Y:S05]  /*0cd0*/  BRA.U !UP0, `(.L_x_0) ;  /* 0x0000024508407547 */ /* 0x010fea000b800000 */
[----:B------:R-:W2:Y:S04]  /*0ce0*/  LDL R23, [R1+0xebc] ;  /* 0x000ebc0001177983 */ /* 0x000ea80000100800 */
[----:B------:R-:W3:Y:S04]  /*0cf0*/  LDL R21, [R1+0xeb8] ;  /* 0x000eb80001157983 */ /* 0x000ee80000100800 */
[----:B------:R-:W4:Y:S04]  /*0d00*/  LDL R20, [R1+0xeb4] ;  /* 0x000eb40001147983 */ /* 0x000f280000100800 */
[----:B------:R-:W4:Y:S01]  /*0d10*/  LDL R26, [R1+0xec0] ;  /* 0x000ec000011a7983 */ /* 0x000f220000100800 */
[----:B-----5:R-:W-:Y:S01]  /*0d20*/  IABS R8, R2 ;  /* 0x0000000200087213 */ /* 0x020fe20000000000 */
[----:B------:R-:W-:Y:S01]  /*0d30*/  IMAD.MOV.U32 R27, RZ, RZ, R0 ;  /* 0x000000ffff1b7224 */ /* 0x000fe200078e0000 */
[----:B------:R-:W-:Y:S01]  /*0d40*/  ISETP.GE.AND P5, PT, R28, RZ, PT ;  /* 0x000000ff1c00720c */ /* 0x000fe20003fa6270 */
[----:B------:R-:W4:Y:S01]  /*0d50*/  LDL.LU R25, [R1+0xac] ;  /* 0x0000ac0001197983 */ /* 0x000f220000300800 */
[----:B------:R-:W1:Y:S03]  /*0d60*/  LDCU UR6, c[0x0][0x3ac] ;  /* 0x00007580ff0677ac */ /* 0x000e660008000800 */
[----:B------:R-:W4:Y:S01]  /*0d70*/  LDL.LU R24, [R1+0xa0] ;  /* 0x0000a00001187983 */ /* 0x000f220000300800 */
[----:B------:R-:W0:Y:S03]  /*0d80*/  LDCU.128 UR8, c[0x0][0x380] ;  /* 0x00007000ff0877ac */ /* 0x000e260008000c00 */
[----:B------:R-:W4:Y:S01]  /*0d90*/  LDL.LU R18, [R1+0xa4] ;  /* 0x0000a40001127983 */ /* 0x000f220000300800 */
[----:B------:R-:W0:Y:S03]  /*0da0*/  LDCU UR7, c[0x0][0x3a4] ;  /* 0x00007480ff0777ac */ /* 0x000e260008000800 */
[----:B------:R-:W4:Y:S01]  /*0db0*/  LDL.LU R22, [R1+0xa8] ;  /* 0x0000a80001167983 */ /* 0x000f220000300800 */
[----:B------:R-:W0:Y:S01]  /*0dc0*/  I2F.RP R4, R8 ;  /* 0x0000000800047306 */ /* 0x000e220000209400 */
[----:B------:R-:W-:Y:S01]  /*0dd0*/  IABS R0, R3 ;  /* 0x0000000300007213 */ /* 0x000fe20000000000 */
[----:B------:R-:W1:Y:S06]  /*0de0*/  LDCU UR14, c[0x0][0x3b0] ;  /* 0x00007600ff0e77ac */ /* 0x000e6c0008000800 */
[----:B------:R-:W1:Y:S08]  /*0df0*/  I2F.RP R6, R0 ;  /* 0x0000000000067306 */ /* 0x000e700000209400 */
[----:B0-----:R-:W0:Y:S08]  /*0e00*/  MUFU.RCP R4, R4 ;  /* 0x0000000400047308 */ /* 0x001e300000001000 */
[----:B-1----:R-:W1:Y:S01]  /*0e10*/  MUFU.RCP R6, R6 ;  /* 0x0000000600067308 */ /* 0x002e620000001000 */
[----:B0-----:R-:W-:-:S07]  /*0e20*/  VIADD R4, R4, 0xffffffe ;  /* 0x0ffffffe04047836 */ /* 0x001fce0000000000 */
[----:B------:R-:W0:Y:S01]  /*0e30*/  F2I.FTZ.U32.TRUNC.NTZ R5, R4 ;  /* 0x0000000400057305 */ /* 0x000e22000021f000 */
[----:B-1----:R-:W-:-:S07]  /*0e40*/  VIADD R6, R6, 0xffffffe ;  /* 0x0ffffffe06067836 */ /* 0x002fce0000000000 */
[----:B------:R-:W1:Y:S01]  /*0e50*/  F2I.FTZ.U32.TRUNC.NTZ R7, R6 ;  /* 0x0000000600077305 */ /* 0x000e62000021f000 */
[----:B0-----:R-:W-:-:S04]  /*0e60*/  IMAD.MOV R4, RZ, RZ, -R5 ;  /* 0x000000ffff047224 */ /* 0x001fc800078e0a05 */
[----:B------:R-:W-:Y:S02]  /*0e70*/  IMAD R10, R4, R8, RZ ;  /* 0x00000008040a7224 */ /* 0x000fe400078e02ff */
[----:B------:R-:W-:-:S04]  /*0e80*/  IMAD.MOV.U32 R4, RZ, RZ, RZ ;  /* 0x000000ffff047224 */ /* 0x000fc800078e00ff */
[----:B------:R-:W-:-:S04]  /*0e90*/  IMAD.HI.U32 R10, R5, R10, R4 ;  /* 0x0000000a050a7227 */ /* 0x000fc800078e0004 */
[----:B-1----:R-:W-:Y:S02]  /*0ea0*/  IMAD.MOV R5, RZ, RZ, -R7 ;  /* 0x000000ffff057224 */ /* 0x002fe400078e0a07 */
[----:B------:R-:W-:Y:S02]  /*0eb0*/  IMAD.MOV.U32 R6, RZ, RZ, RZ ;  /* 0x000000ffff067224 */ /* 0x000fe400078e00ff */
[----:B------:R-:W-:-:S04]  /*0ec0*/  IMAD R5, R5, R0, RZ ;  /* 0x0000000005057224 */ /* 0x000fc800078e02ff */
[----:B------:R-:W-:Y:S01]  /*0ed0*/  IMAD.HI.U32 R5, R7, R5, R6 ;  /* 0x0000000507057227 */ /* 0x000fe200078e0006 */
[----:B------:R0:W-:Y:S01]  /*0ee0*/  STL [R1+0xf58], R3 ;  /* 0x000f580301007387 */ /* 0x0001e20000100800 */
[----:B--2---:R-:W-:Y:S02]  /*0ef0*/  IABS R11, R23 ;  /* 0x00000017000b7213 */ /* 0x004fe40000000000 */
[----:B---3--:R-:W-:-:S03]  /*0f00*/  IABS R13, R21 ;  /* 0x00000015000d7213 */ /* 0x008fc60000000000 */
[----:B------:R-:W-:Y:S01]  /*0f10*/  IMAD.HI.U32 R12, R10, R11, RZ ;  /* 0x0000000b0a0c7227 */ /* 0x000fe200078e00ff */
[----:B----4-:R-:W-:-:S03]  /*0f20*/  IABS R9, R20 ;  /* 0x0000001400097213 */ /* 0x010fc60000000000 */
[----:B------:R-:W-:Y:S01]  /*0f30*/  IMAD.HI.U32 R14, R10, R13, RZ ;  /* 0x0000000d0a0e7227 */ /* 0x000fe200078e00ff */
[----:B------:R-:W-:-:S03]  /*0f40*/  IABS R4, R26 ;  /* 0x0000001a00047213 */ /* 0x000fc60000000000 */
[----:B------:R-:W-:-:S04]  /*0f50*/  IMAD.HI.U32 R15, R10, R9, RZ ;  /* 0x000000090a0f7227 */ /* 0x000fc800078e00ff */
[----:B------:R-:W-:Y:S02]  /*0f60*/  IMAD.MOV R12, RZ, RZ, -R12 ;  /* 0x000000ffff0c7224 */ /* 0x000fe400078e0a0c */
[----:B------:R-:W-:-:S04]  /*0f70*/  IMAD.HI.U32 R10, R10, R4, RZ ;  /* 0x000000040a0a7227 */ /* 0x000fc800078e00ff */
[----:B------:R-:W-:Y:S02]  /*0f80*/  IMAD.MOV R14, RZ, RZ, -R14 ;  /* 0x000000ffff0e7224 */ /* 0x000fe400078e0a0e */
[C---:B------:R-:W-:Y:S02]  /*0f90*/  IMAD R6, R8.reuse, R12, R11 ;  /* 0x0000000c08067224 */ /* 0x040fe400078e020b */
[----:B------:R-:W-:Y:S02]  /*0fa0*/  IMAD.MOV R10, RZ, RZ, -R10 ;  /* 0x000000ffff0a7224 */ /* 0x000fe400078e0a0a */
[C---:B------:R-:W-:Y:S01]  /*0fb0*/  IMAD R7, R8.reuse, R14, R13 ;  /* 0x0000000e08077224 */ /* 0x040fe200078e020d */
[C---:B------:R-:W-:Y:S01]  /*0fc0*/  ISETP.GT.U32.AND P2, PT, R8.reuse, R6, PT ;  /* 0x000000060800720c */ /* 0x040fe20003f44070 */
[----:B------:R-:W-:Y:S02]  /*0fd0*/  IMAD.MOV R15, RZ, RZ, -R15 ;  /* 0x000000ffff0f7224 */ /* 0x000fe400078e0a0f */
[C---:B------:R-:W-:Y:S01]  /*0fe0*/  IMAD R4, R8.reuse, R10, R4 ;  /* 0x0000000a08047224 */ /* 0x040fe200078e0204 */
[C---:B------:R-:W-:Y:S01]  /*0ff0*/  ISETP.GT.U32.AND P1, PT, R8.reuse, R7, PT ;  /* 0x000000070800720c */ /* 0x040fe20003f24070 */
[----:B------:R-:W-:-:S03]  /*1000*/  IMAD R9, R8, R15, R9 ;  /* 0x0000000f08097224 */ /* 0x000fc600078e0209 */
[C---:B------:R-:W-:Y:S02]  /*1010*/  ISETP.GT.U32.AND P3, PT, R8.reuse, R4, PT ;  /* 0x000000040800720c */ /* 0x040fe40003f64070 */
[----:B------:R-:W-:-:S03]  /*1020*/  ISETP.GT.U32.AND P0, PT, R8, R9, PT ;  /* 0x000000090800720c */ /* 0x000fc60003f04070 */
[----:B------:R-:W-:-:S04]  /*1030*/  @!P2 IMAD.IADD R6, R6, 0x1, -R8 ;  /* 0x000000010606a824 */ /* 0x000fc800078e0a08 */
[----:B------:R-:W-:Y:S01]  /*1040*/  @!P1 IMAD.IADD R7, R7, 0x1, -R8 ;  /* 0x0000000107079824 */ /* 0x000fe200078e0a08 */
[----:B------:R-:W-:-:S03]  /*1050*/  ISETP.GT.U32.AND P4, PT, R8, R6, PT ;  /* 0x000000060800720c */ /* 0x000fc60003f84070 */
[--C-:B------:R-:W-:Y:S01]  /*1060*/  @!P3 IMAD.IADD R4, R4, 0x1, -R8.reuse ;  /* 0x000000010404b824 */ /* 0x100fe200078e0a08 */
[----:B------:R-:W-:Y:S01]  /*1070*/  ISETP.GT.U32.AND P3, PT, R8, R7, PT ;  /* 0x000000070800720c */ /* 0x000fe20003f64070 */
[----:B------:R-:W-:Y:S01]  /*1080*/  @!P0 IMAD.IADD R9, R9, 0x1, -R8 ;  /* 0x0000000109098824 */ /* 0x000fe200078e0a08 */
[----:B------:R-:W-:-:S04]  /*1090*/  ISETP.GE.AND P1, PT, R20, RZ, PT ;  /* 0x000000ff1400720c */ /* 0x000fc80003f26270 */
[----:B------:R-:W-:-:S03]  /*10a0*/  ISETP.GT.U32.AND P2, PT, R8, R9, PT ;  /* 0x000000090800720c */ /* 0x000fc60003f44070 */
[----:B------:R-:W-:Y:S01]  /*10b0*/  @!P4 IMAD.IADD R6, R6, 0x1, -R8 ;  /* 0x000000010606c824 */ /* 0x000fe200078e0a08 */
[----:B------:R-:W-:-:S03]  /*10c0*/  ISETP.GE.AND P4, PT, R21, RZ, PT ;  /* 0x000000ff1500720c */ /* 0x000fc60003f86270 */
[----:B------:R-:W-:Y:S01]  /*10d0*/  @!P3 IMAD.IADD R7, R7, 0x1, -R8 ;  /* 0x000000010707b824 */ /* 0x000fe200078e0a08 */
[----:B------:R-:W-:-:S05]  /*10e0*/  ISETP.GE.AND P3, PT, R23, RZ, PT ;  /* 0x000000ff1700720c */ /* 0x000fca0003f66270 */
[----:B------:R-:W-:-:S04]  /*10f0*/  @!P2 IMAD.IADD R9, R9, 0x1, -R8 ;  /* 0x000000010909a824 */ /* 0x000fc800078e0a08 */
[----:B------:R-:W-:Y:S01]  /*1100*/  @!P1 IMAD.MOV R9, RZ, RZ, -R9 ;  /* 0x000000ffff099224 */ /* 0x000fe200078e0a09 */
[----:B------:R-:W-:Y:S01]  /*1110*/  ISETP.NE.AND P1, PT, R2, RZ, PT ;  /* 0x000000ff0200720c */ /* 0x000fe20003f25270 */
[----:B------:R-:W-:Y:S01]  /*1120*/  @!P4 IMAD.MOV R7, RZ, RZ, -R7 ;  /* 0x000000ffff07c224 */ /* 0x000fe200078e0a07 */
[----:B------:R-:W-:Y:S01]  /*1130*/  LOP3.LUT R2, RZ, R2, RZ, 0x33, !PT ;  /* 0x00000002ff027212 */ /* 0x000fe200078e33ff */
[----:B------:R-:W-:-:S03]  /*1140*/  @!P3 IMAD.MOV R6, RZ, RZ, -R6 ;  /* 0x000000ffff06b224 */ /* 0x000fc600078e0a06 */
[C---:B------:R-:W-:Y:S02]  /*1150*/  SEL R9, R2.reuse, R9, !P1 ;  /* 0x0000000902097207 */ /* 0x040fe40004800000 */
[C---:B------:R-:W-:Y:S02]  /*1160*/  SEL R7, R2.reuse, R7, !P1 ;  /* 0x0000000702077207 */ /* 0x040fe40004800000 */
[----:B0-----:R-:W-:Y:S02]  /*1170*/  SEL R3, R2, R6, !P1 ;  /* 0x0000000602037207 */ /* 0x001fe40004800000 */
[----:B------:R-:W-:Y:S02]  /*1180*/  ISETP.GE.AND P2, PT, R26, RZ, PT ;  /* 0x000000ff1a00720c */ /* 0x000fe40003f46270 */
[----:B------:R-:W2:Y:S04]  /*1190*/  LDL.LU R26, [R1+0xb4] ;  /* 0x0000b400011a7983 */ /* 0x000ea80000300800 */
[----:B------:R-:W-:Y:S01]  /*11a0*/  STL [R1+0x34], R9 ;  /* 0x0000340901007387 */ /* 0x000fe20000100800 */
[----:B------:R-:W-:-:S03]  /*11b0*/  ISETP.GT.U32.AND P6, PT, R8, R4, PT ;  /* 0x000000040800720c */ /* 0x000fc60003fc4070 */
[----:B------:R-:W-:Y:S04]  /*11c0*/  STL [R1+0x30], R7 ;  /* 0x0000300701007387 */ /* 0x000fe80000100800 */
[----:B------:R-:W-:Y:S04]  /*11d0*/  STL [R1+0x3c], R3 ;  /* 0x00003c0301007387 */ /* 0x000fe80000100800 */
[----:B------:R-:W3:Y:S02]  /*11e0*/  LDL.LU R19, [R1+0xb8] ;  /* 0x0000b80001137983 */ /* 0x000ee40000300800 */
[----:B------:R-:W-:Y:S01]  /*11f0*/  @!P6 IMAD.IADD R4, R4, 0x1, -R8 ;  /* 0x000000010404e824 */ /* 0x000fe200078e0a08 */
[----:B------:R-:W-:-:S03]  /*1200*/  IABS R14, R28 ;  /* 0x0000001c000e7213 */ /* 0x000fc60000000000 */
[----:B------:R-:W-:Y:S02]  /*1210*/  @!P2 IMAD.MOV R4, RZ, RZ, -R4 ;  /* 0x000000ffff04a224 */ /* 0x000fe400078e0a04 */
[----:B------:R-:W-:-:S03]  /*1220*/  IMAD.HI.U32 R13, R5, R14, RZ ;  /* 0x0000000e050d7227 */ /* 0x000fc600078e00ff */
[----:B------:R-:W-:Y:S01]  /*1230*/  SEL R2, R2, R4, !P1 ;  /* 0x0000000402027207 */ /* 0x000fe20004800000 */
[----:B------:R-:W-:Y:S01]  /*1240*/  IMAD.MOV R13, RZ, RZ, -R13 ;  /* 0x000000ffff0d7224 */ /* 0x000fe200078e0a0d */
[----:B------:R-:W-:-:S03]  /*1250*/  IABS R11, R24 ;  /* 0x00000018000b7213 */ /* 0x000fc60000000000 */
[----:B------:R0:W-:Y:S01]  /*1260*/  STL [R1+0x38], R2 ;  /* 0x0000380201007387 */ /* 0x0001e20000100800 */
[----:B------:R-:W-:Y:S01]  /*1270*/  IMAD R13, R0, R13, R14 ;  /* 0x0000000d000d7224 */ /* 0x000fe200078e020e */
[----:B------:R-:W-:Y:S02]  /*1280*/  ISETP.GE.AND P1, PT, R24, RZ, PT ;  /* 0x000000ff1800720c */ /* 0x000fe40003f26270 */
[----:B------:R-:W4:Y:S04]  /*1290*/  LDL.LU R20, [R1+0xbc] ;  /* 0x0000bc0001147983 */ /* 0x000f280000300800 */
[----:B------:R-:W4:Y:S04]  /*12a0*/  LDL.LU R21, [R1+0xc0] ;  /* 0x0000c00001157983 */ /* 0x000f280000300800 */
[----:B------:R-:W4:Y:S01]  /*12b0*/  LDL.LU R23, [R1+0xc4] ;  /* 0x0000c40001177983 */ /* 0x000f220000300800 */
[----:B------:R-:W-:-:S03]  /*12c0*/  ISETP.GT.U32.AND P6, PT, R0, R13, PT ;  /* 0x0000000d0000720c */ /* 0x000fc60003fc4070 */
[----:B------:R-:W4:Y:S01]  /*12d0*/  LDL.LU R24, [R1+0xc8] ;  /* 0x0000c80001187983 */ /* 0x000f220000300800 */
[----:B------:R-:W-:-:S09]  /*12e0*/  IABS R8, R22 ;  /* 0x0000001600087213 */ /* 0x000fd20000000000 */
[----:B------:R-:W-:Y:S02]  /*12f0*/  @!P6 IMAD.IADD R13, R13, 0x1, -R0 ;  /* 0x000000010d0de824 */ /* 0x000fe400078e0a00 */
[----:B------:R-:W-:-:S03]  /*1300*/  IMAD.HI.U32 R14, R5, R8, RZ ;  /* 0x00000008050e7227 */ /* 0x000fc600078e00ff */
[----:B------:R-:W-:Y:S01]  /*1310*/  ISETP.GT.U32.AND P3, PT, R0, R13, PT ;  /* 0x0000000d0000720c */ /* 0x000fe20003f64070 */
[----:B------:R-:W-:-:S04]  /*1320*/  IMAD.MOV R14, RZ, RZ, -R14 ;  /* 0x000000ffff0e7224 */ /* 0x000fc800078e0a0e */
[----:B0-----:R-:W-:-:S08]  /*1330*/  IMAD R2, R0, R14, R8 ;  /* 0x0000000e00027224 */ /* 0x001fd000078e0208 */
[----:B------:R-:W-:Y:S01]  /*1340*/  @!P3 IMAD.IADD R13, R13, 0x1, -R0 ;  /* 0x000000010d0db824 */ /* 0x000fe200078e0a00 */
[----:B------:R-:W-:-:S03]  /*1350*/  ISETP.GT.U32.AND P3, PT, R0, R2, PT ;  /* 0x000000020000720c */ /* 0x000fc60003f64070 */
[----:B------:R-:W-:-:S04]  /*1360*/  IMAD.MOV.U32 R3, RZ, RZ, R13 ;  /* 0x000000ffff037224 */ /* 0x000fc800078e000d */
[----:B------:R-:W-:Y:S01]  /*1370*/  @!P5 IMAD.MOV R3, RZ, RZ, -R3 ;  /* 0x000000ffff03d224 */ /* 0x000fe200078e0a03 */
[----:B------:R-:W-:-:S04]  /*1380*/  IABS R8, R27 ;  /* 0x0000001b00087213 */ /* 0x000fc80000000000 */
[----:B------:R0:W-:Y:S01]  /*1390*/  STL [R1+0x20], R3 ;  /* 0x0000200301007387 */ /* 0x0001e20000100800 */
[----:B------:R-:W-:Y:S01]  /*13a0*/  @!P3 IMAD.IADD R2, R2, 0x1, -R0 ;  /* 0x000000010202b824 */ /* 0x000fe200078e0a00 */
[----:B------:R-:W-:Y:S02]  /*13b0*/  ISETP.GE.AND P3, PT, R27, RZ, PT ;  /* 0x000000ff1b00720c */ /* 0x000fe40003f66270 */
[----:B------:R-:W4:Y:S01]  /*13c0*/  LDL.LU R27, [R1+0xcc] ;  /* 0x0000cc00011b7983 */ /* 0x000f220000300800 */
[----:B------:R-:W-:Y:S01]  /*13d0*/  IABS R10, R29 ;  /* 0x0000001d000a7213 */ /* 0x000fe20000000000 */
[----:B------:R-:W-:-:S04]  /*13e0*/  IMAD.HI.U32 R16, R5, R11, RZ ;  /* 0x0000000b05107227 */ /* 0x000fc800078e00ff */
[----:B------:R-:W-:-:S04]  /*13f0*/  IMAD.HI.U32 R17, R5, R10, RZ ;  /* 0x0000000a05117227 */ /* 0x000fc800078e00ff */
[----:B------:R-:W-:Y:S02]  /*1400*/  IMAD.MOV R17, RZ, RZ, -R17 ;  /* 0x000000ffff117224 */ /* 0x000fe400078e0a11 */
[----:B------:R-:W-:Y:S02]  /*1410*/  IMAD.MOV R16, RZ, RZ, -R16 ;  /* 0x000000ffff107224 */ /* 0x000fe400078e0a10 */
[C---:B------:R-:W-:Y:S02]  /*1420*/  IMAD R10, R0.reuse, R17, R10 ;  /* 0x00000011000a7224 */ /* 0x040fe400078e020a */
[----:B------:R-:W-:-:S03]  /*1430*/  IMAD R11, R0, R16, R11 ;  /* 0x00000010000b7224 */ /* 0x000fc600078e020b */
[C---:B------:R-:W-:Y:S02]  /*1440*/  ISETP.GT.U32.AND P4, PT, R0.reuse, R10, PT ;  /* 0x0000000a0000720c */ /* 0x040fe40003f84070 */
[----:B------:R-:W-:Y:S02]  /*1450*/  ISETP.GT.U32.AND P6, PT, R0, R11, PT ;  /* 0x0000000b0000720c */ /* 0x000fe40003fc4070 */
[----:B------:R-:W-:Y:S02]  /*1460*/  IABS R12, R18 ;  /* 0x00000012000c7213 */ /* 0x000fe40000000000 */
[----:B------:R-:W-:-:S03]  /*1470*/  ISETP.GE.AND P0, PT, R29, RZ, PT ;  /* 0x000000ff1d00720c */ /* 0x000fc60003f06270 */
[----:B------:R-:W-:Y:S01]  /*1480*/  IMAD.HI.U32 R15, R5, R12, RZ ;  /* 0x0000000c050f7227 */ /* 0x000fe200078e00ff */
[----:B------:R-:W-:-:S03]  /*1490*/  IABS R29, R25 ;  /* 0x00000019001d7213 */ /* 0x000fc60000000000 */
[--C-:B------:R-:W-:Y:S02]  /*14a0*/  @!P4 IMAD.IADD R10, R10, 0x1, -R0.reuse ;  /* 0x000000010a0ac824 */ /* 0x100fe400078e0a00 */
[----:B------:R-:W-:Y:S02]  /*14b0*/  IMAD.MOV R15, RZ, RZ, -R15 ;  /* 0x000000ffff0f7224 */ /* 0x000fe400078e0a0f */
[----:B------:R-:W-:Y:S01]  /*14c0*/  @!P6 IMAD.IADD R11, R11, 0x1, -R0 ;  /* 0x000000010b0be824 */ /* 0x000fe200078e0a00 */
[C---:B------:R-:W-:Y:S01]  /*14d0*/  ISETP.GT.U32.AND P6, PT, R0.reuse, R10, PT ;  /* 0x0000000a0000720c */ /* 0x040fe20003fc4070 */
[----:B------:R-:W-:Y:S02]  /*14e0*/  IMAD R12, R0, R15, R12 ;  /* 0x0000000f000c7224 */ /* 0x000fe400078e020c */
[----:B------:R-:W-:-:S04]  /*14f0*/  IMAD.HI.U32 R15, R5, R29, RZ ;  /* 0x0000001d050f7227 */ /* 0x000fc800078e00ff */
[----:B------:R-:W-:-:S04]  /*1500*/  IMAD.MOV R15, RZ, RZ, -R15 ;  /* 0x000000ffff0f7224 */ /* 0x000fc800078e0a0f */
[----:B------:R-:W-:Y:S02]  /*1510*/  IMAD R29, R0, R15, R29 ;  /* 0x0000000f001d7224 */ /* 0x000fe400078e021d */
[----:B------:R-:W-:-:S03]  /*1520*/  @!P6 IMAD.IADD R10, R10, 0x1, -R0 ;  /* 0x000000010a0ae824 */ /* 0x000fc600078e0a00 */
[C---:B------:R-:W-:Y:S01]  /*1530*/  ISETP.GT.U32.AND P6, PT, R0.reuse, R29, PT ;  /* 0x0000001d0000720c */ /* 0x040fe20003fc4070 */
[----:B------:R-:W-:Y:S01]  /*1540*/  IMAD.HI.U32 R6, R5, R8, RZ ;  /* 0x0000000805067227 */ /* 0x000fe200078e00ff */
[----:B------:R-:W-:-:S03]  /*1550*/  ISETP.GT.U32.AND P2, PT, R0, R12, PT ;  /* 0x0000000c0000720c */ /* 0x000fc60003f44070 */
[----:B------:R-:W-:-:S08]  /*1560*/  IMAD.MOV R6, RZ, RZ, -R6 ;  /* 0x000000ffff067224 */ /* 0x000fd000078e0a06 */
[----:B------:R-:W-:Y:S01]  /*1570*/  @!P6 IMAD.IADD R29, R29, 0x1, -R0 ;  /* 0x000000011d1de824 */ /* 0x000fe200078e0a00 */
[C---:B------:R-:W-:Y:S01]  /*1580*/  ISETP.GT.U32.AND P6, PT, R0.reuse, R2, PT ;  /* 0x000000020000720c */ /* 0x040fe20003fc4070 */
[----:B0-----:R-:W-:Y:S02]  /*1590*/  IMAD.MOV.U32 R3, RZ, RZ, R10 ;  /* 0x000000ffff037224 */ /* 0x001fe400078e000a */
[C---:B------:R-:W-:Y:S01]  /*15a0*/  IMAD R8, R0.reuse, R6, R8 ;  /* 0x0000000600087224 */ /* 0x040fe200078e0208 */
[----:B------:R-:W-:Y:S01]  /*15b0*/  ISETP.GT.U32.AND P4, PT, R0, R11, PT ;  /* 0x0000000b0000720c */ /* 0x000fe20003f84070 */
[----:B------:R-:W-:-:S08]  /*15c0*/  @!P2 IMAD.IADD R12, R12, 0x1, -R0 ;  /* 0x000000010c0ca824 */ /* 0x000fd000078e0a00 */
[--C-:B------:R-:W-:Y:S01]  /*15d0*/  @!P6 IMAD.IADD R2, R2, 0x1, -R0.reuse ;  /* 0x000000010202e824 */ /* 0x100fe200078e0a00 */
[C---:B------:R-:W-:Y:S01]  /*15e0*/  ISETP.GT.U32.AND P6, PT, R0.reuse, R8, PT ;  /* 0x000000080000720c */ /* 0x040fe20003fc4070 */
[----:B------:R-:W-:Y:S01]  /*15f0*/  @!P0 IMAD.MOV R3, RZ, RZ, -R3 ;  /* 0x000000ffff038224 */ /* 0x000fe200078e0a03 */
[----:B------:R-:W-:Y:S01]  /*1600*/  ISETP.GT.U32.AND P2, PT, R0, R12, PT ;  /* 0x0000000c0000720c */ /* 0x000fe20003f44070 */
[----:B------:R-:W-:Y:S01]  /*1610*/  @!P4 IMAD.IADD R11, R11, 0x1, -R0 ;  /* 0x000000010b0bc824 */ /* 0x000fe200078e0a00 */
[----:B------:R-:W-:Y:S02]  /*1620*/  ISETP.GE.AND P4, PT, R22, RZ, PT ;  /* 0x000000ff1600720c */ /* 0x000fe40003f86270 */
[----:B------:R-:W-:Y:S01]  /*1630*/  ISETP.GT.U32.AND P0, PT, R0, R29, PT ;  /* 0x0000001d0000720c */ /* 0x000fe20003f04070 */
[----:B------:R-:W4:Y:S01]  /*1640*/  LDL.LU R22, [R1+0xd0] ;  /* 0x0000d00001167983 */ /* 0x000f220000300800 */
[----:B------:R-:W-:-:S05]  /*1650*/  ISETP.GE.AND P5, PT, R18, RZ, PT ;  /* 0x000000ff1200720c */ /* 0x000fca0003fa6270 */
[--C-:B------:R-:W-:Y:S02]  /*1660*/  @!P6 IMAD.IADD R8, R8, 0x1, -R0.reuse ;  /* 0x000000010808e824 */ /* 0x100fe400078e0a00 */
[--C-:B------:R-:W-:Y:S01]  /*1670*/  @!P2 IMAD.IADD R12, R12, 0x1, -R0.reuse ;  /* 0x000000010c0ca824 */ /* 0x100fe200078e0a00 */
[----:B------:R0:W-:Y:S03]  /*1680*/  STL [R1+0x1c], R3 ;  /* 0x00001c0301007387 */ /* 0x0001e60000100800 */
[----:B------:R-:W-:Y:S02]  /*1690*/  @!P0 IMAD.IADD R29, R29, 0x1, -R0 ;  /* 0x000000011d1d8824 */ /* 0x000fe400078e0a00 */
[----:B------:R-:W-:Y:S01]  /*16a0*/  @!P1 IMAD.MOV R11, RZ, RZ, -R11 ;  /* 0x000000ffff0b9224 */ /* 0x000fe200078e0a0b */
[----:B------:R-:W-:Y:S01]  /*16b0*/  ISETP.GT.U32.AND P1, PT, R0, R8, PT ;  /* 0x000000080000720c */ /* 0x000fe20003f24070 */
[----:B0-----:R-:W-:Y:S01]  /*16c0*/  IMAD.MOV.U32 R3, RZ, RZ, R12 ;  /* 0x000000ffff037224 */ /* 0x001fe200078e000c */
[----:B------:R-:W-:-:S02]  /*16d0*/  ISETP.GE.AND P2, PT, R25, RZ, PT ;  /* 0x000000ff1900720c */ /* 0x000fc40003f46270 */
[----:B------:R-:W4:Y:S01]  /*16e0*/  LDL.LU R25, [R1+0xd4] ;  /* 0x0000d40001197983 */ /* 0x000f220000300800 */
[----:B------:R-:W-:-:S03]  /*16f0*/  @!P5 IMAD.MOV R3, RZ, RZ, -R3 ;  /* 0x000000ffff03d224 */ /* 0x000fc600078e0a03 */
[----:B------:R0:W-:Y:S04]  /*1700*/  STL [R1+0x18], R11 ;  /* 0x0000180b01007387 */ /* 0x0001e80000100800 */
[----:B------:R-:W-:Y:S01]  /*1710*/  STL [R1+0x14], R3 ;  /* 0x0000140301007387 */ /* 0x000fe20000100800 */
[----:B------:R-:W-:Y:S02]  /*1720*/  @!P4 IMAD.MOV R2, RZ, RZ, -R2 ;  /* 0x000000ffff02c224 */ /* 0x000fe400078e0a02 */
[----:B------:R-:W-:-:S04]  /*1730*/  @!P1 IMAD.IADD R8, R8, 0x1, -R0 ;  /* 0x0000000108089824 */ /* 0x000fc800078e0a00 */
[----:B------:R-:W-:Y:S02]  /*1740*/  @!P3 IMAD.MOV R8, RZ, RZ, -R8 ;  /* 0x000000ffff08b224 */ /* 0x000fe400078e0a08 */
[----:B------:R-:W-:Y:S01]  /*1750*/  @!P2 IMAD.MOV R29, RZ, RZ, -R29 ;  /* 0x000000ffff1da224 */ /* 0x000fe200078e0a1d */
[----:B--2---:R-:W-:Y:S02]  /*1760*/  IABS R4, R26 ;  /* 0x0000001a00047213 */ /* 0x004fe40000000000 */
[----:B---3--:R-:W-:-:S05]  /*1770*/  IABS R10, R19 ;  /* 0x00000013000a7213 */ /* 0x008fca0000000000 */
[----:B------:R-:W-:-:S04]  /*1780*/  IMAD.HI.U32 R15, R5, R10, RZ ;  /* 0x0000000a050f7227 */ /* 0x000fc800078e00ff */
[----:B------:R-:W-:-:S04]  /*1790*/  IMAD.MOV R15, RZ, RZ, -R15 ;  /* 0x000000ffff0f7224 */ /* 0x000fc800078e0a0f */
[----:B------:R-:W-:Y:S02]  /*17a0*/  IMAD R10, R0, R15, R10 ;  /* 0x0000000f000a7224 */ /* 0x000fe400078e020a */
[----:B------:R-:W-:-:S03]  /*17b0*/  IMAD.HI.U32 R7, R5, R4, RZ ;  /* 0x0000000405077227 */ /* 0x000fc600078e00ff */
[----:B------:R-:W-:Y:S01]  /*17c0*/  ISETP.GT.U32.AND P6, PT, R0, R10, PT ;  /* 0x0000000a0000720c */ /* 0x000fe20003fc4070 */
[----:B------:R-:W-:-:S04]  /*17d0*/  IMAD.MOV R7, RZ, RZ, -R7 ;  /* 0x000000ffff077224 */ /* 0x000fc800078e0a07 */
[----:B------:R-:W-:Y:S01]  /*17e0*/  IMAD R9, R0, R7, R4 ;  /* 0x0000000700097224 */ /* 0x000fe200078e0204 */
[----:B----4-:R-:W-:-:S04]  /*17f0*/  IABS R6, R20 ;  /* 0x0000001400067213 */ /* 0x010fc80000000000 */
[----:B------:R-:W-:Y:S02]  /*1800*/  ISETP.GT.U32.AND P0, PT, R0, R9, PT ;  /* 0x000000090000720c */ /* 0x000fe40003f04070 */
[----:B------:R-:W-:Y:S01]  /*1810*/  IABS R13, R23 ;  /* 0x00000017000d7213 */ /* 0x000fe20000000000 */
[----:B------:R-:W-:Y:S01]  /*1820*/  @!P6 IMAD.IADD R10, R10, 0x1, -R0 ;  /* 0x000000010a0ae824 */ /* 0x000fe200078e0a00 */
[----:B------:R-:W-:Y:S01]  /*1830*/  IABS R14, R24 ;  /* 0x00000018000e7213 */ /* 0x000fe20000000000 */
[----:B------:R-:W-:-:S03]  /*1840*/  IMAD.HI.U32 R17, R5, R6, RZ ;  /* 0x0000000605117227 */ /* 0x000fc600078e00ff */
[----:B------:R-:W-:Y:S01]  /*1850*/  ISETP.GT.U32.AND P5, PT, R0, R10, PT ;  /* 0x0000000a0000720c */ /* 0x000fe20003fa4070 */
[----:B------:R-:W-:-:S04]  /*1860*/  IMAD.HI.U32 R7, R5, R13, RZ ;  /* 0x0000000d05077227 */ /* 0x000fc800078e00ff */
[----:B------:R-:W-:-:S04]  /*1870*/  IMAD.HI.U32 R15, R5, R14, RZ ;  /* 0x0000000e050f7227 */ /* 0x000fc800078e00ff */
[----:B------:R-:W-:Y:S02]  /*1880*/  IMAD.MOV R17, RZ, RZ, -R17 ;  /* 0x000000ffff117224 */ /* 0x000fe400078e0a11 */
[----:B------:R-:W-:Y:S02]  /*1890*/  IMAD.MOV R7, RZ, RZ, -R7 ;  /* 0x000000ffff077224 */ /* 0x000fe400078e0a07 */
[----:B------:R-:W-:Y:S02]  /*18a0*/  IMAD.MOV R15, RZ, RZ, -R15 ;  /* 0x000000ffff0f7224 */ /* 0x000fe400078e0a0f */
[----:B------:R-:W-:Y:S01]  /*18b0*/  @!P0 IMAD.IADD R9, R9, 0x1, -R0 ;  /* 0x0000000109098824 */ /* 0x000fe200078e0a00 */
[----:B------:R-:W-:Y:S01]  /*18c0*/  ISETP.GE.AND P0, PT, R26, RZ, PT ;  /* 0x000000ff1a00720c */ /* 0x000fe20003f06270 */
[C---:B------:R-:W-:Y:S01]  /*18d0*/  IMAD R6, R0.reuse, R17, R6 ;  /* 0x0000001100067224 */ /* 0x040fe200078e0206 */
[----:B------:R-:W2:Y:S01]  /*18e0*/  LDL.LU R26, [R1+0xd8] ;  /* 0x0000d800011a7983 */ /* 0x000ea20000300800 */
[----:B------:R-:W-:-:S02]  /*18f0*/  IMAD R13, R0, R7, R13 ;  /* 0x00000007000d7224 */ /* 0x000fc400078e020d */
[C---:B------:R-:W-:Y:S01]  /*1900*/  IMAD R14, R0.reuse, R15, R14 ;  /* 0x0000000f000e7224 */ /* 0x040fe200078e020e */
[----:B------:R-:W-:Y:S01]  /*1910*/  ISETP.GT.U32.AND P6, PT, R0, R9, PT ;  /* 0x000000090000720c */ /* 0x000fe20003fc4070 */
[----:B------:R-:W-:Y:S01]  /*1920*/  @!P5 IMAD.IADD R10, R10, 0x1, -R0 ;  /* 0x000000010a0ad824 */ /* 0x000fe200078e0a00 */
[C---:B------:R-:W-:Y:S02]  /*1930*/  ISETP.GT.U32.AND P4, PT, R0.reuse, R6, PT ;  /* 0x000000060000720c */ /* 0x040fe40003f84070 */
[C---:B------:R-:W-:Y:S02]  /*1940*/  ISETP.GT.U32.AND P1, PT, R0.reuse, R13, PT ;  /* 0x0000000d0000720c */ /* 0x040fe40003f24070 */
[----:B------:R-:W-:-:S07]  /*1950*/  ISETP.GT.U32.AND P5, PT, R0, R14, PT ;  /* 0x0000000e0000720c */ /* 0x000fce0003fa4070 */
[--C-:B------:R-:W-:Y:S01]  /*1960*/  @!P6 IMAD.IADD R9, R9, 0x1, -R0.reuse ;  /* 0x000000010909e824 */ /* 0x100fe200078e0a00 */
[----:B------:R-:W-:Y:S01]  /*1970*/  ISETP.GE.AND P6, PT, R19, RZ, PT ;  /* 0x000000ff1300720c */ /* 0x000fe20003fc6270 */
[--C-:B------:R-:W-:Y:S02]  /*1980*/  @!P4 IMAD.IADD R6, R6, 0x1, -R0.reuse ;  /* 0x000000010606c824 */ /* 0x100fe400078e0a00 */
[--C-:B------:R-:W-:Y:S02]  /*1990*/  @!P1 IMAD.IADD R13, R13, 0x1, -R0.reuse ;  /* 0x000000010d0d9824 */ /* 0x100fe400078e0a00 */
[----:B------:R-:W-:Y:S01]  /*19a0*/  @!P5 IMAD.IADD R14, R14, 0x1, -R0 ;  /* 0x000000010e0ed824 */ /* 0x000fe200078e0a00 */
[C---:B------:R-:W-:Y:S01]  /*19b0*/  ISETP.GT.U32.AND P1, PT, R0.reuse, R6, PT ;  /* 0x000000060000720c */ /* 0x040fe20003f24070 */
[----:B------:R-:W-:Y:S01]  /*19c0*/  @!P0 IMAD.MOV R9, RZ, RZ, -R9 ;  /* 0x000000ffff098224 */ /* 0x000fe200078e0a09 */
[----:B------:R-:W-:Y:S02]  /*19d0*/  ISETP.GT.U32.AND P0, PT, R0, R13, PT ;  /* 0x0000000d0000720c */ /* 0x000fe40003f04070 */
[----:B------:R-:W-:-:S02]  /*19e0*/  IABS R4, R21 ;  /* 0x0000001500047213 */ /* 0x000fc40000000000 */
[----:B------:R-:W-:Y:S01]  /*19f0*/  ISETP.GT.U32.AND P3, PT, R0, R14, PT ;  /* 0x0000000e0000720c */ /* 0x000fe20003f64070 */
[----:B------:R-:W-:Y:S02]  /*1a00*/  @!P6 IMAD.MOV R10, RZ, RZ, -R10 ;  /* 0x000000ffff0ae224 */ /* 0x000fe400078e0a0a */
[----:B------:R-:W-:Y:S01]  /*1a10*/  IMAD.HI.U32 R16, R5, R4, RZ ;  /* 0x0000000405107227 */ /* 0x000fe200078e00ff */
[----:B------:R1:W-:Y:S03]  /*1a20*/  STL [R1+0x10], R2 ;  /* 0x0000100201007387 */ /* 0x0003e60000100800 */
[----:B------:R-:W-:Y:S01]  /*1a30*/  IMAD.MOV R16, RZ, RZ, -R16 ;  /* 0x000000ffff107224 */ /* 0x000fe200078e0a10 */
[----:B------:R-:W-:Y:S01]  /*1a40*/  STL [R1+0xf40], R29 ;  /* 0x000f401d01007387 */ /* 0x000fe20000100800 */
[----:B------:R-:W-:Y:S01]  /*1a50*/  @!P1 IMAD.IADD R6, R6, 0x1, -R0 ;  /* 0x0000000106069824 */ /* 0x000fe200078e0a00 */
[----:B------:R-:W-:-:S02]  /*1a60*/  ISETP.GE.AND P1, PT, R23, RZ, PT ;  /* 0x000000ff1700720c */ /* 0x000fc40003f26270 */
[----:B------:R-:W-:Y:S01]  /*1a70*/  STL [R1+0xf44], R8 ;  /* 0x000f440801007387 */ /* 0x000fe20000100800 */
[----:B------:R-:W-:Y:S01]  /*1a80*/  @!P0 IMAD.IADD R13, R13, 0x1, -R0 ;  /* 0x000000010d0d8824 */ /* 0x000fe200078e0a00 */
[----:B------:R-:W-:Y:S02]  /*1a90*/  ISETP.GE.AND P0, PT, R24, RZ, PT ;  /* 0x000000ff1800720c */ /* 0x000fe40003f06270 */
[----:B------:R-:W-:Y:S01]  /*1aa0*/  STL [R1+0xf48], R9 ;  /* 0x000f480901007387 */ /* 0x000fe20000100800 */
[----:B------:R-:W-:Y:S01]  /*1ab0*/  IMAD R4, R0, R16, R4 ;  /* 0x0000001000047224 */ /* 0x000fe200078e0204 */
[----:B------:R-:W-:Y:S01]  /*1ac0*/  IABS R16, R27 ;  /* 0x0000001b00107213 */ /* 0x000fe20000000000 */
[----:B------:R-:W-:Y:S01]  /*1ad0*/  @!P3 IMAD.IADD R14, R14, 0x1, -R0 ;  /* 0x000000010e0eb824 */ /* 0x000fe200078e0a00 */
[----:B------:R-:W-:Y:S01]  /*1ae0*/  STL [R1+0xf4c], R10 ;  /* 0x000f4c0a01007387 */ /* 0x000fe20000100800 */
[----:B------:R-:W-:-:S03]  /*1af0*/  ISETP.GE.AND P3, PT, R27, RZ, PT ;  /* 0x000000ff1b00720c */ /* 0x000fc60003f66270 */
[----:B------:R-:W3:Y:S04]  /*1b00*/  LDL.LU R23, [R1+0xdc] ;  /* 0x0000dc0001177983 */ /* 0x000ee80000300800 */
[----:B------:R-:W4:Y:S04]  /*1b10*/  LDL.LU R24, [R1+0xe0] ;  /* 0x0000e00001187983 */ /* 0x000f280000300800 */
[----:B------:R-:W3:Y:S01]  /*1b20*/  LDL.LU R27, [R1+0xe4] ;  /* 0x0000e400011b7983 */ /* 0x000ee20000300800 */
[----:B------:R-:W-:Y:S01]  /*1b30*/  ISETP.GT.U32.AND P2, PT, R0, R4, PT ;  /* 0x000000040000720c */ /* 0x000fe20003f44070 */
[----:B0-----:R-:W-:-:S04]  /*1b40*/  IMAD.HI.U32 R11, R5, R16, RZ ;  /* 0x00000010050b7227 */ /* 0x001fc800078e00ff */
[----:B------:R-:W-:-:S08]  /*1b50*/  IMAD.MOV R11, RZ, RZ, -R11 ;  /* 0x000000ffff0b7224 */ /* 0x000fd000078e0a0b */
[----:B------:R-:W-:-:S05]  /*1b60*/  @!P2 IMAD.IADD R4, R4, 0x1, -R0 ;  /* 0x000000010404a824 */ /* 0x000fca00078e0a00 */
[C---:B------:R-:W-:Y:S01]  /*1b70*/  ISETP.GT.U32.AND P5, PT, R0.reuse, R4, PT ;  /* 0x000000040000720c */ /* 0x040fe20003fa4070 */
[----:B------:R-:W-:Y:S01]  /*1b80*/  IMAD R15, R0, R11, R16 ;  /* 0x0000000b000f7224 */ /* 0x000fe200078e0210 */
[----:B------:R-:W-:Y:S02]  /*1b90*/  ISETP.GE.AND P4, PT, R20, RZ, PT ;  /* 0x000000ff1400720c */ /* 0x000fe40003f86270 */
[----:B------:R-:W-:Y:S02]  /*1ba0*/  ISETP.GE.AND P2, PT, R21, RZ, PT ;  /* 0x000000ff1500720c */ /* 0x000fe40003f46270 */
[----:B------:R-:W-:Y:S01]  /*1bb0*/  ISETP.GT.U32.AND P6, PT, R0, R15, PT ;  /* 0x0000000f0000720c */ /* 0x000fe20003fc4070 */
[----:B------:R-:W-:-:S06]  /*1bc0*/  IMAD.MOV.U32 R11, RZ, RZ, R6 ;  /* 0x000000ffff0b7224 */ /* 0x000fcc00078e0006 */
[----:B------:R-:W-:Y:S01]  /*1bd0*/  @!P5 IMAD.IADD R4, R4, 0x1, -R0 ;  /* 0x000000010404d824 */ /* 0x000fe200078e0a00 */
[----:B------:R-:W-:-:S05]  /*1be0*/  IABS R7, R22 ;  /* 0x0000001600077213 */ /* 0x000fca0000000000 */
[----:B-1----:R-:W-:-:S04]  /*1bf0*/  IMAD.HI.U32 R2, R5, R7, RZ ;  /* 0x0000000705027227 */ /* 0x002fc800078e00ff */
[----:B------:R-:W-:-:S04]  /*1c00*/  IMAD.MOV R2, RZ, RZ, -R2 ;  /* 0x000000ffff027224 */ /* 0x000fc800078e0a02 */
[----:B------:R-:W-:-:S05]  /*1c10*/  IMAD R16, R0, R2, R7 ;  /* 0x0000000200107224 */ /* 0x000fca00078e0207 */
[----:B------:R-:W-:Y:S01]  /*1c20*/  ISETP.GT.U32.AND P5, PT, R0, R16, PT ;  /* 0x000000100000720c */ /* 0x000fe20003fa4070 */
[----:B------:R-:W-:Y:S01]  /*1c30*/  IMAD.MOV.U32 R12, RZ, RZ, R4 ;  /* 0x000000ffff0c7224 */ /* 0x000fe200078e0004 */
[----:B------:R-:W-:Y:S01]  /*1c40*/  IABS R2, R25 ;  /* 0x0000001900027213 */ /* 0x000fe20000000000 */
[----:B------:R-:W-:Y:S02]  /*1c50*/  @!P6 IMAD.IADD R15, R15, 0x1, -R0 ;  /* 0x000000010f0fe824 */ /* 0x000fe400078e0a00 */
[----:B------:R-:W-:Y:S02]  /*1c60*/  @!P4 IMAD.MOV R11, RZ, RZ, -R11 ;  /* 0x000000ffff0bc224 */ /* 0x000fe400078e0a0b */
[----:B------:R-:W-:-:S04]  /*1c70*/  IMAD.HI.U32 R7, R5, R2, RZ ;  /* 0x0000000205077227 */ /* 0x000fc800078e00ff */
[----:B------:R-:W-:Y:S02]  /*1c80*/  @!P2 IMAD.MOV R12, RZ, RZ, -R12 ;  /* 0x000000ffff0ca224 */ /* 0x000fe400078e0a0c */
[----:B------:R-:W-:Y:S02]  /*1c90*/  @!P1 IMAD.MOV R13, RZ, RZ, -R13 ;  /* 0x000000ffff0d9224 */ /* 0x000fe400078e0a0d */
[----:B------:R-:W-:Y:S01]  /*1ca0*/  @!P0 IMAD.MOV R14, RZ, RZ, -R14 ;  /* 0x000000ffff0e8224 */ /* 0x000fe200078e0a0e */
[----:B------:R-:W-:Y:S01]  /*1cb0*/  STL [R1+0xf50], R11 ;  /* 0x000f500b01007387 */ /* 0x000fe20000100800 */
[----:B------:R-:W-:Y:S01]  /*1cc0*/  @!P5 IMAD.IADD R16, R16, 0x1, -R0 ;  /* 0x000000011010d824 */ /* 0x000fe200078e0a00 */
[----:B------:R-:W-:Y:S01]  /*1cd0*/  ISETP.GT.U32.AND P5, PT, R0, R15, PT ;  /* 0x0000000f0000720c */ /* 0x000fe20003fa4070 */
[----:B------:R-:W-:Y:S01]  /*1ce0*/  IMAD.MOV R17, RZ, RZ, -R7 ;  /* 0x000000ffff117224 */ /* 0x000fe200078e0a07 */
[----:B------:R-:W-:Y:S01]  /*1cf0*/  STL [R1+0xf54], R12 ;  /* 0x000f540c01007387 */ /* 0x000fe20000100800 */
[----:B------:R-:W-:-:S03]  /*1d00*/  ISETP.GE.AND P2, PT, R25, RZ, PT ;  /* 0x000000ff1900720c */ /* 0x000fc60003f46270 */
[----:B------:R-:W-:Y:S01]  /*1d10*/  STL [R1+0xf5c], R13 ;  /* 0x000f5c0d01007387 */ /* 0x000fe20000100800 */
[----:B------:R-:W-:-:S03]  /*1d20*/  IMAD R17, R0, R17, R2 ;  /* 0x0000001100117224 */ /* 0x000fc600078e0202 */
[----:B------:R-:W-:Y:S04]  /*1d30*/  STL [R1+0xf60], R14 ;  /* 0x000f600e01007387 */ /* 0x000fe80000100800 */
[----:B------:R-:W4:Y:S01]  /*1d40*/  LDL R25, [R1+0xec] ;  /* 0x0000ec0001197983 */ /* 0x000f220000100800 */
[C---:B------:R-:W-:Y:S01]  /*1d50*/  ISETP.GT.U32.AND P1, PT, R0.reuse, R17, PT ;  /* 0x000000110000720c */ /* 0x040fe20003f24070 */
[----:B------:R-:W-:Y:S01]  /*1d60*/  @!P5 IMAD.IADD R15, R15, 0x1, -R0 ;  /* 0x000000010f0fd824 */ /* 0x000fe200078e0a00 */
[----:B------:R-:W-:Y:S02]  /*1d70*/  ISETP.GT.U32.AND P4, PT, R0, R16, PT ;  /* 0x000000100000720c */ /* 0x000fe40003f84070 */
[----:B------:R-:W-:Y:S01]  /*1d80*/  ISETP.GE.AND P6, PT, R22, RZ, PT ;  /* 0x000000ff1600720c */ /* 0x000fe20003fc6270 */
[----:B------:R-:W-:-:S08]  /*1d90*/  @!P3 IMAD.MOV R15, RZ, RZ, -R15 ;  /* 0x000000ffff0fb224 */ /* 0x000fd000078e0a0f */
[--C-:B------:R-:W-:Y:S02]  /*1da0*/  @!P1 IMAD.IADD R17, R17, 0x1, -R0.reuse ;  /* 0x0000000111119824 */ /* 0x100fe400078e0a00 */
[----:B------:R-:W-:-:S04]  /*1db0*/  @!P4 IMAD.IADD R16, R16, 0x1, -R0 ;  /* 0x000000011010c824 */ /* 0x000fc800078e0a00 */
[----:B------:R-:W-:Y:S01]  /*1dc0*/  @!P6 IMAD.MOV R16, RZ, RZ, -R16 ;  /* 0x000000ffff10e224 */ /* 0x000fe200078e0a10 */
[----:B--2---:R-:W-:Y:S02]  /*1dd0*/  IABS R18, R26 ;  /* 0x0000001a00127213 */ /* 0x004fe40000000000 */
[----:B------:R-:W-:Y:S02]  /*1de0*/  ISETP.GE.AND P0, PT, R26, RZ, PT ;  /* 0x000000ff1a00720c */ /* 0x000fe40003f06270 */
[----:B------:R-:W2:Y:S01]  /*1df0*/  LDL.LU R26, [R1+0xe8] ;  /* 0x0000e800011a7983 */ /* 0x000ea20000300800 */
[----:B------:R-:W-:-:S04]  /*1e00*/  IMAD.HI.U32 R7, R5, R18, RZ ;  /* 0x0000001205077227 */ /* 0x000fc800078e00ff */
[----:B------:R-:W-:-:S04]  /*1e10*/  IMAD.MOV R7, RZ, RZ, -R7 ;  /* 0x000000ffff077224 */ /* 0x000fc800078e0a07 */
[----:B------:R-:W-:-:S05]  /*1e20*/  IMAD R18, R0, R7, R18 ;  /* 0x0000000700127224 */ /* 0x000fca00078e0212 */
[----:B------:R-:W-:Y:S01]  /*1e30*/  ISETP.GT.U32.AND P5, PT, R0, R18, PT ;  /* 0x000000120000720c */ /* 0x000fe20003fa4070 */
[----:B------:R0:W-:Y:S04]  /*1e40*/  STL [R1+0xf64], R15 ;  /* 0x000f640f01007387 */ /* 0x0001e80000100800 */
[----:B------:R-:W-:Y:S08]  /*1e50*/  STL [R1+0xf68], R16 ;  /* 0x000f681001007387 */ /* 0x000ff00000100800 */
[----:B------:R-:W-:Y:S01]  /*1e60*/  @!P5 IMAD.IADD R18, R18, 0x1, -R0 ;  /* 0x000000011212d824 */ /* 0x000fe200078e0a00 */
[----:B------:R-:W-:-:S13]  /*1e70*/  ISETP.GT.U32.AND P5, PT, R0, R17, PT ;  /* 0x000000110000720c */ /* 0x000fda0003fa4070 */
[----:B------:R-:W-:-:S04]  /*1e80*/  @!P5 IMAD.IADD R17, R17, 0x1, -R0 ;  /* 0x000000011111d824 */ /* 0x000fc800078e0a00 */
[----:B------:R-:W-:Y:S01]  /*1e90*/  @!P2 IMAD.MOV R17, RZ, RZ, -R17 ;  /* 0x000000ffff11a224 */ /* 0x000fe200078e0a11 */
[----:B---3--:R-:W-:Y:S02]  /*1ea0*/  IABS R21, R27 ;  /* 0x0000001b00157213 */ /* 0x008fe40000000000 */
[----:B------:R-:W-:Y:S02]  /*1eb0*/  ISETP.GE.AND P6, PT, R27, RZ, PT ;  /* 0x000000ff1b00720c */ /* 0x000fe40003fc6270 */
[----:B------:R-:W3:Y:S04]  /*1ec0*/  LDL R27, [R1+0xf0] ;  /* 0x0000f000011b7983 */ /* 0x000ee80000100800 */
[----:B0-----:R-:W3:Y:S04]  /*1ed0*/  LDL.LU R15, [R1+0xf4] ;  /* 0x0000f400010f7983 */ /* 0x001ee80000300800 */
[----:B------:R-:W3:Y:S04]  /*1ee0*/  LDL.LU R13, [R1+0xf8] ;  /* 0x0000f800010d7983 */ /* 0x000ee80000300800 */
[----:B------:R-:W3:Y:S04]  /*1ef0*/  LDL.LU R11, [R1+0xfc] ;  /* 0x0000fc00010b7983 */ /* 0x000ee80000300800 */
[----:B------:R-:W-:Y:S04]  /*1f00*/  STL [R1+0xf6c], R17 ;  /* 0x000f6c1101007387 */ /* 0x000fe80000100800 */
[----:B------:R-:W3:Y:S01]  /*1f10*/  LDL.LU R9, [R1+0x100] ;  /* 0x0001000001097983 */ /* 0x000ee20000300800 */
[----:B------:R-:W-:-:S03]  /*1f20*/  ISETP.GT.U32.AND P3, PT, R0, R18, PT ;  /* 0x000000120000720c */ /* 0x000fc60003f64070 */
[----:B------:R-:W3:Y:S04]  /*1f30*/  LDL.LU R8, [R1+0x104] ;  /* 0x0001040001087983 */ /* 0x000ee80000300800 */
[----:B------:R-:W3:Y:S04]  /*1f40*/  LDL.LU R3, [R1+0x108] ;  /* 0x0001080001037983 */ /* 0x000ee80000300800 */
[----:B------:R-:W3:Y:S02]  /*1f50*/  LDL.LU R10, [R1+0x10c] ;  /* 0x00010c00010a7983 */ /* 0x000ee40000300800 */
[----:B------:R-:W-:-:S02]  /*1f60*/  @!P3 IMAD.IADD R18, R18, 0x1, -R0 ;  /* 0x000000011212b824 */ /* 0x000fc400078e0a00 */
[----:B------:R-:W3:Y:S02]  /*1f70*/  LDL.LU R29, [R1+0x110] ;  /* 0x00011000011d7983 */ /* 0x000ee40000300800 */
[----:B------:R-:W-:Y:S02]  /*1f80*/  @!P0 IMAD.MOV R18, RZ, RZ, -R18 ;  /* 0x000000ffff128224 */ /* 0x000fe400078e0a12 */
[----:B------:R-:W3:Y:S04]  /*1f90*/  LDL R12, [R1+0x5d0] ;  /* 0x0005d000010c7983 */ /* 0x000ee80000100800 */
[----:B------:R0:W-:Y:S04]  /*1fa0*/  STL [R1+0xf70], R18 ;  /* 0x000f701201007387 */ /* 0x0001e80000100800 */
[----:B0-----:R-:W3:Y:S01]  /*1fb0*/  LDL.LU R18, [R1+0xec] ;  /* 0x0000ec0001127983 */ /* 0x001ee20000300800 */
[----:B------:R-:W-:-:S05]  /*1fc0*/  IABS R19, R23 ;  /* 0x0000001700137213 */ /* 0x000fca0000000000 */
[----:B------:R-:W-:-:S04]  /*1fd0*/  IMAD.HI.U32 R4, R5, R19, RZ ;  /* 0x0000001305047227 */ /* 0x000fc800078e00ff */
[----:B------:R-:W-:-:S04]  /*1fe0*/  IMAD.MOV R4, RZ, RZ, -R4 ;  /* 0x000000ffff047224 */ /* 0x000fc800078e0a04 */
[----:B------:R-:W-:-:S05]  /*1ff0*/  IMAD R19, R0, R4, R19 ;  /* 0x0000000400137224 */ /* 0x000fca00078e0213 */
[----:B------:R-:W-:-:S13]  /*2000*/  ISETP.GT.U32.AND P5, PT, R0, R19, PT ;  /* 0x000000130000720c */ /* 0x000fda0003fa4070 */
[----:B------:R-:W-:-:S05]  /*2010*/  @!P5 IMAD.IADD R19, R19, 0x1, -R0 ;  /* 0x000000011313d824 */ /* 0x000fca00078e0a00 */
[----:B------:R-:W-:Y:S01]  /*2020*/  ISETP.GT.U32.AND P5, PT, R0, R19, PT ;  /* 0x000000130000720c */ /* 0x000fe20003fa4070 */
[----:B------:R-:W-:Y:S01]  /*2030*/  IMAD.HI.U32 R2, R5, R21, RZ ;  /* 0x0000001505027227 */ /* 0x000fe200078e00ff */
[----:B------:R-:W-:-:S03]  /*2040*/  ISETP.GE.AND P4, PT, R23, RZ, PT ;  /* 0x000000ff1700720c */ /* 0x000fc60003f86270 */
[----:B------:R-:W-:Y:S01]  /*2050*/  IMAD.MOV R2, RZ, RZ, -R2 ;  /* 0x000000ffff027224 */ /* 0x000fe200078e0a02 */
[----:B----4-:R-:W-:-:S07]  /*2060*/  IABS R23, R25 ;  /* 0x0000001900177213 */ /* 0x010fce0000000000 */
[----:B------:R-:W-:Y:S02]  /*2070*/  @!P5 IMAD.IADD R19, R19, 0x1, -R0 ;  /* 0x000000011313d824 */ /* 0x000fe400078e0a00 */
[----:B------:R-:W-:Y:S02]  /*2080*/  IMAD R21, R0, R2, R21 ;  /* 0x0000000200157224 */ /* 0x000fe400078e0215 */
[----:B------:R-:W-:Y:S01]  /*2090*/  IMAD.HI.U32 R2, R5, R23, RZ ;  /* 0x0000001705027227 */ /* 0x000fe200078e00ff */
[----:B------:R-:W-:-:S03]  /*20a0*/  IABS R20, R24 ;  /* 0x0000001800147213 */ /* 0x000fc60000000000 */
[----:B------:R-:W-:Y:S01]  /*20b0*/  IMAD.MOV R2, RZ, RZ, -R2 ;  /* 0x000000ffff027224 */ /* 0x000fe200078e0a02 */
[----:B------:R-:W-:-:S03]  /*20c0*/  ISETP.GE.AND P1, PT, R24, RZ, PT ;  /* 0x000000ff1800720c */ /* 0x000fc60003f26270 */
[----:B------:R-:W-:Y:S02]  /*20d0*/  IMAD R23, R0, R2, R23 ;  /* 0x0000000200177224 */ /* 0x000fe400078e0217 */
[----:B------:R-:W-:-:S04]  /*20e0*/  IMAD.HI.U32 R6, R5, R20, RZ ;  /* 0x0000001405067227 */ /* 0x000fc800078e00ff */
[----:B------:R-:W-:-:S04]  /*20f0*/  IMAD.MOV R6, RZ, RZ, -R6 ;  /* 0x000000ffff067224 */ /* 0x000fc800078e0a06 */
[----:B------:R-:W-:Y:S01]  /*2100*/  IMAD R20, R0, R6, R20 ;  /* 0x0000000600147224 */ /* 0x000fe200078e0214 */
[----:B--2---:R-:W-:-:S05]  /*2110*/  IABS R22, R26 ;  /* 0x0000001a00167213 */ /* 0x004fca0000000000 */
[----:B------:R-:W-:-:S04]  /*2120*/  IMAD.HI.U32 R4, R5, R22, RZ ;  /* 0x0000001605047227 */ /* 0x000fc800078e00ff */
[----:B------:R-:W-:-:S04]  /*2130*/  IMAD.MOV R4, RZ, RZ, -R4 ;  /* 0x000000ffff047224 */ /* 0x000fc800078e0a04 */
[----:B------:R-:W-:-:S05]  /*2140*/  IMAD R22, R0, R4, R22 ;  /* 0x0000000400167224 */ /* 0x000fca00078e0216 */
[----:B------:R-:W-:-:S13]  /*2150*/  ISETP.GT.U32.AND P5, PT, R0, R22, PT ;  /* 0x000000160000720c */ /* 0x000fda0003fa4070 */
[----:B------:R-:W-:-:S05]  /*2160*/  @!P5 IMAD.IADD R22, R22, 0x1, -R0 ;  /* 0x000000011616d824 */ /* 0x000fca00078e0a00 */
[----:B------:R-:W-:Y:S02]  /*2170*/  ISETP.GT.U32.AND P5, PT, R0, R22, PT ;  /* 0x000000160000720c */ /* 0x000fe40003fa4070 */
[----:B------:R-:W-:-:S11]  /*2180*/  ISETP.GE.AND P2, PT, R26, RZ, PT ;  /* 0x000000ff1a00720c */ /* 0x000fd60003f46270 */
[----:B------:R-:W-:Y:S01]  /*2190*/  @!P5 IMAD.IADD R22, R22, 0x1, -R0 ;  /* 0x000000011616d824 */ /* 0x000fe200078e0a00 */
[----:B---3--:R-:W-:Y:S02]  /*21a0*/  IABS R25, R15 ;  /* 0x0000000f00197213 */ /* 0x008fe40000000000 */
[----:B------:R-:W-:-:S03]  /*21b0*/  IABS R24, R27 ;  /* 0x0000001b00187213 */ /* 0x000fc60000000000 */
[----:B------:R-:W-:Y:S01]  /*21c0*/  IMAD.HI.U32 R2, R5, R25, RZ ;  /* 0x0000001905027227 */ /* 0x000fe200078e00ff */
[----:B------:R-:W-:-:S03]  /*21d0*/  IABS R26, R13 ;  /* 0x0000000d001a7213 */ /* 0x000fc60000000000 */
[----:B------:R-:W-:Y:S02]  /*21e0*/  IMAD.MOV R2, RZ, RZ, -R2 ;  /* 0x000000ffff027224 */ /* 0x000fe400078e0a02 */
[----:B------:R-:W-:Y:S01]  /*21f0*/  IMAD.HI.U32 R4, R5, R24, RZ ;  /* 0x0000001805047227 */ /* 0x000fe200078e00ff */
[----:B------:R-:W-:-:S03]  /*2200*/  IABS R27, R11 ;  /* 0x0000000b001b7213 */ /* 0x000fc60000000000 */
[C---:B------:R-:W-:Y:S01]  /*2210*/  IMAD R25, R0.reuse, R2, R25 ;  /* 0x0000000200197224 */ /* 0x040fe200078e0219 */
[----:B------:R-:W-:Y:S01]  /*2220*/  IABS R28, R9 ;  /* 0x00000009001c7213 */ /* 0x000fe20000000000 */
[----:B------:R-:W-:Y:S02]  /*2230*/  IMAD.MOV R4, RZ, RZ, -R4 ;  /* 0x000000ffff047224 */ /* 0x000fe400078e0a04 */
[----:B------:R-:W-:Y:S01]  /*2240*/  IMAD.HI.U32 R6, R5, R26, RZ ;  /* 0x0000001a05067227 */ /* 0x000fe200078e00ff */
[----:B------:R-:W-:-:S03]  /*2250*/  ISETP.GT.U32.AND P5, PT, R0, R25, PT ;  /* 0x000000190000720c */ /* 0x000fc60003fa4070 */
[----:B------:R-:W-:Y:S01]  /*2260*/  IMAD.HI.U32 R7, R5, R28, RZ ;  /* 0x0000001c05077227 */ /* 0x000fe200078e00ff */
[----:B------:R-:W-:-:S03]  /*2270*/  IABS R2, R8 ;  /* 0x0000000800027213 */ /* 0x000fc60000000000 */
[----:B------:R-:W-:Y:S02]  /*2280*/  IMAD R24, R0, R4, R24 ;  /* 0x0000000400187224 */ /* 0x000fe400078e0218 */
[----:B------:R-:W-:-:S04]  /*2290*/  IMAD.HI.U32 R4, R5, R27, RZ ;  /* 0x0000001b05047227 */ /* 0x000fc800078e00ff */
[----:B------:R-:W-:Y:S02]  /*22a0*/  IMAD.MOV R6, RZ, RZ, -R6 ;  /* 0x000000ffff067224 */ /* 0x000fe400078e0a06 */
[----:B------:R-:W-:Y:S02]  /*22b0*/  IMAD.MOV R7, RZ, RZ, -R7 ;  /* 0x000000ffff077224 */ /* 0x000fe400078e0a07 */
[----:B------:R-:W-:Y:S02]  /*22c0*/  IMAD.MOV R4, RZ, RZ, -R4 ;  /* 0x000000ffff047224 */ /* 0x000fe400078e0a04 */
[----:B------:R-:W-:Y:S02]  /*22d0*/  IMAD R26, R0, R6, R26 ;  /* 0x00000006001a7224 */ /* 0x000fe400078e021a */
[----:B------:R-:W-:-:S04]  /*22e0*/  IMAD.HI.U32 R6, R5, R2, RZ ;  /* 0x0000000205067227 */ /* 0x000fc800078e00ff */
[C---:B------:R-:W-:Y:S02]  /*22f0*/  IMAD R28, R0.reuse, R7, R28 ;  /* 0x00000007001c7224 */ /* 0x040fe400078e021c */
[C---:B------:R-:W-:Y:S01]  /*2300*/  IMAD R27, R0.reuse, R4, R27 ;  /* 0x00000004001b7224 */ /* 0x040fe200078e021b */
[----:B------:R-:W-:Y:S01]  /*2310*/  IABS R4, R3 ;  /* 0x0000000300047213 */ /* 0x000fe20000000000 */
[----:B------:R-:W-:Y:S02]  /*2320*/  IMAD.MOV R6, RZ, RZ, -R6 ;  /* 0x000000ffff067224 */ /* 0x000fe400078e0a06 */
[----:B------:R-:W-:Y:S01]  /*2330*/  @!P5 IMAD.IADD R25, R25, 0x1, -R0 ;  /* 0x000000011919d824 */ /* 0x000fe200078e0a00 */
[C---:B------:R-:W-:Y:S01]  /*2340*/  ISETP.GT.U32.AND P5, PT, R0.reuse, R28, PT ;  /* 0x0000001c0000720c */ /* 0x040fe20003fa4070 */
[----:B------:R-:W-:Y:S01]  /*2350*/  IMAD R2, R0, R6, R2 ;  /* 0x0000000600027224 */ /* 0x000fe200078e0202 */
[----:B------:R-:W-:Y:S01]  /*2360*/  IABS R16, R29 ;  /* 0x0000001d00107213 */ /* 0x000fe20000000000 */
[----:B------:R-:W-:Y:S01]  /*2370*/  IMAD.HI.U32 R6, R5, R4, RZ ;  /* 0x0000000405067227 */ /* 0x000fe200078e00ff */
[----:B------:R-:W-:-:S03]  /*2380*/  IABS R7, R10 ;  /* 0x0000000a00077213 */ /* 0x000fc60000000000 */
[----:B------:R-:W-:Y:S02]  /*2390*/  IMAD.MOV R14, RZ, RZ, -R6 ;  /* 0x000000ffff0e7224 */ /* 0x000fe400078e0a06 */
[----:B------:R-:W-:Y:S02]  /*23a0*/  IMAD.MOV.U32 R6, RZ, RZ, R16 ;  /* 0x000000ffff067224 */ /* 0x000fe400078e0010 */
[----:B------:R-:W-:Y:S01]  /*23b0*/  IMAD R4, R0, R14, R4 ;  /* 0x0000000e00047224 */ /* 0x000fe200078e0204 */
[----:B------:R-:W-:Y:S01]  /*23c0*/  IABS R14, R12 ;  /* 0x0000000c000e7213 */ /* 0x000fe20000000000 */
[----:B------:R-:W-:-:S04]  /*23d0*/  IMAD.HI.U32 R17, R5, R7, RZ ;  /* 0x0000000705117227 */ /* 0x000fc800078e00ff */
[----:B------:R-:W-:-:S04]  /*23e0*/  IMAD.HI.U32 R16, R5, R6, RZ ;  /* 0x0000000605107227 */ /* 0x000fc800078e00ff */
[----:B------:R-:W-:Y:S01]  /*23f0*/  @!P5 IMAD.IADD R28, R28, 0x1, -R0 ;  /* 0x000000011c1cd824 */ /* 0x000fe200078e0a00 */
[----:B------:R-:W-:Y:S01]  /*2400*/  ISETP.GE.AND P5, PT, R18, RZ, PT ;  /* 0x000000ff1200720c */ /* 0x000fe20003fa6270 */
[----:B------:R-:W-:Y:S02]  /*2410*/  IMAD.MOV R18, RZ, RZ, -R17 ;  /* 0x000000ffff127224 */ /* 0x000fe400078e0a11 */
[----:B------:R-:W-:Y:S02]  /*2420*/  IMAD.MOV R17, RZ, RZ, -R16 ;  /* 0x000000ffff117224 */ /* 0x000fe400078e0a10 */
[----:B------:R-:W-:Y:S02]  /*2430*/  IMAD.HI.U32 R16, R5, R14, RZ ;  /* 0x0000000e05107227 */ /* 0x000fe400078e00ff */
[----:B------:R-:W2:Y:S01]  /*2440*/  LDL.LU R5, [R1+0xf0] ;  /* 0x0000f00001057983 */ /* 0x000ea20000300800 */
[----:B------:R-:W-:-:S13]  /*2450*/  ISETP.GT.U32.AND P3, PT, R0, R20, PT ;  /* 0x000000140000720c */ /* 0x000fda0003f64070 */
[----:B------:R-:W-:-:S05]  /*2460*/  @!P3 IMAD.IADD R20, R20, 0x1, -R0 ;  /* 0x000000011414b824 */ /* 0x000fca00078e0a00 */
[C---:B------:R-:W-:Y:S02]  /*2470*/  ISETP.GT.U32.AND P3, PT, R0.reuse, R20, PT ;  /* 0x000000140000720c */ /* 0x040fe40003f64070 */
[----:B------:R-:W-:-:S11]  /*2480*/  ISETP.GT.U32.AND P0, PT, R0, R21, PT ;  /* 0x000000150000720c */ /* 0x000fd60003f04070 */
[--C-:B------:R-:W-:Y:S01]  /*2490*/  @!P3 IMAD.IADD R20, R20, 0x1, -R0.reuse ;  /* 0x000000011414b824 */ /* 0x100fe200078e0a00 */
[----:B------:R-:W-:Y:S01]  /*24a0*/  ISETP.GT.U32.AND P3, PT, R0, R23, PT ;  /* 0x000000170000720c */ /* 0x000fe20003f64070 */
[----:B------:R-:W-:-:S05]  /*24b0*/  @!P0 IMAD.IADD R21, R21, 0x1, -R0 ;  /* 0x0000000115158824 */ /* 0x000fca00078e0a00 */
[----:B------:R-:W-:-:S07]  /*24c0*/  ISETP.GT.U32.AND P0, PT, R0, R21, PT ;  /* 0x000000150000720c */ /* 0x000fce0003f04070 */
[----:B------:R-:W-:-:S05]  /*24d0*/  @!P3 IMAD.IADD R23, R23, 0x1, -R0 ;  /* 0x000000011717b824 */ /* 0x000fca00078e0a00 */
[C---:B------:R-:W-:Y:S01]  /*24e0*/  ISETP.GT.U32.AND P3, PT, R0.reuse, R23, PT ;  /* 0x000000170000720c */ /* 0x040fe20003f64070 */
[----:B------:R-:W-:Y:S01]  /*24f0*/  @!P0 IMAD.IADD R21, R21, 0x1, -R0 ;  /* 0x0000000115158824 */ /* 0x000fe200078e0a00 */
[----:B------:R-:W-:-:S11]  /*2500*/  ISETP.GT.U32.AND P0, PT, R0, R24, PT ;  /* 0x000000180000720c */ /* 0x000fd60003f04070 */
[--C-:B------:R-:W-:Y:S01]  /*2510*/  @!P3 IMAD.IADD R23, R23, 0x1, -R0.reuse ;  /* 0x000000011717b824 */ /* 0x100fe200078e0a00 */
[----:B------:R-:W-:Y:S01]  /*2520*/  ISETP.GT.U32.AND P3, PT, R0, R26, PT ;  /* 0x0000001a0000720c */ /* 0x000fe20003f64070 */
[----:B------:R-:W-:-:S05]  /*2530*/  @!P0 IMAD.IADD R24, R24, 0x1, -R0 ;  /* 0x0000000118188824 */ /* 0x000fca00078e0a00 */
[----:B------:R-:W-:-:S07]  /*2540*/  ISETP.GT.U32.AND P0, PT, R0, R24, PT ;  /* 0x000000180000720c */ /* 0x000fce0003f04070 */
[----:B------:R-:W-:Y:S01]  /*2550*/  @!P3 IMAD.IADD R26, R26, 0x1, -R0 ;  /* 0x000000011a1ab824 */ /* 0x000fe200078e0a00 */
[----:B------:R-:W-:-:S05]  /*2560*/  ISETP.GT.U32.AND P3, PT, R0, R2, PT ;  /* 0x000000020000720c */ /* 0x000fca0003f64070 */
[----:B------:R-:W-:Y:S01]  /*2570*/  @!P0 IMAD.IADD R24, R24, 0x1, -R0 ;  /* 0x0000000118188824 */ /* 0x000fe200078e0a00 */
[----:B------:R-:W-:Y:S01]  /*2580*/  ISETP.GT.U32.AND P0, PT, R0, R27, PT ;  /* 0x0000001b0000720c */ /* 0x000fe20003f04070 */
[----:B------:R-:W-:-:S06]  /*2590*/  @!P6 IMAD.MOV R21, RZ, RZ, -R21 ;  /* 0x000000ffff15e224 */ /* 0x000fcc00078e0a15 */
[----:B------:R-:W-:-:S05]  /*25a0*/  @!P3 IMAD.IADD R2, R2, 0x1, -R0 ;  /* 0x000000010202b824 */ /* 0x000fca00078e0a00 */
[C---:B------:R-:W-:Y:S01]  /*25b0*/  ISETP.GT.U32.AND P6, PT, R0.reuse, R2, PT ;  /* 0x000000020000720c */ /* 0x040fe20003fc4070 */
[----:B------:R-:W-:Y:S01]  /*25c0*/  @!P0 IMAD.IADD R27, R27, 0x1, -R0 ;  /* 0x000000011b1b8824 */ /* 0x000fe200078e0a00 */
[C---:B------:R-:W-:Y:S01]  /*25d0*/  ISETP.GT.U32.AND P0, PT, R0.reuse, R4, PT ;  /* 0x000000040000720c */ /* 0x040fe20003f04070 */
[----:B------:R-:W-:Y:S01]  /*25e0*/  @!P1 IMAD.MOV R20, RZ, RZ, -R20 ;  /* 0x000000ffff149224 */ /* 0x000fe200078e0a14 */
[----:B------:R-:W-:-:S09]  /*25f0*/  ISETP.GT.U32.AND P1, PT, R0, R26, PT ;  /* 0x0000001a0000720c */ /* 0x000fd20003f24070 */
[--C-:B------:R-:W-:Y:S01]  /*2600*/  @!P6 IMAD.IADD R2, R2, 0x1, -R0.reuse ;  /* 0x000000010202e824 */ /* 0x100fe200078e0a00 */
[----:B------:R-:W-:Y:S02]  /*2610*/  ISETP.GE.AND P6, PT, R11, RZ, PT ;  /* 0x000000ff0b00720c */ /* 0x000fe40003fc6270 */
[----:B------:R-:W0:Y:S01]  /*2620*/  S2R R11, SR_TID.X ;  /* 0x00000000000b7919 */ /* 0x000e220000002100 */
[----:B------:R-:W-:Y:S01]  /*2630*/  @!P0 IMAD.IADD R4, R4, 0x1, -R0 ;  /* 0x0000000104048824 */ /* 0x000fe200078e0a00 */
[C---:B------:R-:W-:Y:S01]  /*2640*/  ISETP.GT.U32.AND P0, PT, R0.reuse, R25, PT ;  /* 0x000000190000720c */ /* 0x040fe20003f04070 */
[----:B------:R-:W-:Y:S01]  /*2650*/  @!P2 IMAD.MOV R22, RZ, RZ, -R22 ;  /* 0x000000ffff16a224 */ /* 0x000fe200078e0a16 */
[C---:B------:R-:W-:Y:S01]  /*2660*/  ISETP.GT.U32.AND P2, PT, R0.reuse, R28, PT ;  /* 0x0000001c0000720c */ /* 0x040fe20003f44070 */
[----:B------:R-:W-:Y:S02]  /*2670*/  IMAD R6, R0, R17, R6 ;  /* 0x0000001100067224 */ /* 0x000fe400078e0206 */
[----:B------:R-:W-:-:S03]  /*2680*/  @!P1 IMAD.IADD R26, R26, 0x1, -R0 ;  /* 0x000000011a1a9824 */ /* 0x000fc600078e0a00 */
[C---:B------:R-:W-:Y:S01]  /*2690*/  ISETP.GT.U32.AND P1, PT, R0.reuse, R6, PT ;  /* 0x000000060000720c */ /* 0x040fe20003f24070 */
[----:B------:R-:W-:Y:S01]  /*26a0*/  @!P5 IMAD.MOV R23, RZ, RZ, -R23 ;  /* 0x000000ffff17d224 */ /* 0x000fe200078e0a17 */
[----:B------:R-:W-:-:S03]  /*26b0*/  ISETP.GT.U32.AND P5, PT, R0, R4, PT ;  /* 0x000000040000720c */ /* 0x000fc60003fa4070 */
[--C-:B------:R-:W-:Y:S01]  /*26c0*/  @!P0 IMAD.IADD R25, R25, 0x1, -R0.reuse ;  /* 0x0000000119198824 */ /* 0x100fe200078e0a00 */
[----:B------:R-:W-:Y:S01]  /*26d0*/  ISETP.GE.AND P0, PT, R15, RZ, PT ;  /* 0x000000ff0f00720c */ /* 0x000fe20003f06270 */
[----:B------:R-:W-:Y:S02]  /*26e0*/  @!P2 IMAD.IADD R28, R28, 0x1, -R0 ;  /* 0x000000011c1ca824 */ /* 0x000fe400078e0a00 */
[----:B------:R-:W-:Y:S01]  /*26f0*/  @!P4 IMAD.MOV R19, RZ, RZ, -R19 ;  /* 0x000000ffff13c224 */ /* 0x000fe200078e0a13 */
[----:B------:R-:W-:-:S03]  /*2700*/  ISETP.GT.U32.AND P4, PT, R0, R27, PT ;  /* 0x0000001b0000720c */ /* 0x000fc60003f84070 */
[--C-:B------:R-:W-:Y:S02]  /*2710*/  @!P1 IMAD.IADD R6, R6, 0x1, -R0.reuse ;  /* 0x0000000106069824 */ /* 0x100fe400078e0a00 */
[----:B------:R-:W-:Y:S01]  /*2720*/  @!P5 IMAD.IADD R4, R4, 0x1, -R0 ;  /* 0x000000010404d824 */ /* 0x000fe200078e0a00 */
[----:B------:R-:W-:-:S03]  /*2730*/  ISETP.GE.AND P5, PT, R9, RZ, PT ;  /* 0x000000ff0900720c */ /* 0x000fc60003fa6270 */
[----:B------:R-:W-:Y:S02]  /*2740*/  @!P0 IMAD.MOV R25, RZ, RZ, -R25 ;  /* 0x000000ffff198224 */ /* 0x000fe400078e0a19 */
[----:B0-----:R-:W-:Y:S01]  /*2750*/  IMAD.SHL.U32 R15, R11, 0x2, RZ ;  /* 0x000000020b0f7824 */ /* 0x001fe200078e00ff */
[----:B------:R-:W-:-:S04]  /*2760*/  ISETP.GT.U32.AND P0, PT, R0, R6, PT ;  /* 0x000000060000720c */ /* 0x000fc80003f04070 */
[----:B------:R-:W-:Y:S01]  /*2770*/  LOP3.LUT R9, R15, 0x10, RZ, 0xc0, !PT ;  /* 0x000000100f097812 */ /* 0x000fe200078ec0ff */
[----:B------:R-:W-:Y:S01]  /*2780*/  @!P4 IMAD.IADD R27, R27, 0x1, -R0 ;  /* 0x000000011b1bc824 */ /* 0x000fe200078e0a00 */
[----:B------:R-:W-:Y:S02]  /*2790*/  ISETP.GE.AND P4, PT, R13, RZ, PT ;  /* 0x000000ff0d00720c */ /* 0x000fe40003f86270 */
[----:B------:R-:W-:Y:S01]  /*27a0*/  LOP3.LUT R9, R9, 0x20, R11, 0xf8, !PT ;  /* 0x0000002009097812 */ /* 0x000fe200078ef80b */
[----:B------:R-:W-:-:S04]  /*27b0*/  IMAD.SHL.U32 R13, R11, 0x100, RZ ;  /* 0x000001000b0d7824 */ /* 0x000fc800078e00ff */
[----:B------:R-:W-:Y:S01]  /*27c0*/  @!P0 IMAD.IADD R6, R6, 0x1, -R0 ;  /* 0x0000000106068824 */ /* 0x000fe200078e0a00 */
[----:B------:R-:W-:Y:S02]  /*27d0*/  ISETP.GE.AND P0, PT, R29, RZ, PT ;  /* 0x000000ff1d00720c */ /* 0x000fe40003f06270 */
[----:B--2---:R-:W-:Y:S01]  /*27e0*/  ISETP.GE.AND P3, PT, R5, RZ, PT ;  /* 0x000000ff0500720c */ /* 0x004fe20003f66270 */
[C---:B------:R-:W-:Y:S02]  /*27f0*/  IMAD R5, R0.reuse, R18, R7 ;  /* 0x0000001200057224 */ /* 0x040fe400078e0207 */
[----:B------:R-:W-:Y:S01]  /*2800*/  IMAD.MOV R7, RZ, RZ, -R16 ;  /* 0x000000ffff077224 */ /* 0x000fe200078e0a10 */
[----:B------:R-:W2:Y:S03]  /*2810*/  LDL.LU R18, [R1+0xf70] ;  /* 0x000f700001127983 */ /* 0x000ea60000300800 */
[C---:B------:R-:W-:Y:S01]  /*2820*/  IMAD R7, R0.reuse, R7, R14 ;  /* 0x0000000700077224 */ /* 0x040fe200078e020e */
[----:B------:R-:W3:Y:S05]  /*2830*/  LDL.LU R17, [R1+0xf6c] ;  /* 0x000f6c0001117983 */ /* 0x000eea0000300800 */
[----:B------:R-:W-:Y:S01]  /*2840*/  @!P3 IMAD.MOV R24, RZ, RZ, -R24 ;  /* 0x000000ffff18b224 */ /* 0x000fe200078e0a18 */
[C---:B------:R-:W-:Y:S01]  /*2850*/  ISETP.GT.U32.AND P3, PT, R0.reuse, R5, PT ;  /* 0x000000050000720c */ /* 0x040fe20003f64070 */
[----:B------:R-:W4:Y:S01]  /*2860*/  LDL.LU R16, [R1+0xf68] ;  /* 0x000f680001107983 */ /* 0x000f220000300800 */
[----:B------:R-:W-:-:S11]  /*2870*/  ISETP.GT.U32.AND P2, PT, R0, R7, PT ;  /* 0x000000070000720c */ /* 0x000fd60003f44070 */
[--C-:B------:R-:W-:Y:S01]  /*2880*/  @!P3 IMAD.IADD R5, R5, 0x1, -R0.reuse ;  /* 0x000000010505b824 */ /* 0x100fe200078e0a00 */
[----:B------:R-:W-:Y:S02]  /*2890*/  ISETP.GE.AND P3, PT, R8, RZ, PT ;  /* 0x000000ff0800720c */ /* 0x000fe40003f66270 */
[----:B------:R-:W-:Y:S02]  /*28a0*/  LOP3.LUT R8, R11, 0x7, RZ, 0xc0, !PT ;  /* 0x000000070b087812 */ /* 0x000fe400078ec0ff */
[----:B------:R-:W-:Y:S01]  /*28b0*/  ISETP.GT.U32.AND P1, PT, R0, R5, PT ;  /* 0x000000050000720c */ /* 0x000fe20003f24070 */
[----:B------:R-:W-:Y:S01]  /*28c0*/  @!P2 IMAD.IADD R7, R7, 0x1, -R0 ;  /* 0x000000010707a824 */ /* 0x000fe200078e0a00 */
[----:B------:R-:W-:Y:S01]  /*28d0*/  ISETP.GE.AND P2, PT, R3, RZ, PT ;  /* 0x000000ff0300720c */ /* 0x000fe20003f46270 */
[C---:B------:R-:W-:Y:S02]  /*28e0*/  IMAD R3, R8.reuse, 0x210, RZ ;  /* 0x0000021008037824 */ /* 0x040fe400078e02ff */
[----:B------:R-:W-:-:S03]  /*28f0*/  IMAD R14, R8, 0x90, RZ ;  /* 0x00000090080e7824 */ /* 0x000fc600078e02ff */
[----:B------:R-:W-:Y:S02]  /*2900*/  LOP3.LUT R3, R3, R9, RZ, 0x3c, !PT ;  /* 0x0000000903037212 */ /* 0x000fe400078e3cff */
[----:B------:R-:W-:-:S03]  /*2910*/  LOP3.LUT R14, R14, 0x30, R15, 0x78, !PT ;  /* 0x000000300e0e7812 */ /* 0x000fc600078e780f */
[----:B------:R-:W-:Y:S01]  /*2920*/  @!P1 IMAD.IADD R5, R5, 0x1, -R0 ;  /* 0x0000000105059824 */ /* 0x000fe200078e0a00 */
[----:B------:R-:W-:Y:S02]  /*2930*/  ISETP.GE.AND P1, PT, R10, RZ, PT ;  /* 0x000000ff0a00720c */ /* 0x000fe40003f26270 */
[----:B------:R-:W2:Y:S01]  /*2940*/  LDL.LU R10, [R1+0x20] ;  /* 0x00002000010a7983 */ /* 0x000ea20000300800 */
[----:B------:R-:W-:-:S03]  /*2950*/  LOP3.LUT R3, R3, 0x1000, R13, 0xf8, !PT ;  /* 0x0000100003037812 */ /* 0x000fc600078ef80d */
[----:B------:R-:W2:Y:S04]  /*2960*/  LDL.LU R9, [R1+0x1c] ;  /* 0x00001c0001097983 */ /* 0x000ea80000300800 */
[----:B------:R-:W2:Y:S04]  /*2970*/  LDL.LU R8, [R1+0x18] ;  /* 0x0000180001087983 */ /* 0x000ea80000300800 */
[----:B------:R-:W2:Y:S04]  /*2980*/  LDL.LU R29, [R1+0x14] ;  /* 0x00001400011d7983 */ /* 0x000ea80000300800 */
[----:B------:R-:W2:Y:S04]  /*2990*/  LDL.LU R15, [R1+0xf64] ;  /* 0x000f6400010f7983 */ /* 0x000ea80000300800 */
[----:B------:R-:W2:Y:S04]  /*29a0*/  LDL.LU R14, [R1+0xf60] ;  /* 0x000f6000010e7983 */ /* 0x000ea80000300800 */
[----:B------:R-:W2:Y:S04]  /*29b0*/  LDL.LU R13, [R1+0xf5c] ;  /* 0x000f5c00010d7983 */ /* 0x000ea80000300800 */
[----:B------:R-:W2:Y:S01]  /*29c0*/  LDL.LU R3, [R1+0xf58] ;  /* 0x000f580001037983 */ /* 0x000ea20000300800 */
[----:B------:R-:W-:Y:S01]  /*29d0*/  @!P4 IMAD.MOV R26, RZ, RZ, -R26 ;  /* 0x000000ffff1ac224 */ /* 0x000fe200078e0a1a */
[----:B------:R-:W-:Y:S01]  /*29e0*/  ISETP.GT.U32.AND P4, PT, R0, R7, PT ;  /* 0x000000070000720c */ /* 0x000fe20003f84070 */
[----:B------:R-:W-:-:S12]  /*29f0*/  @!P6 IMAD.MOV R27, RZ, RZ, -R27 ;  /* 0x000000ffff1be224 */ /* 0x000fd800078e0a1b */
[----:B------:R-:W-:Y:S01]  /*2a00*/  @!P4 IMAD.IADD R7, R7, 0x1, -R0 ;  /* 0x000000010707c824 */ /* 0x000fe200078e0a00 */
[----:B------:R-:W-:-:S05]  /*2a10*/  LOP3.LUT R0, R11, 0x3f, RZ, 0xc0, !PT ;  /* 0x0000003f0b007812 */ /* 0x000fca00078ec0ff */
[----:B------:R-:W-:Y:S02]  /*2a20*/  IMAD R0, R0, UR6, RZ ;  /* 0x0000000600007c24 */ /* 0x000fe4000f8e02ff */
[----:B------:R-:W-:-:S03]  /*2a30*/  @!P5 IMAD.MOV R28, RZ, RZ, -R28 ;  /* 0x000000ffff1cd224 */ /* 0x000fc600078e0a1c */
[----:B------:R-:W-:Y:S02]  /*2a40*/  LEA R0, P6, R0, UR10, 0x1 ;  /* 0x0000000a00007c11 */ /* 0x000fe4000f8c08ff */
[----:B------:R-:W-:Y:S02]  /*2a50*/  ISETP.GE.AND P5, PT, R12, RZ, PT ;  /* 0x000000ff0c00720c */ /* 0x000fe40003fa6270 */
[----:B--2---:R-:W-:Y:S02]  /*2a60*/  LOP3.LUT R11, RZ, R3, RZ, 0x33, !PT ;  /* 0x00000003ff0b7212 */ /* 0x004fe400078e33ff */
[----:B------:R-:W-:Y:S02]  /*2a70*/  ISETP.NE.AND P4, PT, R3, RZ, PT ;  /* 0x000000ff0300720c */ /* 0x000fe40003f85270 */
[----:B------:R-:W2:Y:S04]  /*2a80*/  LDL.LU R3, [R1+0x10] ;  /* 0x0000100001037983 */ /* 0x000ea80000300800 */
[----:B------:R-:W3:Y:S04]  /*2a90*/  LDL.LU R12, [R1+0xf54] ;  /* 0x000f5400010c7983 */ /* 0x000ee80000300800 */
[----:B------:R0:W-:Y:S02]  /*2aa0*/  STL [R1+0xf24], R0 ;  /* 0x000f240001007387 */ /* 0x0001e40000100800 */
[----:B0-----:R-:W-:-:S02]  /*2ab0*/  IMAD.MOV.U32 R0, RZ, RZ, R11 ;  /* 0x000000ffff007224 */ /* 0x001fc400078e000b */
[----:B------:R-:W3:Y:S03]  /*2ac0*/  LDL.LU R11, [R1+0xf50] ;  /* 0x000f5000010b7983 */ /* 0x000ee60000300800 */
[C---:B------:R-:W-:Y:S02]  /*2ad0*/  SEL R10, R0.reuse, R10, !P4 ;  /* 0x0000000a000a7207 */ /* 0x040fe40006000000 */
[C---:B------:R-:W-:Y:S02]  /*2ae0*/  SEL R9, R0.reuse, R9, !P4 ;  /* 0x0000000900097207 */ /* 0x040fe40006000000 */
[C---:B------:R-:W-:Y:S01]  /*2af0*/  SEL R8, R0.reuse, R8, !P4 ;  /* 0x0000000800087207 */ /* 0x040fe20006000000 */
[----:B------:R0:W-:Y:S01]  /*2b00*/  STL [R1+0x8], R10 ;  /* 0x0000080a01007387 */ /* 0x0001e20000100800 */
[----:B------:R-:W-:-:S03]  /*2b10*/  SEL R29, R0, R29, !P4 ;  /* 0x0000001d001d7207 */ /* 0x000fc60006000000 */
[----:B0-----:R-:W3:Y:S04]  /*2b20*/  LDL.LU R10, [R1+0xf4c] ;  /* 0x000f4c00010a7983 */ /* 0x001ee80000300800 */
[----:B------:R0:W-:Y:S04]  /*2b30*/  STL [R1+0x4], R9 ;  /* 0x0000040901007387 */ /* 0x0001e80000100800 */
[----:B0-----:R-:W3:Y:S04]  /*2b40*/  LDL.LU R9, [R1+0xf48] ;  /* 0x000f480001097983 */ /* 0x001ee80000300800 */
[----:B------:R0:W-:Y:S04]  /*2b50*/  STL [R1], R8 ;  /* 0x0000000801007387 */ /* 0x0001e80000100800 */
[----:B0-----:R-:W3:Y:S04]  /*2b60*/  LDL.LU R8, [R1+0xf44] ;  /* 0x000f440001087983 */ /* 0x001ee80000300800 */
[----:B------:R0:W-:Y:S04]  /*2b70*/  STL [R1+0x24], R29 ;  /* 0x0000241d01007387 */ /* 0x0001e80000100800 */
[----:B0-----:R-:W4:Y:S01]  /*2b80*/  LDL.LU R29, [R1+0xf40] ;  /* 0x000f4000011d7983 */ /* 0x001f220000300800 */
[----:B--2---:R-:W-:-:S05]  /*2b90*/  SEL R3, R0, R3, !P4 ;  /* 0x0000000300037207 */ /* 0x004fca0006000000 */
[----:B------:R3:W-:Y:S02]  /*2ba0*/  STL [R1+0xf28], R3 ;  /* 0x000f280301007387 */ /* 0x0007e40000100800 */
[C---:B---3--:R-:W-:Y:S02]  /*2bb0*/  SEL R3, R0.reuse, R8, !P4 ;  /* 0x0000000800037207 */ /* 0x048fe40006000000 */
[----:B----4-:R-:W-:-:S05]  /*2bc0*/  SEL R29, R0, R29, !P4 ;  /* 0x0000001d001d7207 */ /* 0x010fca0006000000 */
[----:B------:R-:W-:Y:S04]  /*2bd0*/  STL [R1+0x20], R29 ;  /* 0x0000201d01007387 */ /* 0x000fe80000100800 */
[----:B------:R0:W-:Y:S04]  /*2be0*/  STL [R1+0x1c], R3 ;  /* 0x00001c0301007387 */ /* 0x0001e80000100800 */
[----:B0-----:R-:W2:Y:S01]  /*2bf0*/  LDL.LU R3, [R1] ;  /* 0x0000000001037983 */ /* 0x001ea20000300800 */
[C---:B------:R-:W-:Y:S02]  /*2c00*/  SEL R9, R0.reuse, R9, !P4 ;  /* 0x0000000900097207 */ /* 0x040fe40006000000 */
[----:B------:R-:W-:-:S03]  /*2c10*/  SEL R8, R0, R10, !P4 ;  /* 0x0000000a00087207 */ /* 0x000fc60006000000 */
[----:B------:R-:W-:Y:S04]  /*2c20*/  STL [R1+0x18], R9 ;  /* 0x0000180901007387 */ /* 0x000fe80000100800 */
[----:B--2---:R0:W-:Y:S04]  /*2c30*/  STL [R1+0xf2c], R3 ;  /* 0x000f2c0301007387 */ /* 0x0041e80000100800 */
[----:B------:R-:W-:Y:S04]  /*2c40*/  STL [R1+0x14], R8 ;  /* 0x0000140801007387 */ /* 0x000fe80000100800 */
[----:B0-----:R-:W2:Y:S04]  /*2c50*/  LDL.LU R3, [R1+0x4] ;  /* 0x0000040001037983 */ /* 0x001ea80000300800 */
[----:B--2---:R0:W-:Y:S04]  /*2c60*/  STL [R1+0xf30], R3 ;  /* 0x000f300301007387 */ /* 0x0041e80000100800 */
[----:B0-----:R-:W2:Y:S04]  /*2c70*/  LDL.LU R3, [R1+0x8] ;  /* 0x0000080001037983 */ /* 0x001ea80000300800 */
[----:B--2---:R0:W-:Y:S04]  /*2c80*/  STL [R1+0xf34], R3 ;  /* 0x000f340301007387 */ /* 0x0041e80000100800 */
[----:B0-----:R-:W2:Y:S04]  /*2c90*/  LDL.LU R3, [R1+0x3c] ;  /* 0x00003c0001037983 */ /* 0x001ea80000300800 */
[----:B--2---:R0:W-:Y:S04]  /*2ca0*/  STL [R1+0xf38], R3 ;  /* 0x000f380301007387 */ /* 0x0041e80000100800 */
[----:B0-----:R-:W2:Y:S01]  /*2cb0*/  LDL.LU R3, [R1+0x30] ;  /* 0x0000300001037983 */ /* 0x001ea20000300800 */
[----:B------:R-:W-:-:S02]  /*2cc0*/  SEL R10, R0, R13, !P4 ;  /* 0x0000000d000a7207 */ /* 0x000fc40006000000 */
[C---:B------:R-:W-:Y:S02]  /*2cd0*/  SEL R13, R0.reuse, R16, !P4 ;  /* 0x00000010000d7207 */ /* 0x040fe40006000000 */
[C---:B------:R-:W-:Y:S01]  /*2ce0*/  SEL R16, R0.reuse, R19, !P4 ;  /* 0x0000001300107207 */ /* 0x040fe20006000000 */
[----:B------:R-:W-:Y:S01]  /*2cf0*/  IMAD.MOV.U32 R19, RZ, RZ, R0 ;  /* 0x000000ffff137224 */ /* 0x000fe200078e0000 */
[C---:B------:R-:W-:Y:S02]  /*2d00*/  SEL R8, R0.reuse, R11, !P4 ;  /* 0x0000000b00087207 */ /* 0x040fe40006000000 */
[C---:B------:R-:W-:Y:S02]  /*2d10*/  SEL R11, R0.reuse, R14, !P4 ;  /* 0x0000000e000b7207 */ /* 0x040fe40006000000 */
[----:B------:R-:W-:Y:S02]  /*2d20*/  SEL R14, R0, R17, !P4 ;  /* 0x00000011000e7207 */ /* 0x000fe40006000000 */
[----:B------:R-:W-:-:S02]  /*2d30*/  SEL R17, R19, R20, !P4 ;  /* 0x0000001413117207 */ /* 0x000fc40006000000 */
[C---:B------:R-:W-:Y:S02]  /*2d40*/  SEL R20, R19.reuse, R22, !P4 ;  /* 0x0000001613147207 */ /* 0x040fe40006000000 */
[----:B------:R-:W0:Y:S01]  /*2d50*/  S2R R22, SR_TID.X ;  /* 0x0000000000167919 */ /* 0x000e220000002100 */
[C---:B------:R-:W-:Y:S02]  /*2d60*/  SEL R9, R0.reuse, R12, !P4 ;  /* 0x0000000c00097207 */ /* 0x040fe40006000000 */
[C---:B------:R-:W-:Y:S01]  /*2d70*/  SEL R12, R0.reuse, R15, !P4 ;  /* 0x0000000f000c7207 */ /* 0x040fe20006000000 */
[----:B--2---:R1:W-:Y:S04]  /*2d80*/  STL [R1+0xf3c], R3 ;  /* 0x000f3c0301007387 */ /* 0x0043e80000100800 */
[----:B-1----:R-:W2:Y:S01]  /*2d90*/  LDL.LU R3, [R1+0x34] ;  /* 0x0000340001037983 */ /* 0x002ea20000300800 */
[----:B------:R-:W-:Y:S01]  /*2da0*/  SEL R15, R0, R18, !P4 ;  /* 0x00000012000f7207 */ /* 0x000fe20006000000 */
[----:B------:R-:W-:Y:S01]  /*2db0*/  @!P3 IMAD.MOV R2, RZ, RZ, -R2 ;  /* 0x000000ffff02b224 */ /* 0x000fe200078e0a02 */
[C---:B------:R-:W-:Y:S01]  /*2dc0*/  SEL R0, R19.reuse, R23, !P4 ;  /* 0x0000001713007207 */ /* 0x040fe20006000000 */
[----:B------:R-:W-:Y:S01]  /*2dd0*/  IMAD.MOV.U32 R23, RZ, RZ, R19 ;  /* 0x000000ffff177224 */ /* 0x000fe200078e0013 */
[----:B------:R-:W-:Y:S01]  /*2de0*/  SEL R18, R19, R21, !P4 ;  /* 0x0000001513127207 */ /* 0x000fe20006000000 */
[----:B------:R-:W-:Y:S01]  /*2df0*/  @!P2 IMAD.MOV R4, RZ, RZ, -R4 ;  /* 0x000000ffff04a224 */ /* 0x000fe200078e0a04 */
[----:B------:R-:W3:Y:S02]  /*2e00*/  LDL.LU R29, [R1+0x24] ;  /* 0x00002400011d7983 */ /* 0x000ee40000300800 */
[----:B------:R-:W-:-:S02]  /*2e10*/  SEL R19, R23, R2, !P4 ;  /* 0x0000000217137207 */ /* 0x000fc40006000000 */
[----:B0-----:R-:W-:Y:S01]  /*2e20*/  LOP3.LUT R2, R22, 0x3f, RZ, 0xc0, !PT ;  /* 0x0000003f16027812 */ /* 0x001fe200078ec0ff */
[----:B------:R-:W-:Y:S02]  /*2e30*/  @!P1 IMAD.MOV R5, RZ, RZ, -R5 ;  /* 0x000000ffff059224 */ /* 0x000fe400078e0a05 */
[----:B------:R-:W-:Y:S02]  /*2e40*/  @!P0 IMAD.MOV R6, RZ, RZ, -R6 ;  /* 0x000000ffff068224 */ /* 0x000fe400078e0a06 */
[----:B------:R-:W-:Y:S01]  /*2e50*/  IMAD R2, R2, UR6, RZ ;  /* 0x0000000602027c24 */ /* 0x000fe2000f8e02ff */
[----:B------:R0:W-:Y:S01]  /*2e60*/  STL [R1+0x10], R20 ;  /* 0x0000101401007387 */ /* 0x0001e20000100800 */
[----:B------:R-:W-:Y:S01]  /*2e70*/  @!P5 IMAD.MOV R7, RZ, RZ, -R7 ;  /* 0x000000ffff07d224 */ /* 0x000fe200078e0a07 */
[----:B------:R-:W-:Y:S02]  /*2e80*/  SEL R21, R23, R5, !P4 ;  /* 0x0000000517157207 */ /* 0x000fe40006000000 */
[----:B------:R-:W-:-:S02]  /*2e90*/  LEA.HI.X.SX32 R2, R2, UR11, 0x1, P6 ;  /* 0x0000000b02027c11 */ /* 0x000fc4000b0f0eff */
[C---:B------:R-:W-:Y:S02]  /*2ea0*/  SEL R24, R23.reuse, R24, !P4 ;  /* 0x0000001817187207 */ /* 0x040fe40006000000 */
[C---:B------:R-:W-:Y:S02]  /*2eb0*/  SEL R25, R23.reuse, R25, !P4 ;  /* 0x0000001917197207 */ /* 0x040fe40006000000 */
[C---:B0-----:R-:W-:Y:S02]  /*2ec0*/  SEL R20, R23.reuse, R4, !P4 ;  /* 0x0000000417147207 */ /* 0x041fe40006000000 */
[----:B------:R-:W4:Y:S01]  /*2ed0*/  LDL.LU R4, [R1+0x20] ;  /* 0x0000200001047983 */ /* 0x000f220000300800 */
[C---:B------:R-:W-:Y:S02]  /*2ee0*/  SEL R26, R23.reuse, R26, !P4 ;  /* 0x0000001a171a7207 */ /* 0x040fe40006000000 */
[C---:B------:R-:W-:Y:S01]  /*2ef0*/  SEL R27, R23.reuse, R27, !P4 ;  /* 0x0000001b171b7207 */ /* 0x040fe20006000000 */
[----:B------:R-:W3:Y:S01]  /*2f00*/  LDL.LU R5, [R1+0x1c] ;  /* 0x00001c0001057983 */ /* 0x000ee20000300800 */
[----:B------:R-:W-:-:S02]  /*2f10*/  SEL R28, R23, R28, !P4 ;  /* 0x0000001c171c7207 */ /* 0x000fc40006000000 */
[C---:B------:R-:W-:Y:S02]  /*2f20*/  SEL R22, R23.reuse, R6, !P4 ;  /* 0x0000000617167207 */ /* 0x040fe40006000000 */
[----:B------:R-:W3:Y:S01]  /*2f30*/  LDL.LU R6, [R1+0x18] ;  /* 0x0000180001067983 */ /* 0x000ee20000300800 */
[----:B------:R-:W-:-:S03]  /*2f40*/  SEL R23, R23, R7, !P4 ;  /* 0x0000000717177207 */ /* 0x000fc60006000000 */
[----:B------:R-:W3:Y:S04]  /*2f50*/  LDL.LU R7, [R1+0x14] ;  /* 0x0000140001077983 */ /* 0x000ee80000300800 */
[----:B------:R0:W-:Y:S04]  /*2f60*/  STL [R1+0xf00], R2 ;  /* 0x000f000201007387 */ /* 0x0001e80000100800 */
[----:B0-----:R-:W3:Y:S01]  /*2f70*/  LDL.LU R2, [R1+0x38] ;  /* 0x0000380001027983 */ /* 0x001ee20000300800 */
[----:B--2---:R-:W-:-:S05]  /*2f80*/  IMAD R3, R3, UR7, RZ ;  /* 0x0000000703037c24 */ /* 0x004fca000f8e02ff */
[----:B------:R0:W-:Y:S04]  /*2f90*/  STL [R1+0x34], R3 ;  /* 0x0000340301007387 */ /* 0x0001e80000100800 */
[----:B0-----:R-:W2:Y:S02]  /*2fa0*/  LDL.LU R3, [R1+0xf3c] ;  /* 0x000f3c0001037983 */ /* 0x001ea40000300800 */
        /* <DEDUP_REMOVED lines=13> */
[----:B------:R0:W-:Y:S04]  /*3080*/  STL [R1], R3 ;  /* 0x0000000301007387 */ /* 0x0001e80000100800 */
[----:B0-----:R-:W2:Y:S01]  /*3090*/  LDL.LU R3, [R1+0xf28] ;  /* 0x000f280001037983 */ /* 0x001ea20000300800 */
[----:B---3--:R-:W-:Y:S02]  /*30a0*/  IMAD R2, R2, UR7, RZ ;  /* 0x0000000702027c24 */ /* 0x008fe4000f8e02ff */
[----:B----4-:R-:W-:Y:S02]  /*30b0*/  IMAD R4, R4, UR14, RZ ;  /* 0x0000000e04047c24 */ /* 0x010fe4000f8e02ff */
[----:B------:R-:W-:Y:S01]  /*30c0*/  IMAD R6, R6, UR14, RZ ;  /* 0x0000000e06067c24 */ /* 0x000fe2000f8e02ff */
[----:B------:R-:W-:Y:S01]  /*30d0*/  STL [R1+0x28], R2 ;  /* 0x0000280201007387 */ /* 0x000fe20000100800 */
[----:B------:R-:W-:-:S03]  /*30e0*/  IMAD R7, R7, UR14, RZ ;  /* 0x0000000e07077c24 */ /* 0x000fc6000f8e02ff */
[----:B------:R0:W-:Y:S04]  /*30f0*/  STL [R1+0xf20], R2 ;  /* 0x000f200201007387 */ /* 0x0001e80000100800 */
[----:B0-----:R-:W3:Y:S01]  /*3100*/  LDL.LU R2, [R1+0x10] ;  /* 0x0000100001027983 */ /* 0x001ee20000300800 */
[----:B--2---:R-:W-:-:S05]  /*3110*/  IMAD R3, R3, UR14, RZ ;  /* 0x0000000e03037c24 */ /* 0x004fca000f8e02ff */
[----:B------:R0:W-:Y:S04]  /*3120*/  STL [R1+0xefc], R3 ;  /* 0x000efc0301007387 */ /* 0x0001e80000100800 */
[----:B0-----:R-:W2:Y:S04]  /*3130*/  LDL.LU R3, [R1+0x8] ;  /* 0x0000080001037983 */ /* 0x001ea80000300800 */
[----:B------:R-:W-:Y:S04]  /*3140*/  STL [R1+0xef8], R4 ;  /* 0x000ef80401007387 */ /* 0x000fe80000100800 */
[----:B------:R0:W-:Y:S04]  /*3150*/  STL.64 [R1+0xf08], R6 ;  /* 0x000f080601007387 */ /* 0x0001e80000100a00 */
[----:B0-----:R-:W4:Y:S01]  /*3160*/  LDL R6, [R1+0x2c] ;  /* 0x00002c0001067983 */ /* 0x001f220000100800 */
[----:B------:R-:W-:-:S02]  /*3170*/  IMAD R11, R11, UR14, RZ ;  /* 0x0000000e0b0b7c24 */ /* 0x000fc4000f8e02ff */
[----:B------:R-:W-:Y:S01]  /*3180*/  IMAD R12, R12, UR14, RZ ;  /* 0x0000000e0c0c7c24 */ /* 0x000fe2000f8e02ff */
[----:B------:R-:W-:Y:S01]  /*3190*/  STL [R1+0xf10], R7 ;  /* 0x000f100701007387 */ /* 0x000fe20000100800 */
[----:B------:R-:W-:Y:S02]  /*31a0*/  IMAD R13, R13, UR14, RZ ;  /* 0x0000000e0d0d7c24 */ /* 0x000fe4000f8e02ff */
[----:B---3--:R-:W-:Y:S01]  /*31b0*/  IMAD R2, R2, UR14, RZ ;  /* 0x0000000e02027c24 */ /* 0x008fe2000f8e02ff */
[----:B----4-:R0:W-:Y:S04]  /*31c0*/  STL.64 [R1+0xf18], R6 ;  /* 0x000f180601007387 */ /* 0x0101e80000100a00 */
[----:B0-----:R-:W3:Y:S04]  /*31d0*/  LDL R6, [R1+0x30] ;  /* 0x0000300001067983 */ /* 0x001ee80000100800 */
[----:B------:R-:W4:Y:S04]  /*31e0*/  LDL.LU R4, [R1+0x4] ;  /* 0x0000040001047983 */ /* 0x000f280000300800 */
[----:B------:R0:W-:Y:S04]  /*31f0*/  STL [R1+0xee8], R11 ;  /* 0x000ee80b01007387 */ /* 0x0001e80000100800 */
[----:B0-----:R-:W2:Y:S04]  /*3200*/  LDL.LU R11, [R1] ;  /* 0x00000000010b7983 */ /* 0x001ea80000300800 */
[----:B------:R0:W-:Y:S04]  /*3210*/  STL.64 [R1+0xef0], R12 ;  /* 0x000ef00c01007387 */ /* 0x0001e80000100a00 */
[----:B0-----:R-:W2:Y:S04]  /*3220*/  LDL R12, [R1+0x34] ;  /* 0x00003400010c7983 */ /* 0x001ea80000100800 */
[----:B------:R0:W-:Y:S02]  /*3230*/  STL [R1+0x10], R2 ;  /* 0x0000100201007387 */ /* 0x0001e40000100800 */
[----:B0-----:R-:W-:-:S02]  /*3240*/  IMAD R2, R0, UR14, RZ ;  /* 0x0000000e00027c24 */ /* 0x001fc4000f8e02ff */
[----:B------:R-:W2:Y:S04]  /*3250*/  LDL.LU R0, [R1+0xf24] ;  /* 0x000f240001007983 */ /* 0x000ea80000300800 */
[----:B------:R2:W-:Y:S01]  /*3260*/  STL [R1+0xc], R2 ;  /* 0x00000c0201007387 */ /* 0x0005e20000100800 */
[----:B---3--:R-:W-:Y:S02]  /*3270*/  LEA R6, P0, R6, UR8, 0x1 ;  /* 0x0000000806067c11 */ /* 0x008fe4000f8008ff */
[----:B--2---:R-:W-:-:S05]  /*3280*/  LEA R2, P5, R3, R0, 0x1 ;  /* 0x0000000003027211 */ /* 0x004fca00078a08ff */
[----:B------:R0:W-:Y:S04]  /*3290*/  STL [R1+0xea8], R2 ;  /* 0x000ea80201007387 */ /* 0x0001e80000100800 */
[----:B0-----:R-:W2:Y:S04]  /*32a0*/  LDL.LU R2, [R1+0xf20] ;  /* 0x000f200001027983 */ /* 0x001ea80000300800 */
[----:B------:R0:W-:Y:S04]  /*32b0*/  STL [R1+0x358], R6 ;  /* 0x0003580601007387 */ /* 0x0001e80000100800 */
[----:B0-----:R-:W3:Y:S02]  /*32c0*/  LDL.LU.64 R6, [R1+0xf18] ;  /* 0x000f180001067983 */ /* 0x001ee40000300a00 */
[----:B---3--:R-:W-:-:S05]  /*32d0*/  LEA R6, P1, R6, UR8, 0x1 ;  /* 0x0000000806067c11 */ /* 0x008fca000f8208ff */
[----:B------:R2:W-:Y:S04]  /*32e0*/  STL [R1+0x350], R6 ;  /* 0x0003500601007387 */ /* 0x0005e80000100800 */
[----:B------:R0:W3:Y:S01]  /*32f0*/  LDL.LU R7, [R1+0xf10] ;  /* 0x000f100001077983 */ /* 0x0000e20000300800 */
[----:B------:R-:W-:Y:S02]  /*3300*/  LEA R12, P2, R12, UR8, 0x1 ;  /* 0x000000080c0c7c11 */ /* 0x000fe4000f8408ff */
[----:B--2---:R-:W-:Y:S02]  /*3310*/  LEA R6, P3, R2, UR8, 0x1 ;  /* 0x0000000802067c11 */ /* 0x004fe4000f8608ff */
[----:B----4-:R-:W-:-:S03]  /*3320*/  LEA R2, P4, R4, R0, 0x1 ;  /* 0x0000000004027211 */ /* 0x010fc600078808ff */
[----:B------:R3:W-:Y:S04]  /*3330*/  STL [R1+0x348], R6 ;  /* 0x0003480601007387 */ /* 0x0007e80000100800 */
[----:B---3--:R-:W2:Y:S04]  /*3340*/  LDL.LU.64 R6, [R1+0xf08] ;  /* 0x000f080001067983 */ /* 0x008ea80000300a00 */
[----:B------:R-:W-:Y:S04]  /*3350*/  STL [R1+0x360], R12 ;  /* 0x0003600c01007387 */ /* 0x000fe80000100800 */
[----:B------:R1:W-:Y:S02]  /*3360*/  STL [R1+0xeac], R2 ;  /* 0x000eac0201007387 */ /* 0x0003e40000100800 */
[----:B-1----:R-:W-:-:S05]  /*3370*/  LEA R2, P6, R11, R0, 0x1 ;  /* 0x000000000b027211 */ /* 0x002fca00078c08ff */
[----:B------:R1:W-:Y:S04]  /*3380*/  STL [R1+0xeb0], R2 ;  /* 0x000eb00201007387 */ /* 0x0003e80000100800 */
[----:B-1----:R-:W3:Y:S01]  /*3390*/  LDL.LU R2, [R1+0xf00] ;  /* 0x000f000001027983 */ /* 0x002ee20000300800 */
[----:B------:R-:W-:Y:S01]  /*33a0*/  IMAD R29, R29, UR14, RZ ;  /* 0x0000000e1d1d7c24 */ /* 0x000fe2000f8e02ff */
[----:B---3--:R-:W-:-:S05]  /*33b0*/  LEA.HI.X.SX32 R3, R3, R2, 0x1, P5 ;  /* 0x0000000203037211 */ /* 0x008fca00028f0eff */
[----:B------:R1:W-:Y:S02]  /*33c0*/  STL [R1+0xea0], R3 ;  /* 0x000ea00301007387 */ /* 0x0003e40000100800 */
[----:B-1----:R-:W-:-:S05]  /*33d0*/  LEA R3, P5, R29, R0, 0x1 ;  /* 0x000000001d037211 */ /* 0x002fca00078a08ff */
[----:B------:R1:W-:Y:S04]  /*33e0*/  STL [R1+0xea4], R3 ;  /* 0x000ea40301007387 */ /* 0x0003e80000100800 */
[----:B-1----:R-:W3:Y:S01]  /*33f0*/  LDL.LU R3, [R1+0xefc] ;  /* 0x000efc0001037983 */ /* 0x002ee20000300800 */
[----:B------:R-:W-:-:S05]  /*3400*/  LEA.HI.X.SX32 R4, R4, R2, 0x1, P4 ;  /* 0x0000000204047211 */ /* 0x000fca00020f0eff */
[----:B------:R3:W-:Y:S02]  /*3410*/  STL [R1+0xe98], R4 ;  /* 0x000e980401007387 */ /* 0x0007e40000100800 */
[----:B---3--:R-:W-:-:S05]  /*3420*/  LEA R4, P4, R3, R0, 0x1 ;  /* 0x0000000003047211 */ /* 0x008fca00078808ff */
[----:B------:R1:W-:Y:S04]  /*3430*/  STL [R1+0xe9c], R4 ;  /* 0x000e9c0401007387 */ /* 0x0003e80000100800 */
[----:B-1----:R-:W3:Y:S01]  /*3440*/  LDL.LU R4, [R1+0xef8] ;  /* 0x000ef80001047983 */ /* 0x002ee20000300800 */
[----:B------:R-:W-:-:S05]  /*3450*/  LEA.HI.X.SX32 R11, R11, R2, 0x1, P6 ;  /* 0x000000020b0b7211 */ /* 0x000fca00030f0eff */
[----:B------:R3:W-:Y:S01]  /*3460*/  STL [R1+0xe90], R11 ;  /* 0x000e900b01007387 */ /* 0x0007e20000100800 */
[----:B------:R-:W-:Y:S02]  /*3470*/  IMAD R5, R5, UR14, RZ ;  /* 0x0000000e05057c24 */ /* 0x000fe4000f8e02ff */
[----:B------:R-:W-:Y:S02]  /*3480*/  IMAD R8, R8, UR14, RZ ;  /* 0x0000000e08087c24 */ /* 0x000fe4000f8e02ff */
[----:B------:R-:W-:Y:S02]  /*3490*/  IMAD R9, R9, UR14, RZ ;  /* 0x0000000e09097c24 */ /* 0x000fe4000f8e02ff */
[----:B------:R-:W-:Y:S01]  /*34a0*/  IMAD R10, R10, UR14, RZ ;  /* 0x0000000e0a0a7c24 */ /* 0x000fe2000f8e02ff */
[----:B---3--:R-:W-:-:S05]  /*34b0*/  LEA R11, P6, R4, R0, 0x1 ;  /* 0x00000000040b7211 */ /* 0x008fca00078c08ff */
[----:B------:R1:W-:Y:S02]  /*34c0*/  STL [R1+0xe94], R11 ;  /* 0x000e940b01007387 */ /* 0x0003e40000100800 */
[----:B-1----:R-:W-:Y:S02]  /*34d0*/  LEA.HI.X.SX32 R11, R29, R2, 0x1, P5 ;  /* 0x000000021d0b7211 */ /* 0x002fe400028f0eff */
[----:B------:R-:W-:-:S03]  /*34e0*/  LEA R29, P5, R5, R0, 0x1 ;  /* 0x00000000051d7211 */ /* 0x000fc600078a08ff */
[----:B------:R1:W-:Y:S01]  /*34f0*/  STL [R1+0xe88], R11 ;  /* 0x000e880b01007387 */ /* 0x0003e20000100800 */
[----:B------:R-:W-:-:S03]  /*3500*/  LEA.HI.X.SX32 R4, R4, R2, 0x1, P6 ;  /* 0x0000000204047211 */ /* 0x000fc600030f0eff */
[----:B------:R3:W-:Y:S01]  /*3510*/  STL [R1+0xe8c], R29 ;  /* 0x000e8c1d01007387 */ /* 0x0007e20000100800 */
[----:B-1----:R-:W-:Y:S02]  /*3520*/  LEA.HI.X.SX32 R11, R3, R2, 0x1, P4 ;  /* 0x00000002030b7211 */ /* 0x002fe400020f0eff */
[-C--:B--2---:R-:W-:Y:S01]  /*3530*/  LEA R3, P4, R6, R0.reuse, 0x1 ;  /* 0x0000000006037211 */ /* 0x084fe200078808ff */
[----:B---3--:R-:W2:Y:S04]  /*3540*/  LDL.LU R29, [R1+0x10] ;  /* 0x00001000011d7983 */ /* 0x008ea80000300800 */
[----:B------:R1:W-:Y:S04]  /*3550*/  STL [R1+0xe80], R11 ;  /* 0x000e800b01007387 */ /* 0x0003e80000100800 */
[----:B------:R3:W-:Y:S01]  /*3560*/  STL [R1+0xe84], R3 ;  /* 0x000e840301007387 */ /* 0x0007e20000100800 */
[----:B-1----:R-:W-:-:S03]  /*3570*/  LEA R11, P6, R7, R0, 0x1 ;  /* 0x00000000070b7211 */ /* 0x002fc600078c08ff */
[----:B------:R1:W-:Y:S01]  /*3580*/  STL [R1+0xe78], R4 ;  /* 0x000e780401007387 */ /* 0x0003e20000100800 */
[----:B---3--:R-:W-:-:S03]  /*3590*/  LEA.HI.X.SX32 R3, R5, R2, 0x1, P5 ;  /* 0x0000000205037211 */ /* 0x008fc600028f0eff */
[----:B------:R3:W-:Y:S01]  /*35a0*/  STL [R1+0xe7c], R11 ;  /* 0x000e7c0b01007387 */ /* 0x0007e20000100800 */
[----:B------:R-:W-:Y:S02]  /*35b0*/  IMAD.MOV.U32 R5, RZ, RZ, R13 ;  /* 0x000000ffff057224 */ /* 0x000fe400078e000d */
[----:B-1----:R-:W-:Y:S02]  /*35c0*/  IMAD.MOV.U32 R4, RZ, RZ, R12 ;  /* 0x000000ffff047224 */ /* 0x002fe400078e000c */
[----:B------:R-:W4:Y:S01]  /*35d0*/  LDL.LU.64 R12, [R1+0xef0] ;  /* 0x000ef000010c7983 */ /* 0x000f220000300a00 */
[----:B---3--:R-:W-:-:S03]  /*35e0*/  LEA R11, P5, R8, R0, 0x1 ;  /* 0x00000000080b7211 */ /* 0x008fc600078a08ff */
[----:B------:R1:W-:Y:S04]  /*35f0*/  STL [R1+0xe70], R3 ;  /* 0x000e700301007387 */ /* 0x0003e80000100800 */
[----:B-1----:R-:W3:Y:S04]  /*3600*/  LDL.LU R3, [R1+0xc] ;  /* 0x00000c0001037983 */ /* 0x002ee80000300800 */
[----:B------:R1:W-:Y:S02]  /*3610*/  STL [R1+0xe74], R11 ;  /* 0x000e740b01007387 */ /* 0x0003e40000100800 */
[----:B-1----:R-:W-:-:S02]  /*3620*/  LEA.HI.X.SX32 R11, R6, R2, 0x1, P4 ;  /* 0x00000002060b7211 */ /* 0x002fc400020f0eff */
[----:B------:R-:W-:-:S03]  /*3630*/  LEA R6, P4, R9, R0, 0x1 ;  /* 0x0000000009067211 */ /* 0x000fc600078808ff */
[----:B------:R1:W-:Y:S04]  /*3640*/  STL [R1+0xe68], R11 ;  /* 0x000e680b01007387 */ /* 0x0003e80000100800 */
[----:B------:R0:W-:Y:S01]  /*3650*/  STL [R1+0xe6c], R6 ;  /* 0x000e6c0601007387 */ /* 0x0001e20000100800 */
[----:B-1----:R-:W-:-:S03]  /*3660*/  LEA.HI.X.SX32 R11, R7, R2, 0x1, P6 ;  /* 0x00000002070b7211 */ /* 0x002fc600030f0eff */
[----:B0-----:R-:W2:Y:S04]  /*3670*/  LDL.64 R6, [R1+0x358] ;  /* 0x0003580001067983 */ /* 0x001ea80000100a00 */
[----:B------:R0:W-:Y:S02]  /*3680*/  STL [R1+0xe60], R11 ;  /* 0x000e600b01007387 */ /* 0x0001e40000100800 */
[----:B0-----:R-:W-:-:S05]  /*3690*/  LEA R11, P6, R10, R0, 0x1 ;  /* 0x000000000a0b7211 */ /* 0x001fca00078c08ff */
[----:B------:R0:W-:Y:S04]  /*36a0*/  STL [R1+0xe64], R11 ;  /* 0x000e640b01007387 */ /* 0x0001e80000100800 */
[----:B0-----:R-:W2:Y:S01]  /*36b0*/  LDL.LU R11, [R1+0xee8] ;  /* 0x000ee800010b7983 */ /* 0x001ea20000300800 */
[----:B------:R-:W-:-:S05]  /*36c0*/  LEA.HI.X.SX32 R8, R8, R2, 0x1, P5 ;  /* 0x0000000208087211 */ /* 0x000fca00028f0eff */
[----:B------:R2:W-:Y:S01]  /*36d0*/  STL [R1+0xe58], R8 ;  /* 0x000e580801007387 */ /* 0x0005e20000100800 */
[----:B------:R-:W-:Y:S01]  /*36e0*/  LEA.HI.X.SX32 R10, R10, R2, 0x1, P6 ;  /* 0x000000020a0a7211 */ /* 0x000fe200030f0eff */
[----:B------:R-:W-:Y:S02]  /*36f0*/  IMAD R14, R14, UR14, RZ ;  /* 0x0000000e0e0e7c24 */ /* 0x000fe4000f8e02ff */
[----:B------:R-:W-:Y:S01]  /*3700*/  IMAD R15, R15, UR14, RZ ;  /* 0x0000000e0f0f7c24 */ /* 0x000fe2000f8e02ff */
[----:B--2---:R-:W-:-:S05]  /*3710*/  LEA R8, P5, R11, R0, 0x1 ;  /* 0x000000000b087211 */ /* 0x004fca00078a08ff */
[----:B------:R0:W-:Y:S02]  /*3720*/  STL [R1+0xe5c], R8 ;  /* 0x000e5c0801007387 */ /* 0x0001e40000100800 */
[----:B0-----:R-:W-:Y:S02]  /*3730*/  LEA.HI.X.SX32 R8, R9, R2, 0x1, P4 ;  /* 0x0000000209087211 */ /* 0x001fe400020f0eff */
[----:B----4-:R-:W-:-:S03]  /*3740*/  LEA R9, P4, R12, R0, 0x1 ;  /* 0x000000000c097211 */ /* 0x010fc600078808ff */
[----:B------:R-:W-:Y:S04]  /*3750*/  STL [R1+0xe50], R8 ;  /* 0x000e500801007387 */ /* 0x000fe80000100800 */
[----:B------:R0:W-:Y:S04]  /*3760*/  STL [R1+0xe54], R9 ;  /* 0x000e540901007387 */ /* 0x0001e80000100800 */
[----:B------:R1:W-:Y:S01]  /*3770*/  STL [R1+0xe48], R10 ;  /* 0x000e480a01007387 */ /* 0x0003e20000100800 */
[----:B0-----:R-:W-:-:S03]  /*3780*/  LEA.HI.X.SX32 R9, R11, R2, 0x1, P5 ;  /* 0x000000020b097211 */ /* 0x001fc600028f0eff */
[----:B-1----:R-:W2:Y:S01]  /*3790*/  LDL.64 R10, [R1+0x350] ;  /* 0x00035000010a7983 */ /* 0x002ea20000100a00 */
[----:B------:R-:W-:-:S05]  /*37a0*/  LEA R8, P6, R13, R0, 0x1 ;  /* 0x000000000d087211 */ /* 0x000fca00078c08ff */
[----:B------:R0:W-:Y:S01]  /*37b0*/  STL [R1+0xe4c], R8 ;  /* 0x000e4c0801007387 */ /* 0x0001e20000100800 */
[----:B------:R-:W-:-:S03]  /*37c0*/  IMAD R16, R16, UR14, RZ ;  /* 0x0000000e10107c24 */ /* 0x000fc6000f8e02ff */
[----:B------:R1:W-:Y:S01]  /*37d0*/  STL [R1+0xe40], R9 ;  /* 0x000e400901007387 */ /* 0x0003e20000100800 */
[----:B0-----:R-:W-:Y:S01]  /*37e0*/  LEA R8, P5, R14, R0, 0x1 ;  /* 0x000000000e087211 */ /* 0x001fe200078a08ff */
[----:B------:R-:W-:Y:S01]  /*37f0*/  IMAD R17, R17, UR14, RZ ;  /* 0x0000000e11117c24 */ /* 0x000fe2000f8e02ff */
[----:B-1----:R-:W-:-:S03]  /*3800*/  LEA.HI.X.SX32 R9, R12, R2, 0x1, P4 ;  /* 0x000000020c097211 */ /* 0x002fc600020f0eff */
[----:B------:R0:W-:Y:S01]  /*3810*/  STL [R1+0xe44], R8 ;  /* 0x000e440801007387 */ /* 0x0001e20000100800 */
[----:B------:R-:W-:-:S03]  /*3820*/  LEA R12, P4, R15, R0, 0x1 ;  /* 0x000000000f0c7211 */ /* 0x000fc600078808ff */
[----:B------:R1:W-:Y:S01]  /*3830*/  STL [R1+0xe38], R9 ;  /* 0x000e380901007387 */ /* 0x0003e20000100800 */
[----:B0-----:R-:W-:-:S03]  /*3840*/  LEA.HI.X.SX32 R8, R13, R2, 0x1, P6 ;  /* 0x000000020d087211 */ /* 0x001fc600030f0eff */
[----:B------:R0:W-:Y:S01]  /*3850*/  STL [R1+0xe3c], R12 ;  /* 0x000e3c0c01007387 */ /* 0x0001e20000100800 */
[----:B-1----:R-:W-:-:S03]  /*3860*/  LEA R9, P6, R16, R0, 0x1 ;  /* 0x0000000010097211 */ /* 0x002fc600078c08ff */
[----:B------:R1:W-:Y:S01]  /*3870*/  STL [R1+0xe30], R8 ;  /* 0x000e300801007387 */ /* 0x0003e20000100800 */
[----:B------:R-:W-:Y:S01]  /*3880*/  IMAD R18, R18, UR14, RZ ;  /* 0x0000000e12127c24 */ /* 0x000fe2000f8e02ff */
[----:B0-----:R-:W-:Y:S02]  /*3890*/  LEA.HI.X.SX32 R12, R14, R2, 0x1, P5 ;  /* 0x000000020e0c7211 */ /* 0x001fe400028f0eff */
[----:B------:R0:W-:Y:S01]  /*38a0*/  STL [R1+0xe34], R9 ;  /* 0x000e340901007387 */ /* 0x0001e20000100800 */
[----:B-1----:R-:W-:-:S03]  /*38b0*/  LEA R8, P5, R17, R0, 0x1 ;  /* 0x0000000011087211 */ /* 0x002fc600078a08ff */
[----:B------:R1:W-:Y:S04]  /*38c0*/  STL [R1+0xe28], R12 ;  /* 0x000e280c01007387 */ /* 0x0003e80000100800 */
[----:B------:R4:W-:Y:S01]  /*38d0*/  STL [R1+0xe2c], R8 ;  /* 0x000e2c0801007387 */ /* 0x0009e20000100800 */
[-C--:B0-----:R-:W-:Y:S01]  /*38e0*/  LEA.HI.X.SX32 R9, R15, R2.reuse, 0x1, P4 ;  /* 0x000000020f097211 */ /* 0x081fe200020f0eff */
[----:B------:R-:W-:Y:S02]  /*38f0*/  IMAD.MOV.U32 R13, RZ, RZ, R5 ;  /* 0x000000ffff0d7224 */ /* 0x000fe400078e0005 */
[----:B-1----:R-:W-:Y:S01]  /*3900*/  IMAD.MOV.U32 R12, RZ, RZ, R4 ;  /* 0x000000ffff0c7224 */ /* 0x002fe200078e0004 */
[----:B------:R-:W-:Y:S02]  /*3910*/  LEA.HI.X.SX32 R4, R16, R2, 0x1, P6 ;  /* 0x0000000210047211 */ /* 0x000fe400030f0eff */
[-C--:B----4-:R-:W-:Y:S01]  /*3920*/  LEA R8, P4, R18, R0.reuse, 0x1 ;  /* 0x0000000012087211 */ /* 0x090fe200078808ff */
[----:B------:R-:W-:Y:S04]  /*3930*/  STL [R1+0xe20], R9 ;  /* 0x000e200901007387 */ /* 0x000fe80000100800 */
[----:B------:R-:W4:Y:S04]  /*3940*/  LDL.LU R5, [R1+0x28] ;  /* 0x0000280001057983 */ /* 0x000f280000300800 */
[----:B------:R0:W-:Y:S04]  /*3950*/  STL [R1+0xe24], R8 ;  /* 0x000e240801007387 */ /* 0x0001e80000100800 */
[----:B------:R1:W-:Y:S01]  /*3960*/  STL [R1+0xe18], R4 ;  /* 0x000e180401007387 */ /* 0x0003e20000100800 */
[----:B------:R-:W-:Y:S01]  /*3970*/  IMAD R24, R24, UR14, RZ ;  /* 0x0000000e18187c24 */ /* 0x000fe2000f8e02ff */
[----:B0-----:R-:W-:-:S02]  /*3980*/  LEA R8, P6, R29, R0, 0x1 ;  /* 0x000000001d087211 */ /* 0x001fc400078c08ff */
[----:B-1----:R-:W-:-:S03]  /*3990*/  LEA.HI.X.SX32 R4, R17, R2, 0x1, P5 ;  /* 0x0000000211047211 */ /* 0x002fc600028f0eff */
[----:B------:R0:W-:Y:S01]  /*39a0*/  STL [R1+0xe1c], R8 ;  /* 0x000e1c0801007387 */ /* 0x0001e20000100800 */
[----:B---3--:R-:W-:Y:S02]  /*39b0*/  LEA R9, P5, R3, R0, 0x1 ;  /* 0x0000000003097211 */ /* 0x008fe400078a08ff */
[----:B0-----:R-:W-:Y:S01]  /*39c0*/  LEA.HI.X.SX32 R8, R18, R2, 0x1, P4 ;  /* 0x0000000212087211 */ /* 0x001fe200020f0eff */
[----:B--2---:R-:W-:Y:S02]  /*39d0*/  IMAD.MOV.U32 R16, RZ, RZ, R10 ;  /* 0x000000ffff107224 */ /* 0x004fe400078e000a */
[----:B------:R-:W-:-:S06]  /*39e0*/  IMAD.MOV.U32 R17, RZ, RZ, R11 ;  /* 0x000000ffff117224 */ /* 0x000fcc00078e000b */
[----:B------:R-:W2:Y:S04]  /*39f0*/  LDL.64 R16, [R1+0x348] ;  /* 0x0003480001107983 */ /* 0x000ea80000100a00 */
[----:B------:R0:W-:Y:S04]  /*3a00*/  STL [R1+0xe10], R4 ;  /* 0x000e100401007387 */ /* 0x0001e80000100800 */
[----:B------:R1:W-:Y:S04]  /*3a10*/  STL [R1+0xe14], R9 ;  /* 0x000e140901007387 */ /* 0x0003e80000100800 */
[----:B------:R-:W3:Y:S01]  /*3a20*/  LDL.64 R12, [R1+0x360] ;  /* 0x00036000010c7983 */ /* 0x000ee20000100a00 */
[----:B0-----:R-:W-:-:S03]  /*3a30*/  LEA R4, P4, R24, R0, 0x1 ;  /* 0x0000000018047211 */ /* 0x001fc600078808ff */
[----:B------:R0:W-:Y:S04]  /*3a40*/  STL [R1+0xdc4], R8 ;  /* 0x000dc40801007387 */ /* 0x0001e80000100800 */
[----:B-1----:R-:W3:Y:S04]  /*3a50*/  LDL.LU R9, [R1+0x34] ;  /* 0x0000340001097983 */ /* 0x002ee80000300800 */
[----:B------:R-:W-:Y:S01]  /*3a60*/  STL [R1+0xdd4], R4 ;  /* 0x000dd40401007387 */ /* 0x000fe20000100800 */
[----:B0-----:R-:W-:-:S03]  /*3a70*/  LEA.HI.X.SX32 R8, R29, R2, 0x1, P6 ;  /* 0x000000021d087211 */ /* 0x001fc600030f0eff */
[----:B------:R-:W3:Y:S04]  /*3a80*/  LDL.LU R29, [R1+0x2c] ;  /* 0x00002c00011d7983 */ /* 0x000ee80000300800 */
[----:B------:R0:W-:Y:S02]  /*3a90*/  STL [R1+0xdc8], R8 ;  /* 0x000dc80801007387 */ /* 0x0001e40000100800 */
[----:B0-----:R-:W-:Y:S02]  /*3aa0*/  LEA.HI.X.SX32 R8, R3, R2, 0x1, P5 ;  /* 0x0000000203087211 */ /* 0x001fe400028f0eff */
[----:B------:R-:W3:Y:S01]  /*3ab0*/  LDL.LU R3, [R1+0x30] ;  /* 0x0000300001037983 */ /* 0x000ee20000300800 */
[----:B------:R-:W-:Y:S02]  /*3ac0*/  IMAD R25, R25, UR14, RZ ;  /* 0x0000000e19197c24 */ /* 0x000fe4000f8e02ff */
[----:B------:R-:W-:-:S03]  /*3ad0*/  IMAD R26, R26, UR14, RZ ;  /* 0x0000000e1a1a7c24 */ /* 0x000fc6000f8e02ff */
[----:B------:R-:W-:Y:S01]  /*3ae0*/  LEA R4, P6, R25, R0, 0x1 ;  /* 0x0000000019047211 */ /* 0x000fe200078c08ff */
[----:B------:R-:W-:-:S04]  /*3af0*/  IMAD R27, R27, UR14, RZ ;  /* 0x0000000e1b1b7c24 */ /* 0x000fc8000f8e02ff */
[----:B------:R0:W-:Y:S01]  /*3b00*/  STL [R1+0xddc], R4 ;  /* 0x000ddc0401007387 */ /* 0x0001e20000100800 */
[----:B------:R-:W-:Y:S01]  /*3b10*/  IMAD.MOV.U32 R14, RZ, RZ, R6 ;  /* 0x000000ffff0e7224 */ /* 0x000fe200078e0006 */
[----:B------:R-:W-:Y:S02]  /*3b20*/  LEA.HI.X.SX32 R14, R24, R2, 0x1, P4 ;  /* 0x00000002180e7211 */ /* 0x000fe400020f0eff */
[----:B------:R1:W-:Y:S01]  /*3b30*/  STL [R1+0xdcc], R8 ;  /* 0x000dcc0801007387 */ /* 0x0003e20000100800 */
[-C--:B0-----:R-:W-:Y:S01]  /*3b40*/  LEA R4, P5, R26, R0.reuse, 0x1 ;  /* 0x000000001a047211 */ /* 0x081fe200078a08ff */
[----:B------:R-:W-:Y:S01]  /*3b50*/  IMAD R28, R28, UR14, RZ ;  /* 0x0000000e1c1c7c24 */ /* 0x000fe2000f8e02ff */
[----:B-1----:R-:W-:-:S03]  /*3b60*/  LEA R8, P4, R27, R0, 0x1 ;  /* 0x000000001b087211 */ /* 0x002fc600078808ff */
[----:B------:R0:W-:Y:S01]  /*3b70*/  STL [R1+0xde4], R4 ;  /* 0x000de40401007387 */ /* 0x0001e20000100800 */
[----:B------:R-:W-:-:S03]  /*3b80*/  IMAD R19, R19, UR14, RZ ;  /* 0x0000000e13137c24 */ /* 0x000fc6000f8e02ff */
[----:B------:R1:W-:Y:S01]  /*3b90*/  STL [R1+0xdd0], R14 ;  /* 0x000dd00e01007387 */ /* 0x0003e20000100800 */
[----:B0-----:R-:W-:-:S03]  /*3ba0*/  LEA.HI.X.SX32 R4, R25, R2, 0x1, P6 ;  /* 0x0000000219047211 */ /* 0x001fc600030f0eff */
[----:B------:R-:W-:Y:S01]  /*3bb0*/  STL [R1+0xdec], R8 ;  /* 0x000dec0801007387 */ /* 0x000fe20000100800 */
[----:B------:R-:W-:Y:S01]  /*3bc0*/  IMAD R20, R20, UR14, RZ ;  /* 0x0000000e14147c24 */ /* 0x000fe2000f8e02ff */
[----:B-1----:R-:W-:Y:S02]  /*3bd0*/  LEA R14, P6, R28, R0, 0x1 ;  /* 0x000000001c0e7211 */ /* 0x002fe400078c08ff */
[----:B------:R0:W-:Y:S01]  /*3be0*/  STL [R1+0xdd8], R4 ;  /* 0x000dd80401007387 */ /* 0x0001e20000100800 */
[----:B------:R-:W-:-:S03]  /*3bf0*/  IMAD R21, R21, UR14, RZ ;  /* 0x0000000e15157c24 */ /* 0x000fc6000f8e02ff */
[----:B------:R1:W-:Y:S01]  /*3c00*/  STL [R1+0xdf4], R14 ;  /* 0x000df40e01007387 */ /* 0x0003e20000100800 */
[----:B0-----:R-:W-:Y:S02]  /*3c10*/  LEA.HI.X.SX32 R4, R26, R2, 0x1, P5 ;  /* 0x000000021a047211 */ /* 0x001fe400028f0eff */
[----:B------:R-:W-:Y:S02]  /*3c20*/  LEA R8, P5, R19, R0, 0x1 ;  /* 0x0000000013087211 */ /* 0x000fe400078a08ff */
[----:B-1----:R-:W-:Y:S01]  /*3c30*/  LEA.HI.X.SX32 R14, R27, R2, 0x1, P4 ;  /* 0x000000021b0e7211 */ /* 0x002fe200020f0eff */
[----:B------:R0:W-:Y:S04]  /*3c40*/  STL [R1+0xde0], R4 ;  /* 0x000de00401007387 */ /* 0x0001e80000100800 */
[----:B------:R1:W-:Y:S01]  /*3c50*/  STL [R1+0xdfc], R8 ;  /* 0x000dfc0801007387 */ /* 0x0003e20000100800 */
[----:B0-----:R-:W-:-:S03]  /*3c60*/  LEA R4, P4, R20, R0, 0x1 ;  /* 0x0000000014047211 */ /* 0x001fc600078808ff */
[----:B------:R0:W-:Y:S01]  /*3c70*/  STL [R1+0xde8], R14 ;  /* 0x000de80e01007387 */ /* 0x0001e20000100800 */
[----:B-1----:R-:W-:-:S03]  /*3c80*/  LEA.HI.X.SX32 R8, R28, R2, 0x1, P6 ;  /* 0x000000021c087211 */ /* 0x002fc600030f0eff */
[----:B------:R1:W-:Y:S01]  /*3c90*/  STL [R1+0xe04], R4 ;  /* 0x000e040401007387 */ /* 0x0003e20000100800 */
[----:B0-----:R-:W-:-:S03]  /*3ca0*/  LEA R14, P6, R21, R0, 0x1 ;  /* 0x00000000150e7211 */ /* 0x001fc600078c08ff */
[----:B------:R-:W-:Y:S01]  /*3cb0*/  STL [R1+0xdf0], R8 ;  /* 0x000df00801007387 */ /* 0x000fe20000100800 */
[----:B-1----:R-:W-:-:S03]  /*3cc0*/  LEA.HI.X.SX32 R4, R19, R2, 0x1, P5 ;  /* 0x0000000213047211 */ /* 0x002fc600028f0eff */
[----:B------:R-:W-:Y:S04]  /*3cd0*/  STL [R1+0xe08], R14 ;  /* 0x000e080e01007387 */ /* 0x000fe80000100800 */
[----:B------:R0:W-:Y:S02]  /*3ce0*/  STL [R1+0xdf8], R4 ;  /* 0x000df80401007387 */ /* 0x0001e40000100800 */
[----:B0-----:R-:W0:Y:S01]  /*3cf0*/  LDC R4, c[0x0][0x3a8] ;  /* 0x0000ea00ff047b82 */ /* 0x001e220000000800 */
[----:B------:R-:W-:Y:S02]  /*3d00*/  IMAD R22, R22, UR14, RZ ;  /* 0x0000000e16167c24 */ /* 0x000fe4000f8e02ff */
[----:B------:R-:W-:Y:S01]  /*3d10*/  IMAD R23, R23, UR14, RZ ;  /* 0x0000000e17177c24 */ /* 0x000fe2000f8e02ff */
[----:B------:R-:W-:-:S02]  /*3d20*/  LEA.HI.X.SX32 R14, R20, R2, 0x1, P4 ;  /* 0x00000002140e7211 */ /* 0x000fc400020f0eff */
[----:B------:R-:W-:-:S05]  /*3d30*/  LEA R8, P5, R22, R0, 0x1 ;  /* 0x0000000016087211 */ /* 0x000fca00078a08ff */
[----:B------:R0:W-:Y:S04]  /*3d40*/  STL [R1+0xe0c], R8 ;  /* 0x000e0c0801007387 */ /* 0x0001e80000100800 */
[----:B------:R1:W-:Y:S01]  /*3d50*/  STL [R1+0xe00], R14 ;  /* 0x000e000e01007387 */ /* 0x0003e20000100800 */
[----:B------:R-:W-:Y:S02]  /*3d60*/  IMAD.MOV.U32 R15, RZ, RZ, R7 ;  /* 0x000000ffff0f7224 */ /* 0x000fe400078e0007 */
[----:B0-----:R-:W-:Y:S01]  /*3d70*/  IMAD R8, R4, 0x3f, RZ ;  /* 0x0000003f04087824 */ /* 0x001fe200078e02ff */
[----:B-1----:R-:W-:Y:S01]  /*3d80*/  LEA.HI.X.SX32 R14, R22, R2, 0x1, P5 ;  /* 0x00000002160e7211 */ /* 0x002fe200028f0eff */
[----:B--2---:R-:W-:Y:S01]  /*3d90*/  IMAD.MOV.U32 R25, RZ, RZ, R17 ;  /* 0x000000ffff197224 */ /* 0x004fe200078e0011 */
[----:B----4-:R-:W-:-:S02]  /*3da0*/  LEA.HI.X.SX32 R25, R5, UR9, 0x1, P3 ;  /* 0x0000000905197c11 */ /* 0x010fc400098f0eff */
[----:B------:R-:W-:Y:S02]  /*3db0*/  LEA R5, P3, R23, R0, 0x1 ;  /* 0x0000000017057211 */ /* 0x000fe400078608ff */
[----:B------:R-:W-:Y:S01]  /*3dc0*/  LEA.HI.X.SX32 R0, R21, R2, 0x1, P6 ;  /* 0x0000000215007211 */ /* 0x000fe200030f0eff */
[--C-:B------:R-:W-:Y:S02]  /*3dd0*/  IMAD.MOV.U32 R24, RZ, RZ, R16.reuse ;  /* 0x000000ffff187224 */ /* 0x100fe400078e0010 */
[----:B------:R0:W-:Y:S01]  /*3de0*/  STL [R1+0xdc0], R5 ;  /* 0x000dc00501007387 */ /* 0x0001e20000100800 */
[----:B------:R-:W-:-:S03]  /*3df0*/  IMAD.MOV.U32 R24, RZ, RZ, R16 ;  /* 0x000000ffff187224 */ /* 0x000fc600078e0010 */
[----:B------:R-:W-:Y:S01]  /*3e00*/  STL [R1+0x34c], R25 ;  /* 0x00034c1901007387 */ /* 0x000fe20000100800 */
[----:B---3--:R-:W-:Y:S02]  /*3e10*/  LEA.HI.X.SX32 R17, R29, UR9, 0x1, P1 ;  /* 0x000000091d117c11 */ /* 0x008fe400088f0eff */
[----:B------:R-:W1:Y:S01]  /*3e20*/  LDC R29, c[0x0][0x3a8] ;  /* 0x0000ea00ff1d7b82 */ /* 0x000e620000000800 */
[----:B------:R2:W-:Y:S01]  /*3e30*/  STL [R1+0xdb8], R0 ;  /* 0x000db80001007387 */ /* 0x0005e20000100800 */
[----:B------:R-:W-:Y:S01]  /*3e40*/  LEA.HI.X.SX32 R13, R9, UR9, 0x1, P2 ;  /* 0x00000009090d7c11 */ /* 0x000fe200090f0eff */
[----:B------:R-:W-:Y:S02]  /*3e50*/  IMAD.MOV.U32 R16, RZ, RZ, R10 ;  /* 0x000000ffff107224 */ /* 0x000fe400078e000a */
[----:B0-----:R-:W-:Y:S01]  /*3e60*/  IMAD.WIDE R4, R8, 0x2, R24 ;  /* 0x0000000208047825 */ /* 0x001fe200078e0218 */
[----:B------:R0:W-:Y:S01]  /*3e70*/  STL [R1+0xdbc], R14 ;  /* 0x000dbc0e01007387 */ /* 0x0001e20000100800 */
[----:B--2---:R-:W-:-:S02]  /*3e80*/  LEA.HI.X.SX32 R0, R23, R2, 0x1, P3 ;  /* 0x0000000217007211 */ /* 0x004fc400018f0eff */
[----:B------:R-:W-:Y:S01]  /*3e90*/  LEA.HI.X.SX32 R15, R3, UR9, 0x1, P0 ;  /* 0x00000009030f7c11 */ /* 0x000fe200080f0eff */
[----:B0-----:R-:W-:Y:S02]  /*3ea0*/  IMAD.MOV.U32 R14, RZ, RZ, R6 ;  /* 0x000000ffff0e7224 */ /* 0x001fe400078e0006 */
[----:B------:R1:W-:Y:S01]  /*3eb0*/  STL [R1+0x5d4], R0 ;  /* 0x0005d40001007387 */ /* 0x0003e20000100800 */
[----:B------:R-:W-:-:S03]  /*3ec0*/  IMAD.WIDE R2, R8, 0x2, R16 ;  /* 0x0000000208027825 */ /* 0x000fc600078e0210 */
[----:B------:R-:W-:Y:S01]  /*3ed0*/  STL [R1+0x354], R17 ;  /* 0x0003541101007387 */ /* 0x000fe20000100800 */
[----:B------:R-:W-:-:S03]  /*3ee0*/  IMAD.WIDE R6, R8, 0x2, R14 ;  /* 0x0000000208067825 */ /* 0x000fc600078e020e */
[----:B------:R-:W-:Y:S01]  /*3ef0*/  STL [R1+0x364], R13 ;  /* 0x0003640d01007387 */ /* 0x000fe20000100800 */
[----:B-1----:R-:W-:-:S03]  /*3f00*/  IMAD R0, R29, 0x3e, RZ ;  /* 0x0000003e1d007824 */ /* 0x002fc600078e02ff */
[----:B------:R-:W-:Y:S04]  /*3f10*/  STL [R1+0x5dc], R4 ;  /* 0x0005dc0401007387 */ /* 0x000fe80000100800 */
[----:B------:R0:W-:Y:S04]  /*3f20*/  STL [R1+0x5d8], R5 ;  /* 0x0005d80501007387 */ /* 0x0001e80000100800 */
[----:B------:R-:W-:Y:S04]  /*3f30*/  STL [R1+0x35c], R15 ;  /* 0x00035c0f01007387 */ /* 0x000fe80000100800 */
[----:B------:R-:W-:Y:S01]  /*3f40*/  STL [R1+0xdb0], R2 ;  /* 0x000db00201007387 */ /* 0x000fe20000100800 */
[----:B0-----:R-:W-:-:S03]  /*3f50*/  IMAD.WIDE R4, R8, 0x2, R12 ;  /* 0x0000000208047825 */ /* 0x001fc600078e020c */
[----:B------:R0:W-:Y:S04]  /*3f60*/  STL [R1+0x5e0], R3 ;  /* 0x0005e00301007387 */ /* 0x0001e80000100800 */
[----:B------:R-:W-:Y:S04]  /*3f70*/  STL [R1+0xdb4], R6 ;  /* 0x000db40601007387 */ /* 0x000fe80000100800 */
[----:B------:R1:W-:Y:S01]  /*3f80*/  STL [R1+0xd98], R7 ;  /* 0x000d980701007387 */ /* 0x0003e20000100800 */
[----:B0-----:R-:W-:-:S03]  /*3f90*/  IMAD.WIDE R2, R0, 0x2, R24 ;  /* 0x0000000200027825 */ /* 0x001fc600078e0218 */
[----:B------:R-:W-:Y:S04]  /*3fa0*/  STL [R1+0xdac], R4 ;  /* 0x000dac0401007387 */ /* 0x000fe80000100800 */
[----:B------:R0:W-:Y:S01]  /*3fb0*/  STL [R1+0xda4], R5 ;  /* 0x000da40501007387 */ /* 0x0001e20000100800 */
[----:B-1----:R-:W-:-:S03]  /*3fc0*/  IMAD.WIDE R6, R0, 0x2, R14 ;  /* 0x0000000200067825 */ /* 0x002fc600078e020e */
[----:B------:R-:W-:Y:S01]  /*3fd0*/  STL [R1+0xda8], R2 ;  /* 0x000da80201007387 */ /* 0x000fe20000100800 */
[----:B------:R-:W-:Y:S02]  /*3fe0*/  IMAD R8, R29, 0x3d, RZ ;  /* 0x0000003d1d087824 */ /* 0x000fe400078e02ff */
[C---:B0-----:R-:W-:Y:S01]  /*3ff0*/  IMAD.WIDE R4, R0.reuse, 0x2, R16 ;  /* 0x0000000200047825 */ /* 0x041fe200078e0210 */
[----:B------:R0:W-:Y:S04]  /*4000*/  STL [R1+0xd9c], R3 ;  /* 0x000d9c0301007387 */ /* 0x0001e80000100800 */
[----:B------:R-:W-:Y:S04]  /*4010*/  STL [R1+0xda0], R4 ;  /* 0x000da00401007387 */ /* 0x000fe80000100800 */
[----:B------:R1:W-:Y:S01]  /*4020*/  STL [R1+0xd90], R5 ;  /* 0x000d900501007387 */ /* 0x0003e20000100800 */
[----:B0-----:R-:W-:-:S03]  /*4030*/  IMAD.WIDE R2, R0, 0x2, R12 ;  /* 0x0000000200027825 */ /* 0x001fc600078e020c */
[----:B------:R-:W-:Y:S04]  /*4040*/  STL [R1+0xd94], R6 ;  /* 0x000d940601007387 */ /* 0x000fe80000100800 */
[----:B------:R0:W-:Y:S01]  /*4050*/  STL [R1+0xd78], R7 ;  /* 0x000d780701007387 */ /* 0x0001e20000100800 */
[----:B-1----:R-:W-:-:S03]  /*4060*/  IMAD.WIDE R4, R8, 0x2, R24 ;  /* 0x0000000208047825 */ /* 0x002fc600078e0218 */
[----:B------:R-:W-:Y:S04]  /*4070*/  STL [R1+0xd8c], R2 ;  /* 0x000d8c0201007387 */ /* 0x000fe80000100800 */
[----:B------:R1:W-:Y:S01]  /*4080*/  STL [R1+0xd84], R3 ;  /* 0x000d840301007387 */ /* 0x0003e20000100800 */
[----:B0-----:R-:W-:-:S03]  /*4090*/  IMAD.WIDE R6, R8, 0x2, R14 ;  /* 0x0000000208067825 */ /* 0x001fc600078e020e */
[----:B------:R-:W-:Y:S01]  /*40a0*/  STL [R1+0xd88], R4 ;  /* 0x000d880401007387 */ /* 0x000fe20000100800 */
[----:B------:R-:W-:Y:S02]  /*40b0*/  IMAD R0, R29, 0x3c, RZ ;  /* 0x0000003c1d007824 */ /* 0x000fe400078e02ff */
[C---:B-1----:R-:W-:Y:S01]  /*40c0*/  IMAD.WIDE R2, R8.reuse, 0x2, R16 ;  /* 0x0000000208027825 */ /* 0x042fe200078e0210 */
        /* <DEDUP_REMOVED lines=48> */
[----:B------:R-:W-:Y:S02]  /*43d0*/  IMAD R0, R29, 0x38, RZ ;  /* 0x000000381d007824 */ /* 0x000fe400078e02ff */
[C---:B0-----:R-:W-:Y:S01]  /*43e0*/  IMAD.WIDE R6, R8.reuse, 0x2, R14 ;  /* 0x0000000208067825 */ /* 0x041fe200078e020e */
[----:B------:R-:W-:Y:S03]  /*43f0*/  STL [R1+0xd08], R4 ;  /* 0x000d080401007387 */ /* 0x000fe60000100800 */
        /* <DEDUP_REMOVED lines=10> */
[----:B------:R-:W-:-:S03]  /*44a0*/  IMAD R8, R29, 0x37, RZ ;  /* 0x000000371d087824 */ /* 0x000fc600078e02ff */
[----:B------:R-:W-:Y:S01]  /*44b0*/  STL [R1+0xce8], R2 ;  /* 0x000ce80201007387 */ /* 0x000fe20000100800 */
[----:B0-----:R-:W-:-:S03]  /*44c0*/  IMAD.WIDE R6, R0, 0x2, R12 ;  /* 0x0000000200067825 */ /* 0x001fc600078e020c */
[----:B------:R0:W-:Y:S01]  /*44d0*/  STL [R1+0xcdc], R3 ;  /* 0x000cdc0301007387 */ /* 0x0001e20000100800 */
[----:B-1----:R-:W-:-:S05]  /*44e0*/  IMAD.WIDE R4, R0, 0x2, R16 ;  /* 0x0000000200047825 */ /* 0x002fca00078e0210 */
        /* <DEDUP_REMOVED lines=10> */
[----:B------:R-:W-:-:S03]  /*4590*/  IMAD R0, R29, 0x36, RZ ;  /* 0x000000361d007824 */ /* 0x000fc600078e02ff */
[----:B------:R1:W-:Y:S01]  /*45a0*/  STL [R1+0x5f8], R5 ;  /* 0x0005f80501007387 */ /* 0x0003e20000100800 */
[----:B0-----:R-:W-:-:S03]  /*45b0*/  IMAD.WIDE R6, R8, 0x2, R12 ;  /* 0x0000000208067825 */ /* 0x001fc600078e020c */
[----:B------:R-:W-:Y:S01]  /*45c0*/  STL [R1+0x604], R2 ;  /* 0x0006040201007387 */ /* 0x000fe20000100800 */
[----:B-1----:R-:W-:-:S03]  /*45d0*/  IMAD.WIDE R4, R8, 0x2, R14 ;  /* 0x0000000208047825 */ /* 0x002fc600078e020e */
[----:B------:R0:W-:Y:S01]  /*45e0*/  STL [R1+0x600], R3 ;  /* 0x0006000301007387 */ /* 0x0001e20000100800 */
[----:B------:R-:W-:-:S03]  /*45f0*/  IMAD.WIDE R8, R0, 0x2, R24 ;  /* 0x0000000200087825 */ /* 0x000fc600078e0218 */
[----:B------:R-:W-:Y:S04]  /*4600*/  STL [R1+0x60c], R4 ;  /* 0x00060c0401007387 */ /* 0x000fe80000100800 */
[----:B------:R1:W-:Y:S01]  /*4610*/  STL [R1+0x608], R5 ;  /* 0x0006080501007387 */ /* 0x0003e20000100800 */
[----:B0-----:R-:W-:-:S03]  /*4620*/  IMAD.WIDE R2, R0, 0x2, R16 ;  /* 0x0000000200027825 */ /* 0x001fc600078e0210 */
[----:B------:R-:W-:Y:S01]  /*4630*/  STL [R1+0x614], R6 ;  /* 0x0006140601007387 */ /* 0x000fe20000100800 */
[----:B------:R-:W-:-:S03]  /*4640*/  IMAD R10, R29, 0x35, RZ ;  /* 0x000000351d0a7824 */ /* 0x000fc600078e02ff */
[----:B------:R0:W-:Y:S01]  /*4650*/  STL [R1+0x610], R7 ;  /* 0x0006100701007387 */ /* 0x0001e20000100800 */
[----:B-1----:R-:W-:-:S03]  /*4660*/  IMAD.WIDE R4, R0, 0x2, R14 ;  /* 0x0000000200047825 */ /* 0x002fc600078e020e */
        /* <DEDUP_REMOVED lines=267> */
[----:B------:R-:W-:-:S03]  /*5720*/  IMAD.SHL.U32 R0, R29, 0x20, RZ ;  /* 0x000000201d007824 */ /* 0x000fc600078e00ff */
        /* <DEDUP_REMOVED lines=394> */
[----:B------:R1:W-:Y:S04]  /*6fd0*/  STL [R1+0xc7c], R8 ;  /* 0x000c7c0801007387 */ /* 0x0003e80000100800 */
[----:B------:R-:W-:Y:S01]  /*6fe0*/  STL [R1+0xc78], R9 ;  /* 0x000c780901007387 */ /* 0x000fe20000100800 */
[----:B0-----:R-:W-:-:S03]  /*6ff0*/  IMAD.WIDE R6, R10, 0x2, R12 ;  /* 0x000000020a067825 */ /* 0x001fc600078e020c */
[----:B------:R-:W-:Y:S01]  /*7000*/  STL [R1+0xc84], R2 ;  /* 0x000c840201007387 */ /* 0x000fe20000100800 */
[----:B-1----:R-:W-:-:S03]  /*7010*/  IMAD.SHL.U32 R8, R29, 0x2, RZ ;  /* 0x000000021d087824 */ /* 0x002fc600078e00ff */
        /* <DEDUP_REMOVED lines=11> */
[----:B------:R-:W-:-:S03]  /*70d0*/  IMAD.WIDE R8, R8, 0x2, R12 ;  /* 0x0000000208087825 */ /* 0x000fc600078e020c */
[----:B------:R0:W-:Y:S01]  /*70e0*/  STL [R1+0xca0], R5 ;  /* 0x000ca00501007387 */ /* 0x0001e20000100800 */
[----:B-1----:R-:W-:-:S03]  /*70f0*/  IMAD.WIDE R2, R29, 0x2, R24 ;  /* 0x000000021d027825 */ /* 0x002fc600078e0218 */
[----:B------:R-:W-:Y:S04]  /*7100*/  STL [R1+0xcac], R6 ;  /* 0x000cac0601007387 */ /* 0x000fe80000100800 */
[----:B------:R1:W-:Y:S01]  /*7110*/  STL [R1+0xca8], R7 ;  /* 0x000ca80701007387 */ /* 0x0003e20000100800 */
[----:B0-----:R-:W-:-:S03]  /*7120*/  IMAD.WIDE R4, R29, 0x2, R16 ;  /* 0x000000021d047825 */ /* 0x001fc600078e0210 */
[----:B------:R-:W-:Y:S04]  /*7130*/  STL [R1+0xcb4], R8 ;  /* 0x000cb40801007387 */ /* 0x000fe80000100800 */
[----:B------:R-:W-:Y:S01]  /*7140*/  STL [R1+0xcb0], R9 ;  /* 0x000cb00901007387 */ /* 0x000fe20000100800 */
[----:B-1----:R-:W-:-:S03]  /*7150*/  IMAD.WIDE R6, R29, 0x2, R14 ;  /* 0x000000021d067825 */ /* 0x002fc600078e020e */
[----:B------:R-:W-:Y:S04]  /*7160*/  STL [R1+0xcbc], R2 ;  /* 0x000cbc0201007387 */ /* 0x000fe80000100800 */
[----:B------:R0:W-:Y:S04]  /*7170*/  STL [R1+0xcb8], R3 ;  /* 0x000cb80301007387 */ /* 0x0001e80000100800 */
[----:B------:R-:W-:Y:S04]  /*7180*/  STL [R1+0xcc4], R4 ;  /* 0x000cc40401007387 */ /* 0x000fe80000100800 */
[----:B------:R-:W-:Y:S01]  /*7190*/  STL [R1+0xcc0], R5 ;  /* 0x000cc00501007387 */ /* 0x000fe20000100800 */
[----:B0-----:R-:W-:-:S03]  /*71a0*/  IMAD.WIDE R2, R29, 0x2, R12 ;  /* 0x000000021d027825 */ /* 0x001fc600078e020c */
[----:B------:R-:W-:Y:S04]  /*71b0*/  STL [R1+0xccc], R6 ;  /* 0x000ccc0601007387 */ /* 0x000fe80000100800 */
[----:B------:R-:W-:Y:S04]  /*71c0*/  STL [R1+0xcc8], R7 ;  /* 0x000cc80701007387 */ /* 0x000fe80000100800 */
[----:B------:R0:W-:Y:S04]  /*71d0*/  STL [R1+0xcd4], R2 ;  /* 0x000cd40201007387 */ /* 0x0001e80000100800 */
[----:B------:R1:W-:Y:S04]  /*71e0*/  STL [R1+0xcd0], R3 ;  /* 0x000cd00301007387 */ /* 0x0003e80000100800 */
[----:B------:R2:W-:Y:S04]  /*71f0*/  STL [R1+0x5cc], RZ ;  /* 0x0005ccff01007387 */ /* 0x0005e80000100800 */
        /* <DEDUP_REMOVED lines=88> */
[----:B------:R2:W-:Y:S01]  /*7780*/  STL [R1+0x250], RZ ;  /* 0x000250ff01007387 */ /* 0x0005e20000100800 */
[----:B0-----:R-:W-:-:S03]  /*7790*/  IMAD.SHL.U32 R2, R29, 0x40, RZ ;  /* 0x000000401d027824 */ /* 0x001fc600078e00ff */
[----:B------:R2:W-:Y:S04]  /*77a0*/  STL [R1+0x254], RZ ;  /* 0x000254ff01007387 */ /* 0x0005e80000100800 */
[----:B------:R2:W-:Y:S04]  /*77b0*/  STL [R1+0x258], RZ ;  /* 0x000258ff01007387 */ /* 0x0005e80000100800 */
[----:B------:R2:W-:Y:S04]  /*77c0*/  STL [R1+0x25c], RZ ;  /* 0x00025cff01007387 */ /* 0x0005e80000100800 */
[----:B------:R2:W-:Y:S04]  /*77d0*/  STL [R1+0x210], RZ ;  /* 0x000210ff01007387 */ /* 0x0005e80000100800 */
[----:B------:R2:W-:Y:S01]  /*77e0*/  STL [R1+0x214], RZ ;  /* 0x000214ff01007387 */ /* 0x0005e20000100800 */
[----:B------:R-:W0:Y:S03]  /*77f0*/  S2R R29, SR_TID.X ;  /* 0x00000000001d7919 */ /* 0x000e260000002100 */
[----:B------:R2:W-:Y:S04]  /*7800*/  STL [R1+0x218], RZ ;  /* 0x000218ff01007387 */ /* 0x0005e80000100800 */
[----:B------:R2:W-:Y:S04]  /*7810*/  STL [R1+0x21c], RZ ;  /* 0x00021cff01007387 */ /* 0x0005e80000100800 */
[----:B------:R2:W-:Y:S04]  /*7820*/  STL [R1+0x320], RZ ;  /* 0x000320ff01007387 */ /* 0x0005e80000100800 */
[----:B------:R2:W-:Y:S04]  /*7830*/  STL [R1+0x324], RZ ;  /* 0x000324ff01007387 */ /* 0x0005e80000100800 */
[----:B------:R2:W-:Y:S01]  /*7840*/  STL [R1+0x328], RZ ;  /* 0x000328ff01007387 */ /* 0x0005e20000100800 */
[----:B------:R-:W3:Y:S03]  /*7850*/  S2R R11, SR_TID.X ;  /* 0x00000000000b7919 */ /* 0x000ee60000002100 */
[----:B------:R2:W-:Y:S04]  /*7860*/  STL [R1+0x32c], RZ ;  /* 0x00032cff01007387 */ /* 0x0005e80000100800 */
[----:B------:R2:W-:Y:S04]  /*7870*/  STL [R1+0x2a0], RZ ;  /* 0x0002a0ff01007387 */ /* 0x0005e80000100800 */
[----:B------:R2:W-:Y:S04]  /*7880*/  STL [R1+0x2a4], RZ ;  /* 0x0002a4ff01007387 */ /* 0x0005e80000100800 */
[----:B------:R2:W-:Y:S04]  /*7890*/  STL [R1+0x2a8], RZ ;  /* 0x0002a8ff01007387 */ /* 0x0005e80000100800 */
[----:B------:R2:W-:Y:S01]  /*78a0*/  STL [R1+0x2ac], RZ ;  /* 0x0002acff01007387 */ /* 0x0005e20000100800 */
[----:B------:R-:W4:Y:S03]  /*78b0*/  S2R R15, SR_TID.X ;  /* 0x00000000000f7919 */ /* 0x000f260000002100 */
        /* <DEDUP_REMOVED lines=18> */
[----:B0-----:R-:W-:-:S03]  /*79e0*/  LOP3.LUT R12, R29, 0x7, RZ, 0xc0, !PT ;  /* 0x000000071d0c7812 */ /* 0x001fc600078ec0ff */
[----:B------:R2:W-:Y:S01]  /*79f0*/  STL [R1+0x238], RZ ;  /* 0x000238ff01007387 */ /* 0x0005e20000100800 */
[----:B------:R-:W-:-:S03]  /*7a00*/  IMAD.SHL.U32 R29, R29, 0x2, RZ ;  /* 0x000000021d1d7824 */ /* 0x000fc600078e00ff */
[----:B------:R2:W-:Y:S04]  /*7a10*/  STL [R1+0x23c], RZ ;  /* 0x00023cff01007387 */ /* 0x0005e80000100800 */
[----:B------:R2:W-:Y:S04]  /*7a20*/  STL [R1+0x1c0], RZ ;  /* 0x0001c0ff01007387 */ /* 0x0005e80000100800 */
[----:B------:R2:W-:Y:S04]  /*7a30*/  STL [R1+0x1c4], RZ ;  /* 0x0001c4ff01007387 */ /* 0x0005e80000100800 */
[----:B------:R2:W-:Y:S04]  /*7a40*/  STL [R1+0x1c8], RZ ;  /* 0x0001c8ff01007387 */ /* 0x0005e80000100800 */
[----:B------:R2:W-:Y:S01]  /*7a50*/  STL [R1+0x1cc], RZ ;  /* 0x0001ccff01007387 */ /* 0x0005e20000100800 */
[----:B---3--:R-:W-:-:S02]  /*7a60*/  LOP3.LUT R11, R11, 0x3f, RZ, 0xc0, !PT ;  /* 0x0000003f0b0b7812 */ /* 0x008fc400078ec0ff */
[----:B------:R-:W-:Y:S01]  /*7a70*/  LOP3.LUT R29, R29, 0x10, RZ, 0xc0, !PT ;  /* 0x000000101d1d7812 */ /* 0x000fe200078ec0ff */
[C---:B------:R-:W-:Y:S02]  /*7a80*/  IMAD R14, R12.reuse, 0x210, RZ ;  /* 0x000002100c0e7824 */ /* 0x040fe400078e02ff */
[----:B------:R-:W-:Y:S01]  /*7a90*/  IMAD.SHL.U32 R28, R11, 0x2, RZ ;  /* 0x000000020b1c7824 */ /* 0x000fe200078e00ff */
[----:B----4-:R-:W-:Y:S01]  /*7aa0*/  LOP3.LUT R29, R29, 0x20, R15, 0xf8, !PT ;  /* 0x000000201d1d7812 */ /* 0x010fe200078ef80f */
[----:B------:R-:W-:Y:S01]  /*7ab0*/  IMAD R11, R12, 0x90, RZ ;  /* 0x000000900c0b7824 */ /* 0x000fe200078e02ff */
[----:B-1----:R-:W-:Y:S01]  /*7ac0*/  SHF.R.S32.HI R3, RZ, 0x1f, R2 ;  /* 0x0000001fff037819 */ /* 0x002fe20000011402 */
[C---:B------:R-:W-:Y:S01]  /*7ad0*/  IMAD.SHL.U32 R13, R15.reuse, 0x2, RZ ;  /* 0x000000020f0d7824 */ /* 0x040fe200078e00ff */
[----:B------:R-:W-:Y:S01]  /*7ae0*/  LOP3.LUT R29, R14, R29, RZ, 0x3c, !PT ;  /* 0x0000001d0e1d7212 */ /* 0x000fe200078e3cff */
[----:B------:R-:W-:Y:S01]  /*7af0*/  IMAD.SHL.U32 R12, R15, 0x100, RZ ;  /* 0x000001000f0c7824 */ /* 0x000fe200078e00ff */
[----:B------:R-:W-:Y:S01]  /*7b00*/  USHF.R.S32.HI UR7, URZ, 0x1f, UR4 ;  /* 0x0000001fff077899 */ /* 0x000fe20008011404 */
[----:B------:R-:W-:Y:S01]  /*7b10*/  SHF.L.U64.HI R0, R2, 0x1, R3 ;  /* 0x0000000102007819 */ /* 0x000fe20000010203 */
[----:B------:R-:W-:Y:S01]  /*7b20*/  USHF.L.U32 UR6, UR6, 0x6, URZ ;  /* 0x0000000606067899 */ /* 0x000fe200080006ff */
[----:B------:R-:W-:-:S02]  /*7b30*/  LOP3.LUT R11, R11, 0x30, R13, 0x78, !PT ;  /* 0x000000300b0b7812 */ /* 0x000fc400078e780d */
[----:B------:R-:W-:Y:S01]  /*7b40*/  LOP3.LUT R29, R29, 0x1000, R12, 0xf8, !PT ;  /* 0x000010001d1d7812 */ /* 0x000fe200078ef80c */
[----:B------:R-:W-:Y:S01]  /*7b50*/  ULEA.HI UR7, UR7, UR4, URZ, 0x6 ;  /* 0x0000000407077291 */ /* 0x000fe2000f8f30ff */
[C---:B------:R-:W-:Y:S01]  /*7b60*/  LOP3.LUT R2, R28.reuse, 0x30, RZ, 0x3c, !PT ;  /* 0x000000301c027812 */ /* 0x040fe200078e3cff */
[----:B------:R-:W-:Y:S01]  /*7b70*/  USHF.R.S32.HI UR4, URZ, 0x1f, UR6 ;  /* 0x0000001fff047899 */ /* 0x000fe20008011406 */
[C---:B------:R-:W-:Y:S02]  /*7b80*/  LOP3.LUT R3, R28.reuse, 0x20, RZ, 0x3c, !PT ;  /* 0x000000201c037812 */ /* 0x040fe400078e3cff */
[C---:B------:R-:W-:Y:S02]  /*7b90*/  LOP3.LUT R2, R28.reuse, 0x50, RZ, 0x3c, !PT ;  /* 0x000000501c027812 */ /* 0x040fe400078e3cff */
[C---:B------:R-:W-:Y:S02]  /*7ba0*/  LOP3.LUT R4, R28.reuse, 0x10, RZ, 0x3c, !PT ;  /* 0x000000101c047812 */ /* 0x040fe400078e3cff */
[----:B------:R-:W-:-:S02]  /*7bb0*/  LOP3.LUT R3, R28, 0x40, RZ, 0x3c, !PT ;  /* 0x000000401c037812 */ /* 0x000fc400078e3cff */
[C---:B------:R-:W-:Y:S02]  /*7bc0*/  LOP3.LUT R2, R28.reuse, 0x60, RZ, 0x3c, !PT ;  /* 0x000000601c027812 */ /* 0x040fe400078e3cff */
[----:B------:R-:W-:Y:S02]  /*7bd0*/  LOP3.LUT R4, R28, 0x70, RZ, 0x3c, !PT ;  /* 0x000000701c047812 */ /* 0x000fe400078e3cff */
[----:B------:R-:W-:Y:S02]  /*7be0*/  LOP3.LUT R3, R11, 0x40, RZ, 0x3c, !PT ;  /* 0x000000400b037812 */ /* 0x000fe400078e3cff */
[----:B------:R-:W-:Y:S01]  /*7bf0*/  LOP3.LUT R2, R29, 0x40, RZ, 0x3c, !PT ;  /* 0x000000401d027812 */ /* 0x000fe200078e3cff */
[----:B------:R-:W-:Y:S02]  /*7c00*/  USHF.L.U32 UR8, UR6, 0x1, URZ ;  /* 0x0000000106087899 */ /* 0x000fe400080006ff */
[----:B------:R-:W-:Y:S02]  /*7c10*/  USHF.R.S32.HI UR7, URZ, 0x6, UR7 ;  /* 0x00000006ff077899 */ /* 0x000fe40008011407 */
[----:B--2---:R-:W-:-:S12]  /*7c20*/  USHF.L.U64.HI UR4, UR6, 0x1, UR4 ;  /* 0x0000000106047899 */ /* 0x004fd80008010204 */
.L_x_1:
[----:B0-----:R-:W2:Y:S01]  /*7c30*/  LDL.64 R4, [R1+0x360] ;  /* 0x0003600001047983 */ /* 0x001ea20000100a00 */
[----:B------:R-:W0:Y:S03]  /*7c40*/  LDC R2, c[0x0][0x3a0] ;  /* 0x0000e800ff027b82 */ /* 0x000e260000000800 */
[----:B--2---:R1:W-:Y:S04]  /*7c50*/  STL [R1+0x1d4c], R5 ;  /* 0x001d4c0501007387 */ /* 0x0043e80000100800 */
[----:B-1----:R-:W0:Y:S04]  /*7c60*/  LDL R5, [R1+0x5cc] ;  /* 0x0005cc0001057983 */ /* 0x002e280000100800 */
[----:B------:R-:W-:Y:S04]  /*7c70*/  STL [R1+0x1a6c], R15 ;  /* 0x001a6c0f01007387 */ /* 0x000fe80000100800 */
        /* <DEDUP_REMOVED lines=73> */
[----:B------:R-:W-:Y:S01]  /*8110*/  STL [R1+0x1cb8], R15 ;  /* 0x001cb80f01007387 */ /* 0x000fe20000100800 */
[----:B0-----:R-:W-:-:S03]  /*8120*/  IMAD R2, R5, -0x40, R2 ;  /* 0xffffffc005027824 */ /* 0x001fc600078e0202 */
        /* <DEDUP_REMOVED lines=17> */
[----:B------:R0:W-:Y:S04]  /*8240*/  STL [R1+0x1d48], R15 ;  /* 0x001d480f01007387 */ /* 0x0001e80000100800 */
[----:B-----5:R-:W-:Y:S04]  /*8250*/  STL [R1+0x1a68], R14 ;  /* 0x001a680e01007387 */ /* 0x020fe80000100800 */
        /* <DEDUP_REMOVED lines=116> */
[----:B------:R-:W2:Y:S01]  /*89a0*/  LDL.LU R5, [R1+0x1d4c] ;  /* 0x001d4c0001057983 */ /* 0x000ea20000300800 */
[----:B------:R-:W-:-:S02]  /*89b0*/  ISETP.GT.AND P0, PT, R2, RZ, PT ;  /* 0x000000ff0200720c */ /* 0x000fc40003f04270 */
[----:B0-----:R-:W-:Y:S02]  /*89c0*/  PRMT R15, RZ, 0x7610, R15 ;  /* 0x00007610ff0f7816 */ /* 0x001fe4000000000f */
[----:B-1----:R-:W-:Y:S02]  /*89d0*/  PRMT R14, RZ, 0x7610, R14 ;  /* 0x00007610ff0e7816 */ /* 0x002fe4000000000e */
[----:B------:R-:W-:-:S07]  /*89e0*/  ISETP.GT.AND P1, PT, R2, 0x1, PT ;  /* 0x000000010200780c */ /* 0x000fce0003f24270 */
[----:B--2---:R-:W2:Y:S04]  /*89f0*/  @P0 LDG.E.U16 R15, desc[UR12][R4.64] ;  /* 0x0000000c040f0981 */ /* 0x004ea8000c1e1500 */
[----:B--2---:R0:W-:Y:S04]  /*8a00*/  STL [R1+0x5b4], R15 ;  /* 0x0005b40f01007387 */ /* 0x0041e80000100800 */
[----:B0-----:R-:W2:Y:S04]  /*8a10*/  LDL.LU R15, [R1+0x1d48] ;  /* 0x001d4800010f7983 */ /* 0x001ea80000300800 */
[----:B------:R-:W3:Y:S01]  /*8a20*/  LDL.64 R4, [R1+0x358] ;  /* 0x0003580001047983 */ /* 0x000ee20000100a00 */
[----:B--2---:R-:W-:-:S03]  /*8a30*/  PRMT R15, RZ, 0x7610, R15 ;  /* 0x00007610ff0f7816 */ /* 0x004fc6000000000f */
[----:B---3--:R-:W2:Y:S04]  /*8a40*/  @P0 LDG.E.U16 R14, desc[UR12][R4.64] ;  /* 0x0000000c040e0981 */ /* 0x008ea8000c1e1500 */
        /* <DEDUP_REMOVED lines=12> */
[----:B------:R-:W3:Y:S04]  /*8b10*/  LDL R4, [R1+0xcd0] ;  /* 0x000cd00001047983 */ /* 0x000ee80000100800 */
[----:B------:R-:W3:Y:S01]  /*8b20*/  LDL R5, [R1+0xcd4] ;  /* 0x000cd40001057983 */ /* 0x000ee20000100800 */
[----:B------:R-:W-:-:S02]  /*8b30*/  ISETP.GT.AND P0, PT, R2, 0x2, PT ;  /* 0x000000020200780c */ /* 0x000fc40003f04270 */
[----:B--2---:R-:W-:Y:S02]  /*8b40*/  PRMT R14, RZ, 0x7610, R14 ;  /* 0x00007610ff0e7816 */ /* 0x004fe4000000000e */
[----:B---3--:R-:W-:-:S04]  /*8b50*/  @P1 LOP3.LUT R5, R5, R4, RZ, 0x3c, !PT ;  /* 0x0000000405051212 */ /* 0x008fc800078e3cff */
[----:B------:R-:W-:-:S04]  /*8b60*/  @P1 LOP3.LUT R4, R5, R4, RZ, 0x3c, !PT ;  /* 0x0000000405041212 */ /* 0x000fc800078e3cff */
[----:B------:R-:W-:-:S05]  /*8b70*/  @P1 LOP3.LUT R5, R5, R4, RZ, 0x3c, !PT ;  /* 0x0000000405051212 */ /* 0x000fca00078e3cff */
[----:B------:R-:W2:Y:S04]  /*8b80*/  @P1 LDG.E.U16 R15, desc[UR12][R4.64] ;  /* 0x0000000c040f1981 */ /* 0x000ea8000c1e1500 */
[----:B--2---:R0:W-:Y:S04]  /*8b90*/  STL [R1+0x5a4], R15 ;  /* 0x0005a40f01007387 */ /* 0x0041e80000100800 */
[----:B0-----:R-:W2:Y:S04]  /*8ba0*/  LDL.LU R15, [R1+0x1d38] ;  /* 0x001d3800010f7983 */ /* 0x001ea80000300800 */
[----:B------:R-:W3:Y:S04]  /*8bb0*/  LDL R4, [R1+0xcc8] ;  /* 0x000cc80001047983 */ /* 0x000ee80000100800 */
[----:B------:R-:W3:Y:S01]  /*8bc0*/  LDL R5, [R1+0xccc] ;  /* 0x000ccc0001057983 */ /* 0x000ee20000100800 */
[----:B--2---:R-:W-:-:S02]  /*8bd0*/  PRMT R15, RZ, 0x7610, R15 ;  /* 0x00007610ff0f7816 */ /* 0x004fc4000000000f */
        /* <DEDUP_REMOVED lines=470> */
[----:B------:R-:W-:-:S02]  /*a940*/  PRMT R0, RZ, 0x7610, R0 ;  /* 0x00007610ff007816 */ /* 0x000fc40000000000 */
[----:B------:R-:W-:Y:S02]  /*a950*/  ISETP.GT.AND P1, PT, R2, 0xf, PT ;  /* 0x0000000f0200780c */ /* 0x000fe40003f24270 */
        /* <DEDUP_REMOVED lines=17> */
[----:B------:R-:W3:Y:S02]  /*aa70*/  LDL R5, [R1+0xb24] ;  /* 0x000b240001057983 */ /* 0x000ee40000100800 */
[----:B---3--:R-:W-:-:S04]  /*aa80*/  @P0 LOP3.LUT R5, R5, R4, RZ, 0x3c, !PT ;  /* 0x0000000405050212 */ /* 0x008fc800078e3cff */
[----:B------:R-:W-:-:S04]  /*aa90*/  @P0 LOP3.LUT R4, R5, R4, RZ, 0x3c, !PT ;  /* 0x0000000405040212 */ /* 0x000fc800078e3cff */
[----:B------:R-:W-:-:S05]  /*aaa0*/  @P0 LOP3.LUT R5, R5, R4, RZ, 0x3c, !PT ;  /* 0x0000000405050212 */ /* 0x000fca00078e3cff */
[----:B------:R-:W3:Y:S04]  /*aab0*/  @P0 LDG.E.U16 R15, desc[UR12][R4.64] ;  /* 0x0000000c040f0981 */ /* 0x000ee8000c1e1500 */
[----:B---3--:R0:W-:Y:S04]  /*aac0*/  STL [R1+0x4ac], R15 ;  /* 0x0004ac0f01007387 */ /* 0x0081e80000100800 */
[----:B0-----:R-:W3:Y:S04]  /*aad0*/  LDL.LU R15, [R1+0x1c60] ;  /* 0x001c6000010f7983 */ /* 0x001ee80000300800 */
[----:B------:R-:W4:Y:S04]  /*aae0*/  LDL R4, [R1+0xb18] ;  /* 0x000b180001047983 */ /* 0x000f280000100800 */
[----:B------:R-:W4:Y:S01]  /*aaf0*/  LDL R5, [R1+0xb1c] ;  /* 0x000b1c0001057983 */ /* 0x000f220000100800 */
[----:B--2---:R-:W-:-:S02]  /*ab00*/  PRMT R14, RZ, 0x7610, R14 ;  /* 0x00007610ff0e7816 */ /* 0x004fc4000000000e */
[----:B----4-:R-:W-:-:S04]  /*ab10*/  @P0 LOP3.LUT R5, R5, R4, RZ, 0x3c, !PT ;  /* 0x0000000405050212 */ /* 0x010fc800078e3cff */
[----:B------:R-:W-:-:S04]  /*ab20*/  @P0 LOP3.LUT R4, R5, R4, RZ, 0x3c, !PT ;  /* 0x0000000405040212 */ /* 0x000fc800078e3cff */
[----:B------:R-:W-:-:S05]  /*ab30*/  @P0 LOP3.LUT R5, R5, R4, RZ, 0x3c, !PT ;  /* 0x0000000405050212 */ /* 0x000fca00078e3cff */
[----:B------:R-:W2:Y:S04]  /*ab40*/  @P0 LDG.E.U16 R0, desc[UR12][R4.64] ;  /* 0x0000000c04000981 */ /* 0x000ea8000c1e1500 */
[----:B------:R-:W4:Y:S04]  /*ab50*/  LDL R4, [R1+0xb10] ;  /* 0x000b100001047983 */ /* 0x000f280000100800 */
[----:B------:R-:W4:Y:S01]  /*ab60*/  LDL R5, [R1+0xb14] ;  /* 0x000b140001057983 */ /* 0x000f220000100800 */
[----:B---3--:R-:W-:Y:S02]  /*ab70*/  PRMT R15, RZ, 0x7610, R15 ;  /* 0x00007610ff0f7816 */ /* 0x008fe4000000000f */
[----:B------:R-:W-:Y:S01]  /*ab80*/  ISETP.GT.AND P0, PT, R2, 0x10, PT ;  /* 0x000000100200780c */ /* 0x000fe20003f04270 */
[----:B--2---:R-:W-:Y:S01]  /*ab90*/  STL [R1+0x1954], R0 ;  /* 0x0019540001007387 */ /* 0x004fe20000100800 */
[----:B----4-:R-:W-:-:S04]  /*aba0*/  @P1 LOP3.LUT R5, R5, R4, RZ, 0x3c, !PT ;  /* 0x0000000405051212 */ /* 0x010fc800078e3cff */
        /* <DEDUP_REMOVED lines=238> */
[----:B---3--:R-:W-:-:S02]  /*ba90*/  PRMT R15, RZ, 0x7610, R15 ;  /* 0x00007610ff0f7816 */ /* 0x008fc4000000000f */
[----:B----4-:R-:W-:-:S04]  /*baa0*/  @P1 LOP3.LUT R5, R5, R4, RZ, 0x3c, !PT ;  /* 0x0000000405051212 */ /* 0x010fc800078e3cff */
[----:B------:R-:W-:-:S04]  /*bab0*/  @P1 LOP3.LUT R4, R5, R4, RZ, 0x3c, !PT ;  /* 0x0000000405041212 */ /* 0x000fc800078e3cff */
[----:B------:R-:W-:-:S05]  /*bac0*/  @P1 LOP3.LUT R5, R5, R4, RZ, 0x3c, !PT ;  /* 0x0000000405051212 */ /* 0x000fca00078e3cff */
[----:B------:R-:W3:Y:S04]  /*bad0*/  @P1 LDG.E.U16 R0, desc[UR12][R4.64] ;  /* 0x0000000c04001981 */ /* 0x000ee8000c1e1500 */
[----:B------:R-:W4:Y:S04]  /*bae0*/  LDL R4, [R1+0xa38] ;  /* 0x000a380001047983 */ /* 0x000f280000100800 */
[----:B------:R-:W4:Y:S01]  /*baf0*/  LDL R5, [R1+0xa3c] ;  /* 0x000a3c0001057983 */ /* 0x000f220000100800 */
[----:B--2---:R-:W-:-:S03]  /*bb00*/  PRMT R14, RZ, 0x7610, R14 ;  /* 0x00007610ff0e7816 */ /* 0x004fc6000000000e */
[----:B---3--:R-:W-:Y:S01]  /*bb10*/  STL [R1+0x1984], R0 ;  /* 0x0019840001007387 */ /* 0x008fe20000100800 */
        /* <DEDUP_REMOVED lines=924> */
[----:B------:R-:W-:-:S02]  /*f4e0*/  PRMT R26, RZ, 0x7610, R26 ;  /* 0x00007610ff1a7816 */ /* 0x000fc4000000001a */
[----:B------:R-:W-:Y:S02]  /*f4f0*/  PRMT R25, RZ, 0x7610, R25 ;  /* 0x00007610ff197816 */ /* 0x000fe40000000019 */
[----:B------:R-:W-:Y:S02]  /*f500*/  PRMT R24, RZ, 0x7610, R24 ;  /* 0x00007610ff187816 */ /* 0x000fe40000000018 */
[----:B------:R-:W-:Y:S02]  /*f510*/  ISETP.GT.AND P1, PT, R2, 0x30, PT ;  /* 0x000000300200780c */ /* 0x000fe40003f24270 */
[----:B----4-:R-:W-:-:S04]  /*f520*/  @P2 LOP3.LUT R5, R5, R4, RZ, 0x3c, !PT ;  /* 0x0000000405052212 */ /* 0x010fc800078e3cff */
[----:B------:R-:W-:-:S04]  /*f530*/  @P2 LOP3.LUT R4, R5, R4, RZ, 0x3c, !PT ;  /* 0x0000000405042212 */ /* 0x000fc800078e3cff */
[----:B------:R-:W-:-:S05]  /*f540*/  @P2 LOP3.LUT R5, R5, R4, RZ, 0x3c, !PT ;  /* 0x0000000405052212 */ /* 0x000fca00078e3cff */
[----:B------:R-:W4:Y:S04]  /*f550*/  @P2 LDG.E.U16 R29, desc[UR12][R4.64] ;  /* 0x0000000c041d2981 */ /* 0x000f28000c1e1500 */
[----:B----4-:R0:W-:Y:S04]  /*f560*/  STL [R1+0x140], R29 ;  /* 0x0001401d01007387 */ /* 0x0101e80000100800 */
[----:B0-----:R-:W4:Y:S04]  /*f570*/  LDL.LU R29, [R1+0x1a64] ;  /* 0x001a6400011d7983 */ /* 0x001f280000300800 */
[----:B------:R-:W2:Y:S04]  /*f580*/  LDL R4, [R1+0x710] ;  /* 0x0007100001047983 */ /* 0x000ea80000100800 */
[----:B------:R-:W2:Y:S02]  /*f590*/  LDL R5, [R1+0x714] ;  /* 0x0007140001057983 */ /* 0x000ea40000100800 */
[----:B--2---:R-:W-:-:S04]  /*f5a0*/  @P0 LOP3.LUT R5, R5, R4, RZ, 0x3c, !PT ;  /* 0x0000000405050212 */ /* 0x004fc800078e3cff */
[----:B------:R-:W-:-:S04]  /*f5b0*/  @P0 LOP3.LUT R4, R5, R4, RZ, 0x3c, !PT ;  /* 0x0000000405040212 */ /* 0x000fc800078e3cff */
[----:B------:R-:W-:-:S05]  /*f5c0*/  @P0 LOP3.LUT R5, R5, R4, RZ, 0x3c, !PT ;  /* 0x0000000405050212 */ /* 0x000fca00078e3cff */
[----:B------:R-:W2:Y:S04]  /*f5d0*/  @P0 LDG.E.U16 R26, desc[UR12][R4.64] ;  /* 0x0000000c041a0981 */ /* 0x000ea8000c1e1500 */
[----:B--2---:R0:W-:Y:S04]  /*f5e0*/  STL [R1+0x138], R26 ;  /* 0x0001381a01007387 */ /* 0x0041e80000100800 */
[----:B0-----:R-:W2:Y:S04]  /*f5f0*/  LDL.LU R26, [R1+0x1a60] ;  /* 0x001a6000011a7983 */ /* 0x001ea80000300800 */
        /* <DEDUP_REMOVED lines=9> */
[----:B------:R-:W2:Y:S01]  /*f690*/  LDL R5, [R1+0x704] ;  /* 0x0007040001057983 */ /* 0x000ea20000100800 */
[----:B------:R-:W-:-:S02]  /*f6a0*/  PRMT R22, RZ, 0x7610, R22 ;  /* 0x00007610ff167816 */ /* 0x000fc40000000016 */
        /* <DEDUP_REMOVED lines=9> */
[----:B------:R-:W-:Y:S02]  /*f740*/  PRMT R28, RZ, 0x7610, R28 ;  /* 0x00007610ff1c7816 */ /* 0x000fe4000000001c */
[----:B------:R-:W-:Y:S02]  /*f750*/  PRMT R20, RZ, 0x7610, R20 ;  /* 0x00007610ff147816 */ /* 0x000fe40000000014 */
[----:B------:R-:W-:Y:S02]  /*f760*/  ISETP.GT.AND P2, PT, R2, 0x31, PT ;  /* 0x000000310200780c */ /* 0x000fe40003f44270 */
        /* <DEDUP_REMOVED lines=57> */
[----:B------:R-:W3:Y:S04]  /*fb00*/  LDL R4, [R1+0x6b8] ;  /* 0x0006b80001047983 */ /* 0x000ee80000100800 */
[----:B------:R-:W3:Y:S04]  /*fb10*/  LDL R5, [R1+0x6bc] ;  /* 0x0006bc0001057983 */ /* 0x000ee80000100800 */
[----:B--2---:R0:W-:Y:S04]  /*fb20*/  STL [R1+0x74], R15 ;  /* 0x0000740f01007387 */ /* 0x0041e80000100800 */
[----:B0-----:R-:W2:Y:S01]  /*fb30*/  LDL R15, [R1+0x694] ;  /* 0x00069400010f7983 */ /* 0x001ea20000100800 */
[----:B---3--:R-:W-:-:S02]  /*fb40*/  @P2 LOP3.LUT R5, R5, R4, RZ, 0x3c, !PT ;  /* 0x0000000405052212 */ /* 0x008fc400078e3cff */
[----:B------:R-:W-:Y:S02]  /*fb50*/  PRMT R27, RZ, 0x7610, R27 ;  /* 0x00007610ff1b7816 */ /* 0x000fe4000000001b */
[----:B------:R-:W-:-:S04]  /*fb60*/  @P2 LOP3.LUT R4, R5, R4, RZ, 0x3c, !PT ;  /* 0x0000000405042212 */ /* 0x000fc800078e3cff */
[----:B------:R-:W-:-:S05]  /*fb70*/  @P2 LOP3.LUT R5, R5, R4, RZ, 0x3c, !PT ;  /* 0x0000000405052212 */ /* 0x000fca00078e3cff */
[----:B------:R-:W3:Y:S04]  /*fb80*/  @P2 LDG.E.U16 R17, desc[UR12][R4.64] ;  /* 0x0000000c04112981 */ /* 0x000ee8000c1e1500 */
[----:B---3--:R0:W-:Y:S04]  /*fb90*/  STL [R1+0x6c], R17 ;  /* 0x00006c1101007387 */ /* 0x0081e80000100800 */
[----:B0-----:R-:W3:Y:S04]  /*fba0*/  LDL.LU R17, [R1+0x1a3c] ;  /* 0x001a3c0001117983 */ /* 0x001ee80000300800 */
        /* <DEDUP_REMOVED lines=29> */
[----:B------:R-:W-:Y:S02]  /*fd80*/  ISETP.GT.AND P2, PT, R2, 0x33, PT ;  /* 0x000000330200780c */ /* 0x000fe40003f44270 */
[----:B--2---:R-:W-:-:S04]  /*fd90*/  @P1 LOP3.LUT R5, R5, R4, RZ, 0x3c, !PT ;  /* 0x0000000405051212 */ /* 0x004fc800078e3cff */
[----:B------:R-:W-:-:S04]  /*fda0*/  @P1 LOP3.LUT R4, R5, R4, RZ, 0x3c, !PT ;  /* 0x0000000405041212 */ /* 0x000fc800078e3cff */
[----:B------:R-:W-:-:S05]  /*fdb0*/  @P1 LOP3.LUT R5, R5, R4, RZ, 0x3c, !PT ;  /* 0x0000000405051212 */ /* 0x000fca00078e3cff */
[----:B------:R-:W2:Y:S01]  /*fdc0*/  @P1 LDG.E.U16 R12, desc[UR12][R4.64] ;  /* 0x0000000c040c1981 */ /* 0x000ea2000c1e1500 */
[----:B------:R-:W-:-:S03]  /*fdd0*/  PRMT R14, RZ, 0x7610, R14 ;  /* 0x00007610ff0e7816 */ /* 0x000fc6000000000e */
[----:B--2---:R0:W-:Y:S04]  /*fde0*/  STL [R1+0x48], R12 ;  /* 0x0000480c01007387 */ /* 0x0041e80000100800 */
[----:B0-----:R-:W2:Y:S04]  /*fdf0*/  LDL.LU R12, [R1+0x1a2c] ;  /* 0x001a2c00010c7983 */ /* 0x001ea80000300800 */
[----:B------:R-:W2:Y:S01]  /*fe00*/  LDL R5, [R1+0x690] ;  /* 0x0006900001057983 */ /* 0x000ea20000100800 */
[----:B------:R-:W-:Y:S01]  /*fe10*/  @P2 IMAD.MOV.U32 R4, RZ, RZ, R15 ;  /* 0x000000ffff042224 */ /* 0x000fe200078e000f */
[----:B------:R-:W-:-:S02]  /*fe20*/  PRMT R11, RZ, 0x7610, R11 ;  /* 0x00007610ff0b7816 */ /* 0x000fc4000000000b */
[----:B------:R-:W3:Y:S04]  /*fe30*/  LDL R15, [R1+0x660] ;  /* 0x00066000010f7983 */ /* 0x000ee80000100800 */
[----:B--2---:R0:W2:Y:S04]  /*fe40*/  @P2 LDG.E.U16 R14, desc[UR12][R4.64] ;  /* 0x0000000c040e2981 */ /* 0x0040a8000c1e1500 */
[----:B------:R-:W0:Y:S04]  /*fe50*/  LDL R4, [R1+0x688] ;  /* 0x0006880001047983 */ /* 0x000e280000100800 */
[----:B------:R-:W0:Y:S02]  /*fe60*/  LDL R5, [R1+0x68c] ;  /* 0x00068c0001057983 */ /* 0x000e240000100800 */
[----:B0-----:R-:W-:-:S04]  /*fe70*/  @P2 LOP3.LUT R5, R5, R4, RZ, 0x3c, !PT ;  /* 0x0000000405052212 */ /* 0x001fc800078e3cff */
[----:B------:R-:W-:-:S04]  /*fe80*/  @P2 LOP3.LUT R4, R5, R4, RZ, 0x3c, !PT ;  /* 0x0000000405042212 */ /* 0x000fc800078e3cff */
[----:B------:R-:W-:-:S05]  /*fe90*/  @P2 LOP3.LUT R5, R5, R4, RZ, 0x3c, !PT ;  /* 0x0000000405052212 */ /* 0x000fca00078e3cff */
[----:B------:R-:W3:Y:S04]  /*fea0*/  @P2 LDG.E.U16 R11, desc[UR12][R4.64] ;  /* 0x0000000c040b2981 */ /* 0x000ee8000c1e1500 */
[----:B--2---:R0:W-:Y:S04]  /*feb0*/  STL [R1+0x40], R14 ;  /* 0x0000400e01007387 */ /* 0x0041e80000100800 */
[----:B0-----:R-:W2:Y:S04]  /*fec0*/  LDL R14, [R1+0x664] ;  /* 0x00066400010e7983 */ /* 0x001ea80000100800 */
        /* <DEDUP_REMOVED lines=17> */
[----:B------:R-:W2:Y:S01]  /*ffe0*/  @P2 LDG.E.U16 R10, desc[UR12][R4.64] ;  /* 0x0000000c040a2981 */ /* 0x000ea2000c1e1500 */
[----:B------:R-:W-:-:S03]  /*fff0*/  ISETP.GT.AND P1, PT, R2, 0x34, PT ;  /* 0x000000340200780c */ /* 0x000fc60003f24270 */
        /* <DEDUP_REMOVED lines=17> */
[----:B------:R0:W2:Y:S01]  /*10110*/  @P1 LDG.E.U16 R8, desc[UR12][R4.64] ;  /* 0x0000000c04081981 */ /* 0x0000a2000c1e1500 */
[----:B------:R-:W-:Y:S01]  /*10120*/  PRMT R0, RZ, 0x7610, R0 ;  /* 0x00007610ff007816 */ /* 0x000fe20000000000 */
[----:B0-----:R-:W-:Y:S02]  /*10130*/  @P1 IMAD.MOV.U32 R4, RZ, RZ, R14 ;  /* 0x000000ffff041224 */ /* 0x001fe400078e000e */
[----:B------:R-:W-:-:S05]  /*10140*/  @P1 IMAD.MOV.U32 R5, RZ, RZ, R15 ;  /* 0x000000ffff051224 */ /* 0x000fca00078e000f */
[----:B------:R0:W3:Y:S04]  /*10150*/  @P1 LDG.E.U16 R0, desc[UR12][R4.64] ;  /* 0x0000000c04001981 */ /* 0x0000e8000c1e1500 */
[----:B--2---:R1:W-:Y:S04]  /*10160*/  STL [R1+0x18], R8 ;  /* 0x0000180801007387 */ /* 0x0043e80000100800 */
[----:B-1----:R-:W2:Y:S04]  /*10170*/  LDL.LU R8, [R1+0x1a18] ;  /* 0x001a180001087983 */ /* 0x002ea80000300800 */
[----:B------:R-:W0:Y:S04]  /*10180*/  LDL R4, [R1+0x658] ;  /* 0x0006580001047983 */ /* 0x000e280000100800 */
[----:B------:R-:W0:Y:S01]  /*10190*/  LDL R5, [R1+0x65c] ;  /* 0x00065c0001057983 */ /* 0x000e220000100800 */
[----:B------:R-:W-:-:S03]  /*101a0*/  PRMT R7, RZ, 0x7610, R7 ;  /* 0x00007610ff077816 */ /* 0x000fc60000000007 */
[----:B------:R-:W2:Y:S04]  /*101b0*/  LDL R15, [R1+0xcdc] ;  /* 0x000cdc00010f7983 */ /* 0x000ea80000100800 */
[----:B------:R-:W2:Y:S01]  /*101c0*/  LDL R14, [R1+0xce8] ;  /* 0x000ce800010e7983 */ /* 0x000ea20000100800 */
[----:B0-----:R-:W-:-:S04]  /*101d0*/  @P1 LOP3.LUT R5, R5, R4, RZ, 0x3c, !PT ;  /* 0x0000000405051212 */ /* 0x001fc800078e3cff */
[----:B------:R-:W-:-:S04]  /*101e0*/  @P1 LOP3.LUT R4, R5, R4, RZ, 0x3c, !PT ;  /* 0x0000000405041212 */ /* 0x000fc800078e3cff */
[----:B------:R-:W-:-:S05]  /*101f0*/  @P1 LOP3.LUT R5, R5, R4, RZ, 0x3c, !PT ;  /* 0x0000000405051212 */ /* 0x000fca00078e3cff */
[----:B------:R-:W2:Y:S04]  /*10200*/  @P1 LDG.E.U16 R7, desc[UR12][R4.64] ;  /* 0x0000000c04071981 */ /* 0x000ea8000c1e1500 */
[----:B---3--:R-:W-:Y:S01]  /*10210*/  STL [R1+0x19a8], R0 ;  /* 0x0019a80001007387 */ /* 0x008fe20000100800 */
[----:B------:R-:W-:-:S03]  /*10220*/  ISETP.GT.AND P2, PT, R2, 0x38, PT ;  /* 0x000000380200780c */ /* 0x000fc60003f44270 */
[----:B--2---:R0:W-:Y:S04]  /*10230*/  STL [R1+0x10], R7 ;  /* 0x0000100701007387 */ /* 0x0041e80000100800 */
[----:B0-----:R-:W2:Y:S04]  /*10240*/  LDL.LU R7, [R1+0x1a14] ;  /* 0x001a140001077983 */ /* 0x001ea80000300800 */
[----:B------:R-:W3:Y:S04]  /*10250*/  LDL R4, [R1+0x5f0] ;  /* 0x0005f00001047983 */ /* 0x000ee80000100800 */
[----:B------:R-:W3:Y:S01]  /*10260*/  LDL R5, [R1+0x5f4] ;  /* 0x0005f40001057983 */ /* 0x000ee20000100800 */
[----:B------:R-:W-:-:S02]  /*10270*/  PRMT R6, RZ, 0x7610, R6 ;  /* 0x00007610ff067816 */ /* 0x000fc40000000006 */
[----:B---3--:R-:W-:-:S04]  /*10280*/  @P2 LOP3.LUT R5, R5, R4, RZ, 0x3c, !PT ;  /* 0x0000000405052212 */ /* 0x008fc800078e3cff */
        /* <DEDUP_REMOVED lines=12> */
[----:B--2---:R0:W-:Y:S04]  /*10350*/  STL [R1], R3 ;  /* 0x0000000301007387 */ /* 0x0041e80000100800 */
[----:B0-----:R-:W2:Y:S04]  /*10360*/  LDL.LU R3, [R1+0x1a0c] ;  /* 0x001a0c0001037983 */ /* 0x001ea80000300800 */
[----:B------:R-:W2:Y:S04]  /*10370*/  LDL R4, [R1+0x5e8] ;  /* 0x0005e80001047983 */ /* 0x000ea80000100800 */
[----:B------:R-:W2:Y:S01]  /*10380*/  LDL R5, [R1+0xce0] ;  /* 0x000ce00001057983 */ /* 0x000ea20000100800 */
[----:B----4-:R-:W-:-:S02]  /*10390*/  PRMT R29, RZ, 0x7610, R29 ;  /* 0x00007610ff1d7816 */ /* 0x010fc4000000001d */
[----:B--2---:R-:W-:-:S04]  /*103a0*/  @P2 LOP3.LUT R5, R5, R4, RZ, 0x3c, !PT ;  /* 0x0000000405052212 */ /* 0x004fc800078e3cff */
[----:B------:R-:W-:-:S04]  /*103b0*/  @P2 LOP3.LUT R4, R5, R4, RZ, 0x3c, !PT ;  /* 0x0000000405042212 */ /* 0x000fc800078e3cff */
[----:B------:R-:W-:-:S05]  /*103c0*/  @P2 LOP3.LUT R5, R5, R4, RZ, 0x3c, !PT ;  /* 0x0000000405052212 */ /* 0x000fca00078e3cff */
[----:B------:R0:W2:Y:S01]  /*103d0*/  @P2 LDG.E.U16 R29, desc[UR12][R4.64] ;  /* 0x0000000c041d2981 */ /* 0x0000a2000c1e1500 */
[----:B------:R-:W-:Y:S01]  /*103e0*/  PRMT R26, RZ, 0x7610, R26 ;  /* 0x00007610ff1a7816 */ /* 0x000fe2000000001a */
[----:B0-----:R-:W-:Y:S02]  /*103f0*/  @P2 IMAD.MOV.U32 R4, RZ, RZ, R14 ;  /* 0x000000ffff042224 */ /* 0x001fe400078e000e */
[----:B------:R-:W-:-:S05]  /*10400*/  @P2 IMAD.MOV.U32 R5, RZ, RZ, R15 ;  /* 0x000000ffff052224 */ /* 0x000fca00078e000f */
[----:B------:R-:W4:Y:S04]  /*10410*/  @P2 LDG.E.U16 R26, desc[UR12][R4.64] ;  /* 0x0000000c041a2981 */ /* 0x000f28000c1e1500 */
[----:B--2---:R0:W-:Y:S04]  /*10420*/  STL [R1+0x19fc], R29 ;  /* 0x0019fc1d01007387 */ /* 0x0041e80000100800 */
[----:B------:R-:W2:Y:S04]  /*10430*/  LDL R4, [R1+0x650] ;  /* 0x0006500001047983 */ /* 0x000ea80000100800 */
[----:B------:R-:W2:Y:S01]  /*10440*/  LDL R5, [R1+0x654] ;  /* 0x0006540001057983 */ /* 0x000ea20000100800 */
[----:B------:R-:W-:-:S03]  /*10450*/  ISETP.GT.AND P1, PT, R2, 0x35, PT ;  /* 0x000000350200780c */ /* 0x000fc60003f24270 */
[----:B------:R-:W3:Y:S04]  /*10460*/  LDL R15, [R1+0xcf0] ;  /* 0x000cf000010f7983 */ /* 0x000ee80000100800 */
[----:B------:R-:W3:Y:S01]  /*10470*/  LDL R14, [R1+0xd00] ;  /* 0x000d0000010e7983 */ /* 0x000ee20000100800 */
[----:B0-----:R-:W-:-:S03]  /*10480*/  PRMT R29, RZ, 0x7610, R29 ;  /* 0x00007610ff1d7816 */ /* 0x001fc6000000001d */
[----:B----4-:R0:W-:Y:S02]  /*10490*/  STL [R1+0x1a00], R26 ;  /* 0x001a001a01007387 */ /* 0x0101e40000100800 */
[----:B--2---:R-:W-:-:S04]  /*104a0*/  @P1 LOP3.LUT R5, R5, R4, RZ, 0x3c, !PT ;  /* 0x0000000405051212 */ /* 0x004fc800078e3cff */
[----:B------:R-:W-:-:S04]  /*104b0*/  @P1 LOP3.LUT R4, R5, R4, RZ, 0x3c, !PT ;  /* 0x0000000405041212 */ /* 0x000fc800078e3cff */
[----:B------:R-:W-:-:S05]  /*104c0*/  @P1 LOP3.LUT R5, R5, R4, RZ, 0x3c, !PT ;  /* 0x0000000405051212 */ /* 0x000fca00078e3cff */
[----:B------:R1:W2:Y:S04]  /*104d0*/  @P1 LDG.E.U16 R29, desc[UR12][R4.64] ;  /* 0x0000000c041d1981 */ /* 0x0002a8000c1e1500 */
[----:B------:R-:W1:Y:S04]  /*104e0*/  LDL R4, [R1+0xce4] ;  /* 0x000ce40001047983 */ /* 0x000e680000100800 */
[----:B------:R-:W1:Y:S01]  /*104f0*/  LDL R5, [R1+0xcec] ;  /* 0x000cec0001057983 */ /* 0x000e620000100800 */
[----:B------:R-:W-:Y:S02]  /*10500*/  ISETP.GT.AND P2, PT, R2, 0x39, PT ;  /* 0x000000390200780c */ /* 0x000fe40003f44270 */
[----:B------:R-:W-:-:S11]  /*10510*/  PRMT R25, RZ, 0x7610, R25 ;  /* 0x00007610ff197816 */ /* 0x000fd60000000019 */
[----:B-1----:R-:W-:-:S04]  /*10520*/  @P2 LOP3.LUT R5, R5, R4, RZ, 0x3c, !PT ;  /* 0x0000000405052212 */ /* 0x002fc800078e3cff */
[----:B------:R-:W-:-:S04]  /*10530*/  @P2 LOP3.LUT R4, R5, R4, RZ, 0x3c, !PT ;  /* 0x0000000405042212 */ /* 0x000fc800078e3cff */
[----:B------:R-:W-:Y:S01]  /*10540*/  @P2 LOP3.LUT R5, R5, R4, RZ, 0x3c, !PT ;  /* 0x0000000405052212 */ /* 0x000fe200078e3cff */
[----:B--2---:R1:W-:Y:S01]  /*10550*/  STL [R1+0xc], R29 ;  /* 0x00000c1d01007387 */ /* 0x0043e20000100800 */
[----:B------:R-:W-:Y:S02]  /*10560*/  PRMT R24, RZ, 0x7610, R24 ;  /* 0x00007610ff187816 */ /* 0x000fe40000000018 */
[----:B------:R-:W-:Y:S01]  /*10570*/  PRMT R22, RZ, 0x7610, R22 ;  /* 0x00007610ff167816 */ /* 0x000fe20000000016 */
[----:B0-----:R-:W2:Y:S04]  /*10580*/  LDL R26, [R1+0xd08] ;  /* 0x000d0800011a7983 */ /* 0x001ea80000100800 */
[----:B------:R0:W4:Y:S04]  /*10590*/  @P2 LDG.E.U16 R25, desc[UR12][R4.64] ;  /* 0x0000000c04192981 */ /* 0x000128000c1e1500 */
[----:B-1----:R-:W2:Y:S04]  /*105a0*/  LDL R29, [R1+0xcfc] ;  /* 0x000cfc00011d7983 */ /* 0x002ea80000100800 */
[----:B------:R-:W0:Y:S04]  /*105b0*/  LDL R4, [R1+0x5e4] ;  /* 0x0005e40001047983 */ /* 0x000e280000100800 */
[----:B------:R-:W0:Y:S02]  /*105c0*/  LDL R5, [R1+0xcf4] ;  /* 0x000cf40001057983 */ /* 0x000e240000100800 */
[----:B0-----:R-:W-:-:S04]  /*105d0*/  @P2 LOP3.LUT R5, R5, R4, RZ, 0x3c, !PT ;  /* 0x0000000405052212 */ /* 0x001fc800078e3cff */
[----:B------:R-:W-:-:S04]  /*105e0*/  @P2 LOP3.LUT R4, R5, R4, RZ, 0x3c, !PT ;  /* 0x0000000405042212 */ /* 0x000fc800078e3cff */
[----:B------:R-:W-:-:S05]  /*105f0*/  @P2 LOP3.LUT R5, R5, R4, RZ, 0x3c, !PT ;  /* 0x0000000405052212 */ /* 0x000fca00078e3cff */
[----:B------:R3:W2:Y:S02]  /*10600*/  @P2 LDG.E.U16 R24, desc[UR12][R4.64] ;  /* 0x0000000c04182981 */ /* 0x0006a4000c1e1500 */
[----:B---3--:R-:W-:Y:S02]  /*10610*/  @P2 IMAD.MOV.U32 R4, RZ, RZ, R14 ;  /* 0x000000ffff042224 */ /* 0x008fe400078e000e */
[----:B------:R-:W-:-:S05]  /*10620*/  @P2 IMAD.MOV.U32 R5, RZ, RZ, R15 ;  /* 0x000000ffff052224 */ /* 0x000fca00078e000f */
[----:B------:R2:W3:Y:S01]  /*10630*/  @P2 LDG.E.U16 R22, desc[UR12][R4.64] ;  /* 0x0000000c04162981 */ /* 0x0004e2000c1e1500 */
[----:B------:R-:W-:-:S03]  /*10640*/  PRMT R21, RZ, 0x7610, R21 ;  /* 0x00007610ff157816 */ /* 0x000fc60000000015 */
[----:B----4-:R0:W-:Y:S01]  /*10650*/  STL [R1+0x19e8], R25 ;  /* 0x0019e81901007387 */ /* 0x0101e20000100800 */
[----:B--2---:R-:W-:Y:S02]  /*10660*/  @P2 IMAD.MOV.U32 R4, RZ, RZ, R26 ;  /* 0x000000ffff042224 */ /* 0x004fe400078e001a */
[----:B------:R-:W-:Y:S01]  /*10670*/  @P2 IMAD.MOV.U32 R5, RZ, RZ, R29 ;  /* 0x000000ffff052224 */ /* 0x000fe200078e001d */
[----:B0-----:R-:W2:Y:S04]  /*10680*/  LDL R25, [R1+0x64c] ;  /* 0x00064c0001197983 */ /* 0x001ea80000100800 */
[----:B------:R2:W4:Y:S04]  /*10690*/  @P2 LDG.E.U16 R21, desc[UR12][R4.64] ;  /* 0x0000000c04152981 */ /* 0x000528000c1e1500 */
[----:B------:R-:W-:Y:S04]  /*106a0*/  STL [R1+0x19ec], R24 ;  /* 0x0019ec1801007387 */ /* 0x000fe80000100800 */
[----:B------:R-:W4:Y:S04]  /*106b0*/  LDL R15, [R1+0xcf8] ;  /* 0x000cf800010f7983 */ /* 0x000f280000100800 */
[----:B------:R-:W4:Y:S04]  /*106c0*/  LDL R14, [R1+0xd14] ;  /* 0x000d1400010e7983 */ /* 0x000f280000100800 */
[----:B---3--:R-:W-:Y:S04]  /*106d0*/  STL [R1+0x19f0], R22 ;  /* 0x0019f01601007387 */ /* 0x008fe80000100800 */
[----:B------:R-:W3:Y:S01]  /*106e0*/  LDL R5, [R1+0x648] ;  /* 0x0006480001057983 */ /* 0x000ee20000100800 */
[----:B------:R-:W-:-:S03]  /*106f0*/  PRMT R28, RZ, 0x7610, R28 ;  /* 0x00007610ff1c7816 */ /* 0x000fc6000000001c */
[----:B------:R-:W4:Y:S04]  /*10700*/  LDL R29, [R1+0xd10] ;  /* 0x000d1000011d7983 */ /* 0x000f280000100800 */
[----:B------:R-:W4:Y:S01]  /*10710*/  LDL R26, [R1+0xd20] ;  /* 0x000d2000011a7983 */ /* 0x000f220000100800 */
[----:B--2---:R-:W-:-:S05]  /*10720*/  @P1 IMAD.MOV.U32 R4, RZ, RZ, R25 ;  /* 0x000000ffff041224 */ /* 0x004fca00078e0019 */
[----:B---3--:R-:W2:Y:S04]  /*10730*/  @P1 LDG.E.U16 R28, desc[UR12][R4.64] ;  /* 0x0000000c041c1981 */ /* 0x008ea8000c1e1500 */
[----:B----4-:R0:W-:Y:S04]  /*10740*/  STL [R1+0x19f4], R21 ;  /* 0x0019f41501007387 */ /* 0x0101e80000100800 */
[----:B------:R-:W3:Y:S04]  /*10750*/  LDL R25, [R1+0xd1c] ;  /* 0x000d1c0001197983 */ /* 0x000ee80000100800 */
[----:B0-----:R-:W4:Y:S01]  /*10760*/  LDL R21, [R1+0xd28] ;  /* 0x000d280001157983 */ /* 0x001f220000100800 */
[----:B------:R-:W-:-:S03]  /*10770*/  ISETP.GT.AND P2, PT, R2, 0x3a, PT ;  /* 0x0000003a0200780c */ /* 0x000fc60003f44270 */
[----:B--2---:R-:W-:Y:S04]  /*10780*/  STL [R1+0x8], R28 ;  /* 0x0000081c01007387 */ /* 0x004fe80000100800 */
[----:B------:R-:W2:Y:S04]  /*10790*/  LDL R4, [R1+0xd04] ;  /* 0x000d040001047983 */ /* 0x000ea80000100800 */
[----:B------:R-:W2:Y:S01]  /*107a0*/  LDL R5, [R1+0xd0c] ;  /* 0x000d0c0001057983 */ /* 0x000ea20000100800 */
[----:B------:R-:W-:Y:S02]  /*107b0*/  PRMT R20, RZ, 0x7610, R20 ;  /* 0x00007610ff147816 */ /* 0x000fe40000000014 */
[----:B--2---:R-:W-:-:S04]  /*107c0*/  @P2 LOP3.LUT R5, R5, R4, RZ, 0x3c, !PT ;  /* 0x0000000405052212 */ /* 0x004fc800078e3cff */
[----:B------:R-:W-:-:S04]  /*107d0*/  @P2 LOP3.LUT R4, R5, R4, RZ, 0x3c, !PT ;  /* 0x0000000405042212 */ /* 0x000fc800078e3cff */
[----:B------:R-:W-:-:S05]  /*107e0*/  @P2 LOP3.LUT R5, R5, R4, RZ, 0x3c, !PT ;  /* 0x0000000405052212 */ /* 0x000fca00078e3cff */
[----:B------:R0:W2:Y:S01]  /*107f0*/  @P2 LDG.E.U16 R20, desc[UR12][R4.64] ;  /* 0x0000000c04142981 */ /* 0x0000a2000c1e1500 */
[----:B------:R-:W-:Y:S02]  /*10800*/  PRMT R19, RZ, 0x7610, R19 ;  /* 0x00007610ff137816 */ /* 0x000fe40000000013 */
[----:B------:R-:W-:Y:S01]  /*10810*/  PRMT R18, RZ, 0x7610, R18 ;  /* 0x00007610ff127816 */ /* 0x000fe20000000012 */
[----:B0-----:R-:W-:Y:S02]  /*10820*/  @P2 IMAD.MOV.U32 R4, RZ, RZ, R14 ;  /* 0x000000ffff042224 */ /* 0x001fe400078e000e */
[----:B------:R-:W-:-:S05]  /*10830*/  @P2 IMAD.MOV.U32 R5, RZ, RZ, R15 ;  /* 0x000000ffff052224 */ /* 0x000fca00078e000f */
[----:B------:R0:W2:Y:S01]  /*10840*/  @P2 LDG.E.U16 R19, desc[UR12][R4.64] ;  /* 0x0000000c04132981 */ /* 0x0000a2000c1e1500 */
[----:B------:R-:W-:Y:S01]  /*10850*/  PRMT R17, RZ, 0x7610, R17 ;  /* 0x00007610ff117816 */ /* 0x000fe20000000011 */
[----:B0-----:R-:W-:Y:S02]  /*10860*/  @P2 IMAD.MOV.U32 R4, RZ, RZ, R26 ;  /* 0x000000ffff042224 */ /* 0x001fe400078e001a */
[----:B------:R-:W-:-:S05]  /*10870*/  @P2 IMAD.MOV.U32 R5, RZ, RZ, R29 ;  /* 0x000000ffff052224 */ /* 0x000fca00078e001d */
[----:B------:R4:W2:Y:S02]  /*10880*/  @P2 LDG.E.U16 R18, desc[UR12][R4.64] ;  /* 0x0000000c04122981 */ /* 0x0008a4000c1e1500 */
[----:B----4-:R-:W-:Y:S02]  /*10890*/  @P2 IMAD.MOV.U32 R4, RZ, RZ, R21 ;  /* 0x000000ffff042224 */ /* 0x010fe400078e0015 */
[----:B---3--:R-:W-:-:S05]  /*108a0*/  @P2 IMAD.MOV.U32 R5, RZ, RZ, R25 ;  /* 0x000000ffff052224 */ /* 0x008fca00078e0019 */
[----:B------:R-:W3:Y:S04]  /*108b0*/  @P2 LDG.E.U16 R17, desc[UR12][R4.64] ;  /* 0x0000000c04112981 */ /* 0x000ee8000c1e1500 */
[----:B--2---:R-:W-:Y:S04]  /*108c0*/  STL [R1+0x19d0], R20 ;  /* 0x0019d01401007387 */ /* 0x004fe80000100800 */
[----:B------:R-:W2:Y:S04]  /*108d0*/  LDL R15, [R1+0x640] ;  /* 0x00064000010f7983 */ /* 0x000ea80000100800 */
[----:B------:R-:W4:Y:S01]  /*108e0*/  LDL R14, [R1+0x644] ;  /* 0x00064400010e7983 */ /* 0x000f220000100800 */
[----:B------:R-:W-:-:S03]  /*108f0*/  PRMT R27, RZ, 0x7610, R27 ;  /* 0x00007610ff1b7816 */ /* 0x000fc6000000001b */
[----:B------:R-:W-:Y:S04]  /*10900*/  STL [R1+0x19d4], R19 ;  /* 0x0019d41301007387 */ /* 0x000fe80000100800 */
[----:B------:R-:W-:Y:S04]  /*10910*/  STL [R1+0x19d8], R18 ;  /* 0x0019d81201007387 */ /* 0x000fe80000100800 */
[----:B------:R-:W4:Y:S04]  /*10920*/  LDL R29, [R1+0xd18] ;  /* 0x000d1800011d7983 */ /* 0x000f280000100800 */
[----:B------:R-:W4:Y:S04]  /*10930*/  LDL R26, [R1+0xd34] ;  /* 0x000d3400011a7983 */ /* 0x000f280000100800 */
[----:B------:R-:W4:Y:S04]  /*10940*/  LDL R25, [R1+0xd30] ;  /* 0x000d300001197983 */ /* 0x000f280000100800 */
[----:B------:R-:W4:Y:S04]  /*10950*/  LDL R21, [R1+0xd40] ;  /* 0x000d400001157983 */ /* 0x000f280000100800 */
[----:B---3--:R-:W-:Y:S01]  /*10960*/  STL [R1+0x19dc], R17 ;  /* 0x0019dc1101007387 */ /* 0x008fe20000100800 */
[----:B--2---:R-:W-:-:S02]  /*10970*/  @P1 IMAD.MOV.U32 R5, RZ, RZ, R15 ;  /* 0x000000ffff051224 */ /* 0x004fc400078e000f */
[----:B----4-:R-:W-:Y:S01]  /*10980*/  @P1 IMAD.MOV.U32 R4, RZ, RZ, R14 ;  /* 0x000000ffff041224 */ /* 0x010fe200078e000e */
[----:B------:R-:W-:Y:S02]  /*10990*/  ISETP.GT.AND P2, PT, R2, 0x3b, PT ;  /* 0x0000003b0200780c */ /* 0x000fe40003f44270 */
[----:B------:R-:W-:Y:S02]  /*109a0*/  PRMT R16, RZ, 0x7610, R16 ;  /* 0x00007610ff107816 */ /* 0x000fe40000000010 */
[----:B------:R-:W-:Y:S02]  /*109b0*/  PRMT R13, RZ, 0x7610, R13 ;  /* 0x00007610ff0d7816 */ /* 0x000fe4000000000d */
[----:B------:R-:W-:Y:S01]  /*109c0*/  PRMT R12, RZ, 0x7610, R12 ;  /* 0x00007610ff0c7816 */ /* 0x000fe2000000000c */
[----:B------:R0:W2:Y:S04]  /*109d0*/  @P1 LDG.E.U16 R27, desc[UR12][R4.64] ;  /* 0x0000000c041b1981 */ /* 0x0000a8000c1e1500 */
[----:B------:R-:W3:Y:S04]  /*109e0*/  LDL R15, [R1+0xd3c] ;  /* 0x000d3c00010f7983 */ /* 0x000ee80000100800 */
[----:B------:R-:W4:Y:S04]  /*109f0*/  LDL R14, [R1+0xd48] ;  /* 0x000d4800010e7983 */ /* 0x000f280000100800 */
[----:B------:R-:W0:Y:S04]  /*10a00*/  LDL R4, [R1+0xd24] ;  /* 0x000d240001047983 */ /* 0x000e280000100800 */
[----:B------:R-:W0:Y:S02]  /*10a10*/  LDL R5, [R1+0xd2c] ;  /* 0x000d2c0001057983 */ /* 0x000e240000100800 */
[----:B0-----:R-:W-:-:S04]  /*10a20*/  @P2 LOP3.LUT R5, R5, R4, RZ, 0x3c, !PT ;  /* 0x0000000405052212 */ /* 0x001fc800078e3cff */
[----:B------:R-:W-:-:S04]  /*10a30*/  @P2 LOP3.LUT R4, R5, R4, RZ, 0x3c, !PT ;  /* 0x0000000405042212 */ /* 0x000fc800078e3cff */
[----:B------:R-:W-:-:S05]  /*10a40*/  @P2 LOP3.LUT R5, R5, R4, RZ, 0x3c, !PT ;  /* 0x0000000405052212 */ /* 0x000fca00078e3cff */
[----:B------:R0:W4:Y:S02]  /*10a50*/  @P2 LDG.E.U16 R16, desc[UR12][R4.64] ;  /* 0x0000000c04102981 */ /* 0x000124000c1e1500 */
[----:B0-----:R-:W-:Y:S02]  /*10a60*/  @P2 IMAD.MOV.U32 R4, RZ, RZ, R26 ;  /* 0x000000ffff042224 */ /* 0x001fe400078e001a */
[----:B------:R-:W-:-:S05]  /*10a70*/  @P2 IMAD.MOV.U32 R5, RZ, RZ, R29 ;  /* 0x000000ffff052224 */ /* 0x000fca00078e001d */
[----:B------:R0:W4:Y:S02]  /*10a80*/  @P2 LDG.E.U16 R13, desc[UR12][R4.64] ;  /* 0x0000000c040d2981 */ /* 0x000124000c1e1500 */
[----:B0-----:R-:W-:Y:S02]  /*10a90*/  @P2 IMAD.MOV.U32 R4, RZ, RZ, R21 ;  /* 0x000000ffff042224 */ /* 0x001fe400078e0015 */
[----:B------:R-:W-:-:S05]  /*10aa0*/  @P2 IMAD.MOV.U32 R5, RZ, RZ, R25 ;  /* 0x000000ffff052224 */ /* 0x000fca00078e0019 */
[----:B------:R3:W4:Y:S04]  /*10ab0*/  @P2 LDG.E.U16 R12, desc[UR12][R4.64] ;  /* 0x0000000c040c2981 */ /* 0x000728000c1e1500 */
[----:B--2---:R0:W-:Y:S01]  /*10ac0*/  STL [R1+0x195c], R27 ;  /* 0x00195c1b01007387 */ /* 0x0041e20000100800 */
[----:B---3--:R-:W-:-:S03]  /*10ad0*/  @P2 IMAD.MOV.U32 R5, RZ, RZ, R15 ;  /* 0x000000ffff052224 */ /* 0x008fc600078e000f */
[----:B----4-:R-:W-:Y:S04]  /*10ae0*/  STL [R1+0x19b4], R16 ;  /* 0x0019b41001007387 */ /* 0x010fe80000100800 */
[----:B------:R-:W2:Y:S04]  /*10af0*/  LDL R29, [R1+0x638] ;  /* 0x00063800011d7983 */ /* 0x000ea80000100800 */
[----:B0-----:R-:W3:Y:S04]  /*10b00*/  LDL R27, [R1+0x63c] ;  /* 0x00063c00011b7983 */ /* 0x001ee80000100800 */
[----:B------:R-:W-:Y:S04]  /*10b10*/  STL [R1+0x19b8], R13 ;  /* 0x0019b80d01007387 */ /* 0x000fe80000100800 */
[----:B------:R-:W4:Y:S04]  /*10b20*/  LDL R25, [R1+0xd44] ;  /* 0x000d440001197983 */ /* 0x000f280000100800 */
[----:B------:R-:W4:Y:S04]  /*10b30*/  LDL R21, [R1+0xd4c] ;  /* 0x000d4c0001157983 */ /* 0x000f280000100800 */
[----:B------:R0:W-:Y:S04]  /*10b40*/  STL [R1+0x19bc], R12 ;  /* 0x0019bc0c01007387 */ /* 0x0001e80000100800 */
[----:B------:R-:W4:Y:S04]  /*10b50*/  LDL R26, [R1+0xd38] ;  /* 0x000d3800011a7983 */ /* 0x000f280000100800 */
[----:B------:R-:W4:Y:S01]  /*10b60*/  LDL R15, [R1+0xd54] ;  /* 0x000d5400010f7983 */ /* 0x000f220000100800 */
[----:B------:R-:W-:Y:S01]  /*10b70*/  PRMT R11, RZ, 0x7610, R11 ;  /* 0x00007610ff0b7816 */ /* 0x000fe2000000000b */
[----:B------:R-:W-:Y:S01]  /*10b80*/  @P2 IMAD.MOV.U32 R4, RZ, RZ, R14 ;  /* 0x000000ffff042224 */ /* 0x000fe200078e000e */
[----:B------:R-:W-:-:S02]  /*10b90*/  PRMT R23, RZ, 0x7610, R23 ;  /* 0x00007610ff177816 */ /* 0x000fc40000000017 */
[----:B------:R-:W-:Y:S02]  /*10ba0*/  PRMT R10, RZ, 0x7610, R10 ;  /* 0x00007610ff0a7816 */ /* 0x000fe4000000000a */
[----:B------:R-:W-:Y:S01]  /*10bb0*/  PRMT R9, RZ, 0x7610, R9 ;  /* 0x00007610ff097816 */ /* 0x000fe20000000009 */
[----:B------:R-:W4:Y:S04]  /*10bc0*/  LDL R14, [R1+0xd50] ;  /* 0x000d5000010e7983 */ /* 0x000f280000100800 */
[----:B------:R2:W4:Y:S01]  /*10bd0*/  @P2 LDG.E.U16 R11, desc[UR12][R4.64] ;  /* 0x0000000c040b2981 */ /* 0x000522000c1e1500 */
[----:B------:R-:W-:-:S03]  /*10be0*/  ISETP.GT.AND P2, PT, R2, 0x3c, PT ;  /* 0x0000003c0200780c */ /* 0x000fc60003f44270 */
[----:B0-----:R-:W4:Y:S01]  /*10bf0*/  LDL R12, [R1+0xd60] ;  /* 0x000d6000010c7983 */ /* 0x001f220000100800 */
[----:B--2---:R-:W-:Y:S02]  /*10c00*/  @P1 IMAD.MOV.U32 R5, RZ, RZ, R29 ;  /* 0x000000ffff051224 */ /* 0x004fe400078e001d */
[----:B---3--:R-:W-:-:S05]  /*10c10*/  @P1 IMAD.MOV.U32 R4, RZ, RZ, R27 ;  /* 0x000000ffff041224 */ /* 0x008fca00078e001b */
[----:B------:R4:W2:Y:S02]  /*10c20*/  @P1 LDG.E.U16 R23, desc[UR12][R4.64] ;  /* 0x0000000c04171981 */ /* 0x0008a4000c1e1500 */
[----:B----4-:R-:W-:Y:S02]  /*10c30*/  @P2 IMAD.MOV.U32 R5, RZ, RZ, R25 ;  /* 0x000000ffff052224 */ /* 0x010fe400078e0019 */
[----:B------:R-:W-:-:S05]  /*10c40*/  @P2 IMAD.MOV.U32 R4, RZ, RZ, R21 ;  /* 0x000000ffff042224 */ /* 0x000fca00078e0015 */
[----:B------:R0:W3:Y:S02]  /*10c50*/  @P2 LDG.E.U16 R10, desc[UR12][R4.64] ;  /* 0x0000000c040a2981 */ /* 0x0000e4000c1e1500 */
[----:B0-----:R-:W-:Y:S02]  /*10c60*/  @P2 IMAD.MOV.U32 R5, RZ, RZ, R26 ;  /* 0x000000ffff052224 */ /* 0x001fe400078e001a */
[----:B------:R-:W-:-:S05]  /*10c70*/  @P2 IMAD.MOV.U32 R4, RZ, RZ, R15 ;  /* 0x000000ffff042224 */ /* 0x000fca00078e000f */
[----:B------:R0:W4:Y:S04]  /*10c80*/  @P2 LDG.E.U16 R9, desc[UR12][R4.64] ;  /* 0x0000000c04092981 */ /* 0x000128000c1e1500 */
[----:B------:R-:W-:Y:S01]  /*10c90*/  STL [R1+0x19c0], R11 ;  /* 0x0019c00b01007387 */ /* 0x000fe20000100800 */
[----:B0-----:R-:W-:-:S03]  /*10ca0*/  @P2 IMAD.MOV.U32 R5, RZ, RZ, R14 ;  /* 0x000000ffff052224 */ /* 0x001fc600078e000e */
[----:B--2---:R-:W-:Y:S04]  /*10cb0*/  STL [R1+0x1960], R23 ;  /* 0x0019601701007387 */ /* 0x004fe80000100800 */
[----:B------:R-:W2:Y:S04]  /*10cc0*/  LDL R25, [R1+0xd5c] ;  /* 0x000d5c0001197983 */ /* 0x000ea80000100800 */
[----:B------:R-:W2:Y:S04]  /*10cd0*/  LDL R21, [R1+0xd68] ;  /* 0x000d680001157983 */ /* 0x000ea80000100800 */
[----:B---3--:R-:W-:Y:S04]  /*10ce0*/  STL [R1+0x19ac], R10 ;  /* 0x0019ac0a01007387 */ /* 0x008fe80000100800 */
[----:B------:R-:W3:Y:S04]  /*10cf0*/  LDL R29, [R1+0xd64] ;  /* 0x000d6400011d7983 */ /* 0x000ee80000100800 */
[----:B------:R-:W3:Y:S04]  /*10d00*/  LDL R27, [R1+0xd6c] ;  /* 0x000d6c00011b7983 */ /* 0x000ee80000100800 */
[----:B----4-:R-:W-:Y:S04]  /*10d10*/  STL [R1+0x19b0], R9 ;  /* 0x0019b00901007387 */ /* 0x010fe80000100800 */
[----:B------:R-:W4:Y:S04]  /*10d20*/  LDL R15, [R1+0xd58] ;  /* 0x000d5800010f7983 */ /* 0x000f280000100800 */
[----:B------:R-:W4:Y:S01]  /*10d30*/  LDL R14, [R1+0xd74] ;  /* 0x000d7400010e7983 */ /* 0x000f220000100800 */
[----:B------:R-:W-:-:S02]  /*10d40*/  PRMT R8, RZ, 0x7610, R8 ;  /* 0x00007610ff087816 */ /* 0x000fc40000000008 */
[----:B------:R-:W-:Y:S01]  /*10d50*/  ISETP.GT.AND P1, PT, R2, 0x3d, PT ;  /* 0x0000003d0200780c */ /* 0x000fe20003f24270 */
[----:B------:R-:W-:Y:S01]  /*10d60*/  @P2 IMAD.MOV.U32 R4, RZ, RZ, R12 ;  /* 0x000000ffff042224 */ /* 0x000fe200078e000c */
[----:B------:R-:W-:Y:S01]  /*10d70*/  PRMT R7, RZ, 0x7610, R7 ;  /* 0x00007610ff077816 */ /* 0x000fe20000000007 */
[----:B------:R-:W4:Y:S04]  /*10d80*/  LDL R26, [R1+0xd70] ;  /* 0x000d7000011a7983 */ /* 0x000f280000100800 */
[----:B------:R2:W4:Y:S04]  /*10d90*/  @P2 LDG.E.U16 R8, desc[UR12][R4.64] ;  /* 0x0000000c04082981 */ /* 0x000528000c1e1500 */
[----:B------:R-:W4:Y:S01]  /*10da0*/  LDL R12, [R1+0xd80] ;  /* 0x000d8000010c7983 */ /* 0x000f220000100800 */
[----:B------:R-:W-:Y:S01]  /*10db0*/  PRMT R6, RZ, 0x7610, R6 ;  /* 0x00007610ff067816 */ /* 0x000fe20000000006 */
[----:B--2---:R-:W-:-:S02]  /*10dc0*/  @P2 IMAD.MOV.U32 R5, RZ, RZ, R25 ;  /* 0x000000ffff052224 */ /* 0x004fc400078e0019 */
[----:B------:R-:W-:-:S05]  /*10dd0*/  @P2 IMAD.MOV.U32 R4, RZ, RZ, R21 ;  /* 0x000000ffff042224 */ /* 0x000fca00078e0015 */
[----:B------:R3:W2:Y:S02]  /*10de0*/  @P2 LDG.E.U16 R7, desc[UR12][R4.64] ;  /* 0x0000000c04072981 */ /* 0x0006a4000c1e1500 */
[----:B---3--:R-:W-:Y:S02]  /*10df0*/  @P1 IMAD.MOV.U32 R5, RZ, RZ, R29 ;  /* 0x000000ffff051224 */ /* 0x008fe400078e001d */
[----:B------:R-:W-:-:S05]  /*10e00*/  @P1 IMAD.MOV.U32 R4, RZ, RZ, R27 ;  /* 0x000000ffff041224 */ /* 0x000fca00078e001b */
[----:B------:R0:W3:Y:S02]  /*10e10*/  @P1 LDG.E.U16 R6, desc[UR12][R4.64] ;  /* 0x0000000c04061981 */ /* 0x0000e4000c1e1500 */
[----:B0-----:R-:W-:-:S06]  /*10e20*/  PRMT R5, RZ, 0x7610, R5 ;  /* 0x00007610ff057816 */ /* 0x001fcc0000000005 */
[----:B----4-:R0:W4:Y:S01]  /*10e30*/  @P1 LDG.E.U16 R5, desc[UR12][R14.64] ;  /* 0x0000000c0e051981 */ /* 0x010122000c1e1500 */
[----:B------:R-:W-:-:S03]  /*10e40*/  PRMT R4, RZ, 0x7610, R4 ;  /* 0x00007610ff047816 */ /* 0x000fc60000000004 */
[----:B------:R-:W-:Y:S04]  /*10e50*/  STL [R1+0x19c4], R8 ;  /* 0x0019c40801007387 */ /* 0x000fe80000100800 */
[----:B------:R-:W4:Y:S04]  /*10e60*/  LDL R25, [R1+0xd7c] ;  /* 0x000d7c0001197983 */ /* 0x000f280000100800 */
[----:B------:R-:W4:Y:S01]  /*10e70*/  LDL R21, [R1+0xd88] ;  /* 0x000d880001157983 */ /* 0x000f220000100800 */
[----:B0-----:R-:W-:Y:S02]  /*10e80*/  @P1 IMAD.MOV.U32 R14, RZ, RZ, R12 ;  /* 0x000000ffff0e1224 */ /* 0x001fe400078e000c */
[----:B------:R-:W-:-:S05]  /*10e90*/  @P1 IMAD.MOV.U32 R15, RZ, RZ, R26 ;  /* 0x000000ffff0f1224 */ /* 0x000fca00078e001a */
[----:B------:R0:W4:Y:S04]  /*10ea0*/  @P1 LDG.E.U16 R4, desc[UR12][R14.64] ;  /* 0x0000000c0e041981 */ /* 0x000128000c1e1500 */
[----:B--2---:R-:W-:Y:S04]  /*10eb0*/  STL [R1+0x19c8], R7 ;  /* 0x0019c80701007387 */ /* 0x004fe80000100800 */
[----:B---3--:R-:W-:Y:S04]  /*10ec0*/  STL [R1+0x1964], R6 ;  /* 0x0019640601007387 */ /* 0x008fe80000100800 */
[----:B------:R-:W2:Y:S04]  /*10ed0*/  LDL R29, [R1+0x6fc] ;  /* 0x0006fc00011d7983 */ /* 0x000ea80000100800 */
[----:B----4-:R1:W-:Y:S04]  /*10ee0*/  STL [R1+0x1968], R5 ;  /* 0x0019680501007387 */ /* 0x0103e80000100800 */
[----:B------:R-:W3:Y:S04]  /*10ef0*/  LDL R27, [R1+0x630] ;  /* 0x00063000011b7983 */ /* 0x000ee80000100800 */
[----:B------:R-:W4:Y:S04]  /*10f00*/  LDL R12, [R1+0x634] ;  /* 0x00063400010c7983 */ /* 0x000f280000100800 */
[----:B-1----:R-:W3:Y:S01]  /*10f10*/  LDL R5, [R1+0x6f8] ;  /* 0x0006f80001057983 */ /* 0x002ee20000100800 */
[----:B------:R-:W-:Y:S01]  /*10f20*/  PRMT R3, RZ, 0x7610, R3 ;  /* 0x00007610ff037816 */ /* 0x000fe20000000003 */
[----:B0-----:R-:W-:-:S02]  /*10f30*/  @P1 IMAD.MOV.U32 R14, RZ, RZ, R21 ;  /* 0x000000ffff0e1224 */ /* 0x001fc400078e0015 */
[----:B------:R-:W-:Y:S01]  /*10f40*/  @P1 IMAD.MOV.U32 R15, RZ, RZ, R25 ;  /* 0x000000ffff0f1224 */ /* 0x000fe200078e0019 */
[----:B------:R0:W-:Y:S04]  /*10f50*/  STL [R1+0x196c], R4 ;  /* 0x00196c0401007387 */ /* 0x0001e80000100800 */
[----:B------:R-:W4:Y:S04]  /*10f60*/  LDL R26, [R1+0x628] ;  /* 0x00062800011a7983 */ /* 0x000f280000100800 */
[----:B------:R-:W4:Y:S04]  /*10f70*/  LDL R7, [R1+0x62c] ;  /* 0x00062c0001077983 */ /* 0x000f280000100800 */
[----:B------:R2:W4:Y:S01]  /*10f80*/  @P1 LDG.E.U16 R3, desc[UR12][R14.64] ;  /* 0x0000000c0e031981 */ /* 0x000522000c1e1500 */
[----:B------:R-:W-:-:S03]  /*10f90*/  ISETP.GT.AND P1, PT, R2, 0x36, PT ;  /* 0x000000360200780c */ /* 0x000fc60003f24270 */
[----:B------:R-:W4:Y:S04]  /*10fa0*/  LDL R25, [R1+0x620] ;  /* 0x0006200001197983 */ /* 0x000f280000100800 */
[----:B------:R-:W4:Y:S01]  /*10fb0*/  LDL R21, [R1+0x624] ;  /* 0x0006240001157983 */ /* 0x000f220000100800 */
[----:B0-----:R-:W-:Y:S02]  /*10fc0*/  PRMT R4, RZ, 0x7610, R4 ;  /* 0x00007610ff047816 */ /* 0x001fe40000000004 */
[----:B------:R-:W-:Y:S01]  /*10fd0*/  PRMT R10, RZ, 0x7610, R10 ;  /* 0x00007610ff0a7816 */ /* 0x000fe2000000000a */
[----:B--2---:R-:W-:Y:S02]  /*10fe0*/  @P0 IMAD.MOV.U32 R14, RZ, RZ, R29 ;  /* 0x000000ffff0e0224 */ /* 0x004fe400078e001d */
[----:B---3--:R-:W-:-:S05]  /*10ff0*/  @P0 IMAD.MOV.U32 R15, RZ, RZ, R5 ;  /* 0x000000ffff0f0224 */ /* 0x008fca00078e0005 */
[----:B------:R4:W2:Y:S02]  /*11000*/  @P0 LDG.E.U16 R4, desc[UR12][R14.64] ;  /* 0x0000000c0e040981 */ /* 0x0008a4000c1e1500 */
[----:B----4-:R-:W-:Y:S02]  /*11010*/  @P1 IMAD.MOV.U32 R14, RZ, RZ, R12 ;  /* 0x000000ffff0e1224 */ /* 0x010fe400078e000c */
[----:B------:R-:W-:-:S05]  /*11020*/  @P1 IMAD.MOV.U32 R15, RZ, RZ, R27 ;  /* 0x000000ffff0f1224 */ /* 0x000fca00078e001b */
[----:B------:R0:W3:Y:S01]  /*11030*/  @P1 LDG.E.U16 R10, desc[UR12][R14.64] ;  /* 0x0000000c0e0a1981 */ /* 0x0000e2000c1e1500 */
[----:B------:R-:W-:Y:S02]  /*11040*/  PRMT R6, RZ, 0x7610, R6 ;  /* 0x00007610ff067816 */ /* 0x000fe40000000006 */
[----:B------:R-:W-:Y:S01]  /*11050*/  PRMT R18, RZ, 0x7610, R18 ;  /* 0x00007610ff127816 */ /* 0x000fe20000000012 */
[----:B0-----:R-:W-:Y:S02]  /*11060*/  @P1 IMAD.MOV.U32 R14, RZ, RZ, R7 ;  /* 0x000000ffff0e1224 */ /* 0x001fe400078e0007 */
[----:B------:R-:W-:-:S05]  /*11070*/  @P1 IMAD.MOV.U32 R15, RZ, RZ, R26 ;  /* 0x000000ffff0f1224 */ /* 0x000fca00078e001a */
[----:B------:R0:W4:Y:S04]  /*11080*/  @P1 LDG.E.U16 R6, desc[UR12][R14.64] ;  /* 0x0000000c0e061981 */ /* 0x000128000c1e1500 */
[----:B------:R-:W-:Y:S04]  /*11090*/  STL [R1+0x1970], R3 ;  /* 0x0019700301007387 */ /* 0x000fe80000100800 */
[----:B------:R-:W4:Y:S01]  /*110a0*/  LDL R5, [R1+0x618] ;  /* 0x0006180001057983 */ /* 0x000f220000100800 */
[----:B0-----:R-:W-:Y:S02]  /*110b0*/  @P1 IMAD.MOV.U32 R14, RZ, RZ, R21 ;  /* 0x000000ffff0e1224 */ /* 0x001fe400078e0015 */
[----:B------:R-:W-:-:S05]  /*110c0*/  @P1 IMAD.MOV.U32 R15, RZ, RZ, R25 ;  /* 0x000000ffff0f1224 */ /* 0x000fca00078e0019 */
[----:B------:R-:W4:Y:S04]  /*110d0*/  @P1 LDG.E.U16 R18, desc[UR12][R14.64] ;  /* 0x0000000c0e121981 */ /* 0x000f28000c1e1500 */
[----:B--2---:R0:W-:Y:S04]  /*110e0*/  STL [R1+0x9c], R4 ;  /* 0x00009c0401007387 */ /* 0x0041e80000100800 */
[----:B------:R-:W2:Y:S04]  /*110f0*/  LDL R12, [R1+0x610] ;  /* 0x00061000010c7983 */ /* 0x000ea80000100800 */
[----:B0-----:R-:W2:Y:S04]  /*11100*/  LDL R4, [R1+0x61c] ;  /* 0x00061c0001047983 */ /* 0x001ea80000100800 */
[----:B---3--:R0:W-:Y:S04]  /*11110*/  STL [R1+0x90], R10 ;  /* 0x0000900a01007387 */ /* 0x0081e80000100800 */
[----:B------:R-:W3:Y:S04]  /*11120*/  LDL R7, [R1+0x608] ;  /* 0x0006080001077983 */ /* 0x000ee80000100800 */
[----:B0-----:R-:W3:Y:S01]  /*11130*/  LDL R10, [R1+0x614] ;  /* 0x00061400010a7983 */ /* 0x001ee20000100800 */
[----:B------:R-:W-:-:S03]  /*11140*/  ISETP.GT.AND P0, PT, R2, 0x37, PT ;  /* 0x000000370200780c */ /* 0x000fc60003f04270 */
[----:B----4-:R0:W-:Y:S04]  /*11150*/  STL [R1+0x88], R6 ;  /* 0x0000880601007387 */ /* 0x0101e80000100800 */
[----:B------:R-:W4:Y:S04]  /*11160*/  LDL R21, [R1+0x600] ;  /* 0x0006000001157983 */ /* 0x000f280000100800 */
[----:B0-----:R-:W4:Y:S01]  /*11170*/  LDL R6, [R1+0x60c] ;  /* 0x00060c0001067983 */ /* 0x001f220000100800 */
[----:B------:R-:W-:-:S03]  /*11180*/  PRMT R24, RZ, 0x7610, R24 ;  /* 0x00007610ff187816 */ /* 0x000fc60000000018 */
[----:B------:R0:W-:Y:S01]  /*11190*/  STL [R1+0x80], R18 ;  /* 0x0000801201007387 */ /* 0x0001e20000100800 */
[----:B------:R-:W-:-:S03]  /*111a0*/  @P1 IMAD.MOV.U32 R15, RZ, RZ, R5 ;  /* 0x000000ffff0f1224 */ /* 0x000fc600078e0005 */
[----:B------:R-:W4:Y:S04]  /*111b0*/  LDL R5, [R1+0x5f8] ;  /* 0x0005f80001057983 */ /* 0x000f280000100800 */
[----:B0-----:R-:W4:Y:S01]  /*111c0*/  LDL R18, [R1+0x604] ;  /* 0x0006040001127983 */ /* 0x001f220000100800 */
[----:B--2---:R-:W-:-:S03]  /*111d0*/  @P1 IMAD.MOV.U32 R14, RZ, RZ, R4 ;  /* 0x000000ffff0e1224 */ /* 0x004fc600078e0004 */
[----:B------:R-:W2:Y:S04]  /*111e0*/  LDL R4, [R1+0x5fc] ;  /* 0x0005fc0001047983 */ /* 0x000ea80000100800 */
[----:B------:R0:W2:Y:S02]  /*111f0*/  @P1 LDG.E.U16 R24, desc[UR12][R14.64] ;  /* 0x0000000c0e181981 */ /* 0x0000a4000c1e1500 */
[----:B0-----:R-:W-:Y:S02]  /*11200*/  @P0 IMAD.MOV.U32 R15, RZ, RZ, R12 ;  /* 0x000000ffff0f0224 */ /* 0x001fe400078e000c */
[----:B------:R-:W2:Y:S01]  /*11210*/  LDL R12, [R1+0xd84] ;  /* 0x000d8400010c7983 */ /* 0x000ea20000100800 */
[----:B---3--:R-:W-:-:S03]  /*11220*/  @P0 IMAD.MOV.U32 R14, RZ, RZ, R10 ;  /* 0x000000ffff0e0224 */ /* 0x008fc600078e000a */
[----:B------:R-:W3:Y:S01]  /*11230*/  LDL R10, [R1+0xd8c] ;  /* 0x000d8c00010a7983 */ /* 0x000ee20000100800 */
[----:B------:R-:W-:Y:S02]  /*11240*/  PRMT R23, RZ, 0x7610, R23 ;  /* 0x00007610ff177816 */ /* 0x000fe40000000017 */
[----:B------:R-:W-:-:S04]  /*11250*/  PRMT R22, RZ, 0x7610, R22 ;  /* 0x00007610ff167816 */ /* 0x000fc80000000016 */
[----:B------:R4:W3:Y:S01]  /*11260*/  @P0 LDG.E.U16 R23, desc[UR12][R14.64] ;  /* 0x0000000c0e170981 */ /* 0x0008e2000c1e1500 */
[----:B------:R-:W-:Y:S02]  /*11270*/  PRMT R17, RZ, 0x7610, R17 ;  /* 0x00007610ff117816 */ /* 0x000fe40000000011 */
[----:B------:R-:W-:Y:S01]  /*11280*/  ISETP.GT.AND P1, PT, R2, 0x3e, PT ;  /* 0x0000003e0200780c */ /* 0x000fe20003f24270 */
[----:B----4-:R-:W-:Y:S02]  /*11290*/  @P0 IMAD.MOV.U32 R14, RZ, RZ, R6 ;  /* 0x000000ffff0e0224 */ /* 0x010fe400078e0006 */
[----:B------:R-:W-:Y:S01]  /*112a0*/  @P0 IMAD.MOV.U32 R15, RZ, RZ, R7 ;  /* 0x000000ffff0f0224 */ /* 0x000fe200078e0007 */
[----:B------:R-:W-:Y:S02]  /*112b0*/  PRMT R13, RZ, 0x7610, R13 ;  /* 0x00007610ff0d7816 */ /* 0x000fe4000000000d */
[----:B------:R-:W-:Y:S01]  /*112c0*/  PRMT R9, RZ, 0x7610, R9 ;  /* 0x00007610ff097816 */ /* 0x000fe20000000009 */
[----:B------:R-:W4:Y:S04]  /*112d0*/  LDL R7, [R1+0xd78] ;  /* 0x000d780001077983 */ /* 0x000f280000100800 */
[----:B------:R0:W4:Y:S04]  /*112e0*/  @P0 LDG.E.U16 R22, desc[UR12][R14.64] ;  /* 0x0000000c0e160981 */ /* 0x000128000c1e1500 */
[----:B------:R-:W4:Y:S01]  /*112f0*/  LDL R6, [R1+0xd94] ;  /* 0x000d940001067983 */ /* 0x000f220000100800 */
[----:B0-----:R-:W-:-:S02]  /*11300*/  @P0 IMAD.MOV.U32 R14, RZ, RZ, R18 ;  /* 0x000000ffff0e0224 */ /* 0x001fc400078e0012 */
[----:B------:R-:W-:Y:S01]  /*11310*/  @P0 IMAD.MOV.U32 R15, RZ, RZ, R21 ;  /* 0x000000ffff0f0224 */ /* 0x000fe200078e0015 */
[----:B------:R-:W4:Y:S04]  /*11320*/  LDL R18, [R1+0xd9c] ;  /* 0x000d9c0001127983 */ /* 0x000f280000100800 */
[----:B------:R0:W4:Y:S02]  /*11330*/  @P0 LDG.E.U16 R17, desc[UR12][R14.64] ;  /* 0x0000000c0e110981 */ /* 0x000124000c1e1500 */
[----:B0-----:R-:W-:Y:S02]  /*11340*/  @P0 IMAD.MOV.U32 R15, RZ, RZ, R5 ;  /* 0x000000ffff0f0224 */ /* 0x001fe400078e0005 */
[----:B------:R-:W4:Y:S01]  /*11350*/  LDL R5, [R1+0xd90] ;  /* 0x000d900001057983 */ /* 0x000f220000100800 */
[----:B--2---:R-:W-:-:S03]  /*11360*/  @P0 IMAD.MOV.U32 R14, RZ, RZ, R4 ;  /* 0x000000ffff0e0224 */ /* 0x004fc600078e0004 */
[----:B------:R-:W2:Y:S04]  /*11370*/  LDL R4, [R1+0xda0] ;  /* 0x000da00001047983 */ /* 0x000ea80000100800 */
[----:B------:R0:W2:Y:S02]  /*11380*/  @P0 LDG.E.U16 R13, desc[UR12][R14.64] ;  /* 0x0000000c0e0d0981 */ /* 0x0000a4000c1e1500 */
[----:B0-----:R-:W-:Y:S02]  /*11390*/  @P1 IMAD.MOV.U32 R15, RZ, RZ, R12 ;  /* 0x000000ffff0f1224 */ /* 0x001fe400078e000c */
[----:B---3--:R-:W-:-:S05]  /*113a0*/  @P1 IMAD.MOV.U32 R14, RZ, RZ, R10 ;  /* 0x000000ffff0e1224 */ /* 0x008fca00078e000a */
[----:B------:R0:W3:Y:S04]  /*113b0*/  @P1 LDG.E.U16 R9, desc[UR12][R14.64] ;  /* 0x0000000c0e091981 */ /* 0x0000e8000c1e1500 */
[----:B----4-:R1:W-:Y:S04]  /*113c0*/  STL [R1+0x60], R17 ;  /* 0x0000601101007387 */ /* 0x0103e80000100800 */
[----:B-1----:R-:W4:Y:S01]  /*113d0*/  LDL R17, [R1+0xda8] ;  /* 0x000da80001117983 */ /* 0x002f220000100800 */
[----:B0-----:R-:W-:Y:S02]  /*113e0*/  @P1 IMAD.MOV.U32 R14, RZ, RZ, R6 ;  /* 0x000000ffff0e1224 */ /* 0x001fe400078e0006 */
[----:B------:R-:W-:Y:S01]  /*113f0*/  @P1 IMAD.MOV.U32 R15, RZ, RZ, R7 ;  /* 0x000000ffff0f1224 */ /* 0x000fe200078e0007 */
[----:B--2---:R0:W-:Y:S04]  /*11400*/  STL [R1+0x58], R13 ;  /* 0x0000580d01007387 */ /* 0x0041e80000100800 */
[----:B------:R-:W2:Y:S04]  /*11410*/  LDL R12, [R1+0xdac] ;  /* 0x000dac00010c7983 */ /* 0x000ea80000100800 */
[----:B------:R-:W2:Y:S04]  /*11420*/  LDL R10, [R1+0xd98] ;  /* 0x000d9800010a7983 */ /* 0x000ea80000100800 */
[----:B0-----:R-:W2:Y:S04]  /*11430*/  LDL R13, [R1+0xda4] ;  /* 0x000da400010d7983 */ /* 0x001ea80000100800 */
[----:B------:R-:W-:Y:S04]  /*11440*/  STL [R1+0x78], R24 ;  /* 0x0000781801007387 */ /* 0x000fe80000100800 */
[----:B---3--:R0:W-:Y:S04]  /*11450*/  STL [R1+0x50], R9 ;  /* 0x0000500901007387 */ /* 0x0081e80000100800 */
[----:B------:R-:W3:Y:S04]  /*11460*/  LDL R7, [R1+0x5e0] ;  /* 0x0005e00001077983 */ /* 0x000ee80000100800 */
[----:B------:R-:W3:Y:S04]  /*11470*/  LDL R6, [R1+0xdb0] ;  /* 0x000db00001067983 */ /* 0x000ee80000100800 */
[----:B0-----:R-:W3:Y:S01]  /*11480*/  LDL R9, [R1+0xdb4] ;  /* 0x000db40001097983 */ /* 0x001ee20000100800 */
[----:B------:R-:W-:-:S02]  /*11490*/  PRMT R20, RZ, 0x7610, R20 ;  /* 0x00007610ff147816 */ /* 0x000fc40000000014 */
[----:B------:R-:W-:Y:S02]  /*114a0*/  PRMT R19, RZ, 0x7610, R19 ;  /* 0x00007610ff137816 */ /* 0x000fe40000000013 */
[----:B------:R-:W-:Y:S02]  /*114b0*/  ISETP.GT.AND P0, PT, R2, 0x3f, PT ;  /* 0x0000003f0200780c */ /* 0x000fe40003f04270 */
[----:B------:R0:W3:Y:S01]  /*114c0*/  @P1 LDG.E.U16 R20, desc[UR12][R14.64] ;  /* 0x0000000c0e141981 */ /* 0x0000e2000c1e1500 */
[----:B------:R-:W-:Y:S01]  /*114d0*/  PRMT R16, RZ, 0x7610, R16 ;  /* 0x00007610ff107816 */ /* 0x000fe20000000010 */
[----:B0-----:R-:W-:Y:S02]  /*114e0*/  @P1 IMAD.MOV.U32 R14, RZ, RZ, R4 ;  /* 0x000000ffff0e1224 */ /* 0x001fe400078e0004 */
[----:B------:R-:W-:-:S05]  /*114f0*/  @P1 IMAD.MOV.U32 R15, RZ, RZ, R5 ;  /* 0x000000ffff0f1224 */ /* 0x000fca00078e0005 */
[----:B------:R4:W3:Y:S01]  /*11500*/  @P1 LDG.E.U16 R19, desc[UR12][R14.64] ;  /* 0x0000000c0e131981 */ /* 0x0008e2000c1e1500 */
[----:B------:R-:W-:Y:S01]  /*11510*/  PRMT R11, RZ, 0x7610, R11 ;  /* 0x00007610ff0b7816 */ /* 0x000fe2000000000b */
[----:B----4-:R-:W-:Y:S02]  /*11520*/  @P1 IMAD.MOV.U32 R14, RZ, RZ, R17 ;  /* 0x000000ffff0e1224 */ /* 0x010fe400078e0011 */
[----:B------:R-:W-:-:S05]  /*11530*/  @P1 IMAD.MOV.U32 R15, RZ, RZ, R18 ;  /* 0x000000ffff0f1224 */ /* 0x000fca00078e0012 */
[----:B------:R2:W4:Y:S01]  /*11540*/  @P1 LDG.E.U16 R16, desc[UR12][R14.64] ;  /* 0x0000000c0e101981 */ /* 0x000522000c1e1500 */
[----:B------:R-:W-:Y:S02]  /*11550*/  PRMT R8, RZ, 0x7610, R8 ;  /* 0x00007610ff087816 */ /* 0x000fe40000000008 */
[----:B------:R-:W-:Y:S01]  /*11560*/  PRMT R0, RZ, 0x7610, R0 ;  /* 0x00007610ff007816 */ /* 0x000fe20000000000 */
[----:B--2---:R-:W-:Y:S02]  /*11570*/  @P0 IMAD.MOV.U32 R14, RZ, RZ, R12 ;  /* 0x000000ffff0e0224 */ /* 0x004fe400078e000c */
[----:B------:R-:W-:-:S05]  /*11580*/  @P0 IMAD.MOV.U32 R15, RZ, RZ, R13 ;  /* 0x000000ffff0f0224 */ /* 0x000fca00078e000d */
[----:B------:R0:W2:Y:S02]  /*11590*/  @P0 LDG.E.U16 R11, desc[UR12][R14.64] ;  /* 0x0000000c0e0b0981 */ /* 0x0000a4000c1e1500 */
[----:B0-----:R-:W-:Y:S02]  /*115a0*/  @P0 IMAD.MOV.U32 R15, RZ, RZ, R10 ;  /* 0x000000ffff0f0224 */ /* 0x001fe400078e000a */
[----:B---3--:R-:W-:-:S05]  /*115b0*/  @P0 IMAD.MOV.U32 R14, RZ, RZ, R9 ;  /* 0x000000ffff0e0224 */ /* 0x008fca00078e0009 */
[----:B------:R0:W3:Y:S02]  /*115c0*/  @P0 LDG.E.U16 R8, desc[UR12][R14.64] ;  /* 0x0000000c0e080981 */ /* 0x0000e4000c1e1500 */
[----:B0-----:R-:W-:Y:S02]  /*115d0*/  @P0 IMAD.MOV.U32 R14, RZ, RZ, R6 ;  /* 0x000000ffff0e0224 */ /* 0x001fe400078e0006 */
[----:B------:R-:W-:-:S05]  /*115e0*/  @P0 IMAD.MOV.U32 R15, RZ, RZ, R7 ;  /* 0x000000ffff0f0224 */ /* 0x000fca00078e0007 */
[----:B------:R-:W2:Y:S01]  /*115f0*/  @P0 LDG.E.U16 R0, desc[UR12][R14.64] ;  /* 0x0000000c0e000981 */ /* 0x000ea2000c1e1500 */
[----:B------:R-:W0:Y:S03]  /*11600*/  S2R R27, SR_TID.X ;  /* 0x00000000001b7919 */ /* 0x000e260000002100 */
[----:B------:R-:W-:Y:S04]  /*11610*/  STL [R1+0x70], R23 ;  /* 0x0000701701007387 */ /* 0x000fe80000100800 */
[----:B------:R-:W3:Y:S04]  /*11620*/  LDL R5, [R1+0x5d8] ;  /* 0x0005d80001057983 */ /* 0x000ee80000100800 */
[----:B------:R-:W3:Y:S04]  /*11630*/  LDL R4, [R1+0x5dc] ;  /* 0x0005dc0001047983 */ /* 0x000ee80000100800 */
[----:B------:R-:W-:Y:S04]  /*11640*/  STL [R1+0x68], R22 ;  /* 0x0000681601007387 */ /* 0x000fe80000100800 */
[----:B--2---:R1:W-:Y:S04]  /*11650*/  STL [R1+0x2c], R0 ;  /* 0x00002c0001007387 */ /* 0x0043e80000100800 */
[----:B0-----:R-:W-:Y:S04]  /*11660*/  STL [R1+0x19f8], R27 ;  /* 0x0019f81b01007387 */ /* 0x001fe80000100800 */
[----:B------:R-:W2:Y:S01]  /*11670*/  LDL.LU R26, [R1+0x5ac] ;  /* 0x0005ac00011a7983 */ /* 0x000ea20000300800 */
[----:B------:R-:W-:Y:S01]  /*11680*/  PRMT R3, RZ, 0x7610, R3 ;  /* 0x00007610ff037816 */ /* 0x000fe20000000003 */
[----:B---3--:R-:W-:-:S02]  /*11690*/  @P0 IMAD.MOV.U32 R14, RZ, RZ, R4 ;  /* 0x000000ffff0e0224 */ /* 0x008fc400078e0004 */
[----:B------:R-:W-:-:S05]  /*116a0*/  @P0 IMAD.MOV.U32 R15, RZ, RZ, R5 ;  /* 0x000000ffff0f0224 */ /* 0x000fca00078e0005 */
[----:B------:R-:W3:Y:S01]  /*116b0*/  @P0 LDG.E.U16 R3, desc[UR12][R14.64] ;  /* 0x0000000c0e030981 */ /* 0x000ee2000c1e1500 */
[----:B------:R-:W0:Y:S01]  /*116c0*/  S2R R28, SR_TID.X ;  /* 0x00000000001c7919 */ /* 0x000e220000002100 */
[----:B-1----:R-:W-:Y:S01]  /*116d0*/  LOP3.LUT R0, R27, 0x3f, RZ, 0xc0, !PT ;  /* 0x0000003f1b007812 */ /* 0x002fe200078ec0ff */
[----:B------:R-:W-:Y:S06]  /*116e0*/  BAR.SYNC.DEFER_BLOCKING 0x0 ;  /* 0x0000000000007b1d */ /* 0x000fec0000010000 */
[----:B--2---:R1:W-:Y:S04]  /*116f0*/  STL [R1+0x1a04], R26 ;  /* 0x001a041a01007387 */ /* 0x0043e80000100800 */
[----:B-1----:R-:W2:Y:S01]  /*11700*/  LDL.LU R26, [R1+0x5b0] ;  /* 0x0005b000011a7983 */ /* 0x002ea20000300800 */
[----:B0-----:R-:W-:-:S02]  /*11710*/  LOP3.LUT R28, R28, 0x3f, RZ, 0xc0, !PT ;  /* 0x0000003f1c1c7812 */ /* 0x001fc400078ec0ff */
[----:B------:R-:W-:Y:S01]  /*11720*/  ISETP.GE.AND P0, PT, R0, R2, PT ;  /* 0x000000020000720c */ /* 0x000fe20003f06270 */
[----:B--2---:R0:W-:Y:S04]  /*11730*/  STL [R1+0x1a08], R26 ;  /* 0x001a081a01007387 */ /* 0x0041e80000100800 */
[----:B0-----:R-:W2:Y:S04]  /*11740*/  LDL.LU R26, [R1+0x5b4] ;  /* 0x0005b400011a7983 */ /* 0x001ea80000300800 */
[----:B------:R-:W2:Y:S04]  /*11750*/  LDL.LU R29, [R1+0x5a8] ;  /* 0x0005a800011d7983 */ /* 0x000ea80000300800 */
[----:B------:R-:W-:Y:S04]  /*11760*/  STL [R1+0x4c], R20 ;  /* 0x00004c1401007387 */ /* 0x000fe80000100800 */
[----:B------:R-:W2:Y:S04]  /*11770*/  LDL.LU R14, [R1+0x528] ;  /* 0x00052800010e7983 */ /* 0x000ea80000300800 */
[----:B------:R-:W2:Y:S04]  /*11780*/  LDL.LU R27, [R1+0x4a4] ;  /* 0x0004a400011b7983 */ /* 0x000ea80000300800 */
[----:B---3--:R0:W-:Y:S04]  /*11790*/  STL [R1+0x20], R3 ;  /* 0x0000200301007387 */ /* 0x0081e80000100800 */
[----:B0-----:R-:W3:Y:S04]  /*117a0*/  LDL.LU R3, [R1+0x4a0] ;  /* 0x0004a00001037983 */ /* 0x001ee80000300800 */
[----:B------:R-:W3:Y:S04]  /*117b0*/  LDL.LU R4, [R1+0x49c] ;  /* 0x00049c0001047983 */ /* 0x000ee80000300800 */
[----:B------:R-:W-:Y:S04]  /*117c0*/  STL [R1+0x44], R19 ;  /* 0x0000441301007387 */ /* 0x000fe80000100800 */
[----:B------:R-:W3:Y:S04]  /*117d0*/  LDL.LU R5, [R1+0x498] ;  /* 0x0004980001057983 */ /* 0x000ee80000300800 */
[----:B------:R-:W3:Y:S04]  /*117e0*/  LDL.LU R6, [R1+0x424] ;  /* 0x0004240001067983 */ /* 0x000ee80000300800 */
[----:B------:R-:W3:Y:S04]  /*117f0*/  LDL.LU R7, [R1+0x420] ;  /* 0x0004200001077983 */ /* 0x000ee80000300800 */
[----:B------:R0:W-:Y:S04]  /*11800*/  STL [R1+0x30], R8 ;  /* 0x0000300801007387 */ /* 0x0001e80000100800 */
[----:B----4-:R-:W-:Y:S04]  /*11810*/  STL [R1+0x3c], R16 ;  /* 0x00003c1001007387 */ /* 0x010fe80000100800 */
[----:B0-----:R-:W4:Y:S04]  /*11820*/  LDL.LU R8, [R1+0x41c] ;  /* 0x00041c0001087983 */ /* 0x001f280000300800 */
[----:B------:R-:W3:Y:S04]  /*11830*/  LDL.LU R9, [R1+0x418] ;  /* 0x0004180001097983 */ /* 0x000ee80000300800 */
[----:B------:R-:W3:Y:S04]  /*11840*/  LDL.LU R10, [R1+0x3a4] ;  /* 0x0003a400010a7983 */ /* 0x000ee80000300800 */
[----:B------:R0:W-:Y:S04]  /*11850*/  STL [R1+0x34], R11 ;  /* 0x0000340b01007387 */ /* 0x0001e80000100800 */
[----:B------:R-:W3:Y:S04]  /*11860*/  LDL.LU R23, [R1+0x3a0] ;  /* 0x0003a00001177983 */ /* 0x000ee80000300800 */
[----:B0-----:R-:W3:Y:S04]  /*11870*/  LDL.LU R11, [R1+0x36c] ;  /* 0x00036c00010b7983 */ /* 0x001ee80000300800 */
[----:B------:R-:W3:Y:S04]  /*11880*/  LDL.LU R12, [R1+0x368] ;  /* 0x00036800010c7983 */ /* 0x000ee80000300800 */
        /* <DEDUP_REMOVED lines=8> */
[----:B------:R-:W3:Y:S01]  /*11910*/  LDL.LU R24, [R1+0x4] ;  /* 0x0000040001187983 */ /* 0x000ee20000300800 */
[----:B------:R-:W-:-:S03]  /*11920*/  IMAD.SHL.U32 R28, R28, 0x2, RZ ;  /* 0x000000021c1c7824 */ /* 0x000fc600078e00ff */
[----:B------:R-:W3:Y:S04]  /*11930*/  LDL.LU R25, [R1] ;  /* 0x0000000001197983 */ /* 0x000ee80000300800 */
[----:B------:R0:W-:Y:S04]  /*11940*/  STL [R1+0x1958], R15 ;  /* 0x0019580f01007387 */ /* 0x0001e80000100800 */
[----:B0-----:R-:W3:Y:S04]  /*11950*/  LDL.LU R15, [R1+0x52c] ;  /* 0x00052c00010f7983 */ /* 0x001ee80000300800 */
[----:B------:R-:W3:Y:S04]  /*11960*/  LDL.LU R2, [R1+0x530] ;  /* 0x0005300001027983 */ /* 0x000ee80000300800 */
[----:B------:R0:W-:Y:S04]  /*11970*/  STL [R1+0x19e0], R0 ;  /* 0x0019e00001007387 */ /* 0x0001e80000100800 */
[----:B0-----:R-:W3:Y:S04]  /*11980*/  LDL.LU R0, [R1+0x534] ;  /* 0x0005340001007983 */ /* 0x001ee80000300800 */
[----:B--2---:R0:W-:Y:S04]  /*11990*/  STS.U16 [R28+UR5], R26 ;  /* 0x0000001a1c007988 */ /* 0x0041e80008000405 */
[----:B0-----:R-:W2:Y:S04]  /*119a0*/  LDL.LU R26, [R1+0x1a08] ;  /* 0x001a0800011a7983 */ /* 0x001ea80000300800 */
[----:B--2---:R0:W-:Y:S04]  /*119b0*/  STS.U16 [R28+UR5+0x80], R26 ;  /* 0x0000801a1c007988 */ /* 0x0041e80008000405 */
[----:B0-----:R-:W2:Y:S04]  /*119c0*/  LDL.LU R26, [R1+0x1a04] ;  /* 0x001a0400011a7983 */ /* 0x001ea80000300800 */
[----:B------:R-:W-:Y:S04]  /*119d0*/  STS.U16 [R28+UR5+0x180], R29 ;  /* 0x0001801d1c007988 */ /* 0x000fe80008000405 */
[----:B------:R-:W-:Y:S04]  /*119e0*/  STS.U16 [R28+UR5+0x2000], R27 ;  /* 0x0020001b1c007988 */ /* 0x000fe80008000405 */
[----:B---3--:R-:W-:Y:S04]  /*119f0*/  STS.U16 [R28+UR5+0x6100], R21 ;  /* 0x006100151c007988 */ /* 0x008fe80008000405 */
[----:B------:R-:W-:Y:S04]  /*11a00*/  STS.U16 [R28+UR5+0x6180], R22 ;  /* 0x006180161c007988 */ /* 0x000fe80008000405 */
        /* <DEDUP_REMOVED lines=9> */
[----:B--2---:R0:W-:Y:S04]  /*11aa0*/  STS.U16 [R28+UR5+0x100], R26 ;  /* 0x0001001a1c007988 */ /* 0x0041e80008000405 */
[----:B0-----:R-:W2:Y:S04]  /*11ab0*/  LDL.LU R26, [R1+0x1a00] ;  /* 0x001a0000011a7983 */ /* 0x001ea80000300800 */
        /* <DEDUP_REMOVED lines=12> */
[----:B------:R0:W-:Y:S04]  /*11b80*/  STS.U16 [R28+UR5+0x3080], R7 ;  /* 0x003080071c007988 */ /* 0x0001e80008000405 */
[----:B------:R-:W3:Y:S04]  /*11b90*/  LDL.LU R6, [R1+0x40c] ;  /* 0x00040c0001067983 */ /* 0x000ee80000300800 */
[----:B----4-:R1:W-:Y:S04]  /*11ba0*/  STS.U16 [R28+UR5+0x3100], R8 ;  /* 0x003100081c007988 */ /* 0x0103e80008000405 */
[----:B------:R4:W-:Y:S04]  /*11bb0*/  STS.U16 [R28+UR5+0x3180], R9 ;  /* 0x003180091c007988 */ /* 0x0009e80008000405 */
[----:B------:R0:W-:Y:S04]  /*11bc0*/  STS.U16 [R28+UR5+0x4000], R10 ;  /* 0x0040000a1c007988 */ /* 0x0001e80008000405 */
[----:B------:R1:W-:Y:S04]  /*11bd0*/  STS.U16 [R28+UR5+0x4080], R23 ;  /* 0x004080171c007988 */ /* 0x0003e80008000405 */
[----:B------:R4:W-:Y:S04]  /*11be0*/  STS.U16 [R28+UR5+0x4100], R11 ;  /* 0x0041000b1c007988 */ /* 0x0009e80008000405 */
[----:B0-----:R-:W3:Y:S04]  /*11bf0*/  LDL.LU R7, [R1+0x408] ;  /* 0x0004080001077983 */ /* 0x001ee80000300800 */
[----:B-1----:R-:W3:Y:S04]  /*11c00*/  LDL.LU R8, [R1+0x16c] ;  /* 0x00016c0001087983 */ /* 0x002ee80000300800 */
[----:B----4-:R-:W4:Y:S04]  /*11c10*/  LDL.LU R9, [R1+0x168] ;  /* 0x0001680001097983 */ /* 0x010f280000300800 */
[----:B------:R-:W4:Y:S04]  /*11c20*/  LDL.LU R10, [R1+0x164] ;  /* 0x00016400010a7983 */ /* 0x000f280000300800 */
[----:B------:R-:W4:Y:S04]  /*11c30*/  LDL.LU R23, [R1+0x160] ;  /* 0x0001600001177983 */ /* 0x000f280000300800 */
[----:B------:R0:W-:Y:S04]  /*11c40*/  STS.U16 [R28+UR5+0x4180], R12 ;  /* 0x0041800c1c007988 */ /* 0x0001e80008000405 */
[----:B------:R-:W4:Y:S04]  /*11c50*/  LDL.LU R11, [R1+0xf0] ;  /* 0x0000f000010b7983 */ /* 0x000f280000300800 */
[----:B------:R1:W-:Y:S04]  /*11c60*/  STS.U16 [R28+UR5+0x5000], R13 ;  /* 0x0050000d1c007988 */ /* 0x0003e80008000405 */
[----:B------:R0:W-:Y:S04]  /*11c70*/  STS.U16 [R28+UR5+0x5080], R16 ;  /* 0x005080101c007988 */ /* 0x0001e80008000405 */
[----:B------:R0:W-:Y:S04]  /*11c80*/  STS.U16 [R28+UR5+0x5100], R17 ;  /* 0x005100111c007988 */ /* 0x0001e80008000405 */
[----:B------:R1:W-:Y:S04]  /*11c90*/  STS.U16 [R28+UR5+0x5180], R18 ;  /* 0x005180121c007988 */ /* 0x0003e80008000405 */
[----:B------:R1:W-:Y:S04]  /*11ca0*/  STS.U16 [R28+UR5+0x6080], R20 ;  /* 0x006080141c007988 */ /* 0x0003e80008000405 */
[----:B0-----:R-:W4:Y:S04]  /*11cb0*/  LDL.LU R12, [R1+0xec] ;  /* 0x0000ec00010c7983 */ /* 0x001f280000300800 */
[----:B-1----:R-:W4:Y:S04]  /*11cc0*/  LDL.LU R13, [R1+0xe8] ;  /* 0x0000e800010d7983 */ /* 0x002f280000300800 */
[----:B------:R-:W4:Y:S04]  /*11cd0*/  LDL.LU R16, [R1+0xe4] ;  /* 0x0000e40001107983 */ /* 0x000f280000300800 */
[----:B------:R-:W4:Y:S04]  /*11ce0*/  LDL.LU R17, [R1+0x84] ;  /* 0x0000840001117983 */ /* 0x000f280000300800 */
[----:B------:R-:W4:Y:S04]  /*11cf0*/  LDL.LU R18, [R1+0x7c] ;  /* 0x00007c0001127983 */ /* 0x000f280000300800 */
[----:B------:R0:W-:Y:S04]  /*11d00*/  STS.U16 [R28+UR5+0x6000], R19 ;  /* 0x006000131c007988 */ /* 0x0001e80008000405 */
[----:B------:R-:W4:Y:S04]  /*11d10*/  LDL.LU R20, [R1+0x74] ;  /* 0x0000740001147983 */ /* 0x000f280000300800 */
[----:B------:R1:W-:Y:S04]  /*11d20*/  STS.U16 [R28+UR5+0x1000], R0 ;  /* 0x001000001c007988 */ /* 0x0003e80008000405 */
[----:B0-----:R-:W4:Y:S01]  /*11d30*/  LDL.LU R19, [R1+0x6c] ;  /* 0x00006c0001137983 */ /* 0x001f220000300800 */
[----:B-1----:R-:W-:-:S03]  /*11d40*/  LOP3.LUT R0, R28, 0x10, RZ, 0x3c, !PT ;  /* 0x000000101c007812 */ /* 0x002fc600078e3cff */
[----:B--2---:R-:W-:Y:S04]  /*11d50*/  STS.U16 [R28+UR5+0x7180], R26 ;  /* 0x0071801a1c007988 */ /* 0x004fe80008000405 */
[----:B---3--:R-:W-:Y:S04]  /*11d60*/  STS.U16 [R28+UR5+0x7100], R29 ;  /* 0x0071001d1c007988 */ /* 0x008fe80008000405 */
[----:B------:R0:W-:Y:S04]  /*11d70*/  STL [R1+0x1974], R29 ;  /* 0x0019741d01007387 */ /* 0x0001e80000100800 */
[----:B0-----:R-:W2:Y:S04]  /*11d80*/  LDL.LU R29, [R1+0x518] ;  /* 0x00051800011d7983 */ /* 0x001ea80000300800 */
[----:B------:R-:W3:Y:S04]  /*11d90*/  LDL.LU R28, [R1+0x51c] ;  /* 0x00051c00011c7983 */ /* 0x000ee80000300800 */
[----:B------:R0:W-:Y:S04]  /*11da0*/  STL [R1+0x1978], R26 ;  /* 0x0019781a01007387 */ /* 0x0001e80000100800 */
[----:B0-----:R-:W2:Y:S04]  /*11db0*/  LDL.LU R26, [R1+0x520] ;  /* 0x00052000011a7983 */ /* 0x001ea80000300800 */
        /* <DEDUP_REMOVED lines=10> */
[----:B--2---:R-:W-:Y:S04]  /*11e60*/  STS.U16 [R0+UR5+0x1280], R26 ;  /* 0x0012801a00007988 */ /* 0x004fe80008000405 */
        /* <DEDUP_REMOVED lines=11> */
[----:B----4-:R-:W-:Y:S04]  /*11f20*/  STS.U16 [R0+UR5+0x4280], R9 ;  /* 0x0042800900007988 */ /* 0x010fe80008000405 */
        /* <DEDUP_REMOVED lines=11> */
[----:B------:R-:W-:Y:S04]  /*11fe0*/  STL [R1+0x197c], R25 ;  /* 0x00197c1901007387 */ /* 0x000fe80000100800 */
[----:B------:R-:W-:Y:S04]  /*11ff0*/  STS.U16 [R0+UR5+0x7280], R24 ;  /* 0x0072801800007988 */ /* 0x000fe80008000405 */
[----:B------:R-:W-:Y:S04]  /*12000*/  STL [R1+0x1980], R24 ;  /* 0x0019801801007387 */ /* 0x000fe80000100800 */
[----:B------:R0:W-:Y:S04]  /*12010*/  STS.U16 [R0+UR5+0x7300], R22 ;  /* 0x0073001600007988 */ /* 0x0001e80008000405 */
[----:B0-----:R-:W2:Y:S01]  /*12020*/  LDL.LU R0, [R1+0x594] ;  /* 0x0005940001007983 */ /* 0x001ea20000300800 */
[----:B------:R-:W0:Y:S02]  /*12030*/  S2R R20, SR_TID.X ;  /* 0x0000000000147919 */ /* 0x000e240000002100 */
[----:B0-----:R-:W-:-:S05]  /*12040*/  LOP3.LUT R20, R20, 0x3f, RZ, 0xc0, !PT ;  /* 0x0000003f14147812 */ /* 0x001fca00078ec0ff */
[----:B------:R-:W-:Y:S01]  /*12050*/  IMAD.SHL.U32 R2, R20, 0x2, RZ ;  /* 0x0000000214027824 */ /* 0x000fe200078e00ff */
[----:B--2---:R0:W-:Y:S04]  /*12060*/  STL [R1+0x19e4], R0 ;  /* 0x0019e40001007387 */ /* 0x0041e80000100800 */
[----:B------:R-:W2:Y:S04]  /*12070*/  LDL.LU R17, [R1+0x590] ;  /* 0x0005900001117983 */ /* 0x000ea80000300800 */
[----:B------:R-:W3:Y:S04]  /*12080*/  LDL.LU R18, [R1+0x58c] ;  /* 0x00058c0001127983 */ /* 0x000ee80000300800 */
[----:B------:R-:W4:Y:S04]  /*12090*/  LDL.LU R19, [R1+0x588] ;  /* 0x0005880001137983 */ /* 0x000f280000300800 */
[----:B------:R-:W2:Y:S04]  /*120a0*/  LDL.LU R20, [R1+0x514] ;  /* 0x0005140001147983 */ /* 0x000ea80000300800 */
[----:B------:R-:W2:Y:S04]  /*120b0*/  LDL.LU R24, [R1+0x4fc] ;  /* 0x0004fc0001187983 */ /* 0x000ea80000300800 */
[----:B------:R-:W2:Y:S04]  /*120c0*/  LDL.LU R25, [R1+0x484] ;  /* 0x0004840001197983 */ /* 0x000ea80000300800 */
[----:B------:R-:W2:Y:S04]  /*120d0*/  LDL.LU R26, [R1+0x47c] ;  /* 0x00047c00011a7983 */ /* 0x000ea80000300800 */
[----:B------:R-:W2:Y:S04]  /*120e0*/  LDL.LU R28, [R1+0x474] ;  /* 0x00047400011c7983 */ /* 0x000ea80000300800 */
[----:B------:R-:W2:Y:S04]  /*120f0*/  LDL.LU R29, [R1+0x46c] ;  /* 0x00046c00011d7983 */ /* 0x000ea80000300800 */
[----:B------:R-:W2:Y:S04]  /*12100*/  LDL.LU R15, [R1+0x404] ;  /* 0x00040400010f7983 */ /* 0x000ea80000300800 */
[----:B------:R-:W2:Y:S04]  /*12110*/  LDL.LU R14, [R1+0x3fc] ;  /* 0x0003fc00010e7983 */ /* 0x000ea80000300800 */
[----:B------:R-:W2:Y:S01]  /*12120*/  LDL.LU R3, [R1+0x3f4] ;  /* 0x0003f40001037983 */ /* 0x000ea20000300800 */
[----:B0-----:R-:W-:-:S03]  /*12130*/  LOP3.LUT R0, R27, 0x3f, RZ, 0xc0, !PT ;  /* 0x0000003f1b007812 */ /* 0x001fc600078ec0ff */
[----:B------:R-:W2:Y:S04]  /*12140*/  LDL.LU R4, [R1+0x3ec] ;  /* 0x0003ec0001047983 */ /* 0x000ea80000300800 */
[----:B------:R-:W2:Y:S04]  /*12150*/  LDL.LU R5, [R1+0x15c] ;  /* 0x00015c0001057983 */ /* 0x000ea80000300800 */
[----:B------:R-:W2:Y:S04]  /*12160*/  LDL.LU R6, [R1+0x154] ;  /* 0x0001540001067983 */ /* 0x000ea80000300800 */
[----:B------:R-:W2:Y:S04]  /*12170*/  LDL.LU R7, [R1+0x14c] ;  /* 0x00014c0001077983 */ /* 0x000ea80000300800 */
[----:B------:R-:W2:Y:S01]  /*12180*/  LDL.LU R8, [R1+0x144] ;  /* 0x0001440001087983 */ /* 0x000ea20000300800 */
[----:B------:R-:W-:-:S03]  /*12190*/  IMAD.SHL.U32 R0, R0, 0x2, RZ ;  /* 0x0000000200007824 */ /* 0x000fc600078e00ff */
[----:B------:R-:W2:Y:S04]  /*121a0*/  LDL.LU R9, [R1+0xe0] ;  /* 0x0000e00001097983 */ /* 0x000ea80000300800 */
[----:B------:R-:W2:Y:S04]  /*121b0*/  LDL.LU R10, [R1+0xdc] ;  /* 0x0000dc00010a7983 */ /* 0x000ea80000300800 */
[----:B------:R-:W2:Y:S04]  /*121c0*/  LDL.LU R23, [R1+0xd8] ;  /* 0x0000d80001177983 */ /* 0x000ea80000300800 */
[----:B------:R-:W2:Y:S04]  /*121d0*/  LDL.LU R11, [R1+0xd4] ;  /* 0x0000d400010b7983 */ /* 0x000ea80000300800 */
[----:B------:R-:W2:Y:S01]  /*121e0*/  LDL.LU R12, [R1+0x64] ;  /* 0x00006400010c7983 */ /* 0x000ea20000300800 */
[----:B------:R-:W-:-:S03]  /*121f0*/  LOP3.LUT R0, R0, 0x10, RZ, 0x3c, !PT ;  /* 0x0000001000007812 */ /* 0x000fc600078e3cff */
[----:B------:R-:W2:Y:S04]  /*12200*/  LDL.LU R13, [R1+0x5c] ;  /* 0x00005c00010d7983 */ /* 0x000ea80000300800 */
[----:B------:R-:W2:Y:S04]  /*12210*/  LDL.LU R16, [R1+0x54] ;  /* 0x0000540001107983 */ /* 0x000ea80000300800 */
[----:B------:R-:W2:Y:S04]  /*12220*/  LDL.LU R27, [R1+0x48] ;  /* 0x00004800011b7983 */ /* 0x000ea80000300800 */
[----:B------:R0:W-:Y:S04]  /*12230*/  STL [R1+0x1988], R22 ;  /* 0x0019881601007387 */ /* 0x0001e80000100800 */
[----:B------:R1:W-:Y:S04]  /*12240*/  STS.U16 [R0+UR5+0x7380], R21 ;  /* 0x0073801500007988 */ /* 0x0003e80008000405 */
[----:B0-----:R-:W2:Y:S04]  /*12250*/  LDL.LU R22, [R1+0x504] ;  /* 0x0005040001167983 */ /* 0x001ea80000300800 */
[----:B-1----:R-:W2:Y:S04]  /*12260*/  LDL.LU R0, [R1+0x19e4] ;  /* 0x0019e40001007983 */ /* 0x002ea80000300800 */
[----:B------:R0:W-:Y:S01]  /*12270*/  STL [R1+0x198c], R21 ;  /* 0x00198c1501007387 */ /* 0x0001e20000100800 */
[----:B------:R-:W-:-:S03]  /*12280*/  LOP3.LUT R2, R2, 0x20, RZ, 0x3c, !PT ;  /* 0x0000002002027812 */ /* 0x000fc600078e3cff */
[----:B0-----:R-:W4:Y:S04]  /*12290*/  LDL.LU R21, [R1+0x50c] ;  /* 0x00050c0001157983 */ /* 0x001f280000300800 */
[----:B--2---:R0:W-:Y:S04]  /*122a0*/  STS.U16 [R2+UR5+0x400], R0 ;  /* 0x0004000002007988 */ /* 0x0041e80008000405 */
[----:B------:R1:W-:Y:S04]  /*122b0*/  STS.U16 [R2+UR5+0x480], R17 ;  /* 0x0004801102007988 */ /* 0x0003e80008000405 */
[----:B---3--:R2:W-:Y:S04]  /*122c0*/  STS.U16 [R2+UR5+0x500], R18 ;  /* 0x0005001202007988 */ /* 0x0085e80008000405 */
[----:B----4-:R3:W-:Y:S04]  /*122d0*/  STS.U16 [R2+UR5+0x580], R19 ;  /* 0x0005801302007988 */ /* 0x0107e80008000405 */
[----:B------:R4:W-:Y:S04]  /*122e0*/  STS.U16 [R2+UR5+0x1400], R20 ;  /* 0x0014001402007988 */ /* 0x0009e80008000405 */
[----:B0-----:R-:W4:Y:S04]  /*122f0*/  LDL.LU R0, [R1+0x19e0] ;  /* 0x0019e00001007983 */ /* 0x001f280000300800 */
[----:B-1----:R-:W4:Y:S04]  /*12300*/  LDL.LU R17, [R1+0x19dc] ;  /* 0x0019dc0001117983 */ /* 0x002f280000300800 */
[----:B--2---:R-:W2:Y:S04]  /*12310*/  LDL.LU R18, [R1+0x19d8] ;  /* 0x0019d80001127983 */ /* 0x004ea80000300800 */
[----:B---3--:R-:W3:Y:S04]  /*12320*/  LDL.LU R19, [R1+0x19d4] ;  /* 0x0019d40001137983 */ /* 0x008ee80000300800 */
[----:B----4-:R-:W4:Y:S04]  /*12330*/  LDL.LU R20, [R1+0x19d0] ;  /* 0x0019d00001147983 */ /* 0x010f280000300800 */
        /* <DEDUP_REMOVED lines=13> */
[----:B------:R0:W-:Y:S04]  /*12410*/  STS.U16 [R2+UR5+0x4500], R7 ;  /* 0x0045000702007988 */ /* 0x0001e80008000405 */
[----:B----4-:R-:W-:Y:S04]  /*12420*/  STL [R1+0x1990], R20 ;  /* 0x0019901401007387 */ /* 0x010fe80000100800 */
[----:B---3--:R-:W-:Y:S04]  /*12430*/  STL [R1+0x1994], R19 ;  /* 0x0019941301007387 */ /* 0x008fe80000100800 */
[----:B0-----:R-:W3:Y:S01]  /*12440*/  LDL.LU R7, [R1+0x584] ;  /* 0x0005840001077983 */ /* 0x001ee20000300800 */
[----:B------:R-:W-:-:S02]  /*12450*/  IMAD.SHL.U32 R28, R0, 0x2, RZ ;  /* 0x00000002001c7824 */ /* 0x000fc400078e00ff */
[----:B------:R-:W0:Y:S01]  /*12460*/  S2R R0, SR_TID.X ;  /* 0x0000000000007919 */ /* 0x000e220000002100 */
[----:B------:R1:W-:Y:S04]  /*12470*/  STS.U16 [R2+UR5+0x4580], R8 ;  /* 0x0045800802007988 */ /* 0x0003e80008000405 */
[----:B------:R-:W-:Y:S04]  /*12480*/  STS.U16 [R2+UR5+0x5400], R9 ;  /* 0x0054000902007988 */ /* 0x000fe80008000405 */
[----:B------:R-:W-:Y:S04]  /*12490*/  STS.U16 [R2+UR5+0x5480], R10 ;  /* 0x0054800a02007988 */ /* 0x000fe80008000405 */
[----:B------:R-:W-:Y:S04]  /*124a0*/  STS.U16 [R2+UR5+0x5500], R23 ;  /* 0x0055001702007988 */ /* 0x000fe80008000405 */
[----:B------:R4:W-:Y:S04]  /*124b0*/  STS.U16 [R2+UR5+0x5580], R11 ;  /* 0x0055800b02007988 */ /* 0x0009e80008000405 */
[----:B------:R0:W-:Y:S04]  /*124c0*/  STS.U16 [R2+UR5+0x6400], R12 ;  /* 0x0064000c02007988 */ /* 0x0001e80008000405 */
[----:B------:R0:W-:Y:S04]  /*124d0*/  STS.U16 [R2+UR5+0x6480], R13 ;  /* 0x0064800d02007988 */ /* 0x0001e80008000405 */
[----:B------:R0:W-:Y:S04]  /*124e0*/  STS.U16 [R2+UR5+0x6500], R16 ;  /* 0x0065001002007988 */ /* 0x0001e80008000405 */
[----:B------:R-:W-:Y:S04]  /*124f0*/  STS.U16 [R2+UR5+0x6580], R27 ;  /* 0x0065801b02007988 */ /* 0x000fe80008000405 */
[----:B------:R-:W-:Y:S04]  /*12500*/  STS.U16 [R2+UR5+0x7400], R20 ;  /* 0x0074001402007988 */ /* 0x000fe80008000405 */
[----:B------:R0:W-:Y:S04]  /*12510*/  STS.U16 [R2+UR5+0x7480], R19 ;  /* 0x0074801302007988 */ /* 0x0001e80008000405 */
[----:B--2---:R-:W-:Y:S04]  /*12520*/  STS.U16 [R2+UR5+0x7500], R18 ;  /* 0x0075001202007988 */ /* 0x004fe80008000405 */
[----:B---3--:R2:W-:Y:S04]  /*12530*/  STL [R1+0x19cc], R7 ;  /* 0x0019cc0701007387 */ /* 0x0085e80000100800 */
[----:B-1----:R-:W3:Y:S04]  /*12540*/  LDL.LU R8, [R1+0x57c] ;  /* 0x00057c0001087983 */ /* 0x002ee80000300800 */
[----:B----4-:R-:W4:Y:S04]  /*12550*/  LDL.LU R11, [R1+0x574] ;  /* 0x00057400010b7983 */ /* 0x010f280000300800 */
        /* <DEDUP_REMOVED lines=10> */
[----:B--2---:R-:W-:-:S03]  /*12600*/  LOP3.LUT R7, R0, 0x3f, RZ, 0xc0, !PT ;  /* 0x0000003f00077812 */ /* 0x004fc600078ec0ff */
        /* <DEDUP_REMOVED lines=19> */
[----:B------:R0:W-:Y:S04]  /*12740*/  STL [R1+0x199c], R17 ;  /* 0x00199c1101007387 */ /* 0x0001e80000100800 */
[----:B0-----:R-:W4:Y:S01]  /*12750*/  LDL.LU R17, [R1+0x4e4] ;  /* 0x0004e40001117983 */ /* 0x001f220000300800 */
[----:B------:R-:W-:-:S05]  /*12760*/  LOP3.LUT R28, R28, 0x30, RZ, 0x3c, !PT ;  /* 0x000000301c1c7812 */ /* 0x000fca00078e3cff */
[----:B--2---:R0:W-:Y:S04]  /*12770*/  STS.U16 [R28+UR5+0x600], R7 ;  /* 0x000600071c007988 */ /* 0x0041e80008000405 */
[----:B---3--:R1:W-:Y:S04]  /*12780*/  STS.U16 [R28+UR5+0x680], R8 ;  /* 0x000680081c007988 */ /* 0x0083e80008000405 */
[----:B----4-:R2:W-:Y:S04]  /*12790*/  STS.U16 [R28+UR5+0x700], R11 ;  /* 0x0007000b1c007988 */ /* 0x0105e80008000405 */
[----:B------:R3:W-:Y:S04]  /*127a0*/  STS.U16 [R28+UR5+0x780], R12 ;  /* 0x0007800c1c007988 */ /* 0x0007e80008000405 */
[----:B------:R4:W-:Y:S04]  /*127b0*/  STS.U16 [R28+UR5+0x1600], R13 ;  /* 0x0016000d1c007988 */ /* 0x0009e80008000405 */
[----:B------:R2:W-:Y:S04]  /*127c0*/  STS.U16 [R28+UR5+0x1680], R16 ;  /* 0x001680101c007988 */ /* 0x0005e80008000405 */
[----:B0-----:R-:W4:Y:S04]  /*127d0*/  LDL.LU R7, [R1+0x19c8] ;  /* 0x0019c80001077983 */ /* 0x001f280000300800 */
[----:B-1----:R-:W4:Y:S04]  /*127e0*/  LDL.LU R8, [R1+0x19c4] ;  /* 0x0019c40001087983 */ /* 0x002f280000300800 */
[----:B--2---:R-:W2:Y:S04]  /*127f0*/  LDL.LU R11, [R1+0x19c0] ;  /* 0x0019c000010b7983 */ /* 0x004ea80000300800 */
[----:B---3--:R-:W3:Y:S04]  /*12800*/  LDL.LU R12, [R1+0x19bc] ;  /* 0x0019bc00010c7983 */ /* 0x008ee80000300800 */
[----:B----4-:R-:W4:Y:S04]  /*12810*/  LDL.LU R13, [R1+0x19b8] ;  /* 0x0019b800010d7983 */ /* 0x010f280000300800 */
[----:B------:R-:W2:Y:S04]  /*12820*/  LDL.LU R16, [R1+0x19b4] ;  /* 0x0019b40001107983 */ /* 0x000ea80000300800 */
        /* <DEDUP_REMOVED lines=18> */
[----:B------:R1:W-:Y:S04]  /*12950*/  STS.U16 [R28+UR5+0x6600], R10 ;  /* 0x0066000a1c007988 */ /* 0x0003e80008000405 */
[----:B------:R-:W-:Y:S04]  /*12960*/  STS.U16 [R28+UR5+0x6680], R23 ;  /* 0x006680171c007988 */ /* 0x000fe80008000405 */
[----:B------:R-:W-:Y:S04]  /*12970*/  STS.U16 [R28+UR5+0x6700], R27 ;  /* 0x0067001b1c007988 */ /* 0x000fe80008000405 */
[----:B------:R1:W-:Y:S04]  /*12980*/  STS.U16 [R28+UR5+0x6780], R0 ;  /* 0x006780001c007988 */ /* 0x0003e80008000405 */
[----:B0-----:R-:W3:Y:S04]  /*12990*/  LDL.LU R9, [R1+0x564] ;  /* 0x0005640001097983 */ /* 0x001ee80000300800 */
[----:B-1----:R-:W3:Y:S04]  /*129a0*/  LDL.LU R10, [R1+0x560] ;  /* 0x00056000010a7983 */ /* 0x002ee80000300800 */
        /* <DEDUP_REMOVED lines=20> */
[----:B--2---:R-:W-:Y:S04]  /*12af0*/  STS.U16 [R28+UR5+0x7600], R16 ;  /* 0x007600101c007988 */ /* 0x004fe80008000405 */
[----:B----4-:R-:W-:Y:S04]  /*12b00*/  STS.U16 [R28+UR5+0x7680], R13 ;  /* 0x0076800d1c007988 */ /* 0x010fe80008000405 */
[----:B---3--:R-:W-:Y:S04]  /*12b10*/  STS.U16 [R28+UR5+0x7700], R12 ;  /* 0x0077000c1c007988 */ /* 0x008fe80008000405 */
[----:B------:R0:W-:Y:S02]  /*12b20*/  STS.U16 [R28+UR5+0x7780], R11 ;  /* 0x0077800b1c007988 */ /* 0x0001e40008000405 */
[----:B0-----:R-:W0:Y:S02]  /*12b30*/  S2R R28, SR_TID.X ;  /* 0x00000000001c7919 */ /* 0x001e240000002100 */
[----:B------:R1:W-:Y:S04]  /*12b40*/  STL [R1+0x19a0], R16 ;  /* 0x0019a01001007387 */ /* 0x0003e80000100800 */
[----:B-1----:R-:W2:Y:S04]  /*12b50*/  LDL.LU R16, [R1+0x4c8] ;  /* 0x0004c80001107983 */ /* 0x002ea80000300800 */
[----:B------:R-:W3:Y:S04]  /*12b60*/  LDL.LU R13, [R1+0x4cc] ;  /* 0x0004cc00010d7983 */ /* 0x000ee80000300800 */
[----:B------:R-:W4:Y:S04]  /*12b70*/  LDL.LU R12, [R1+0x4d4] ;  /* 0x0004d400010c7983 */ /* 0x000f280000300800 */
[----:B------:R1:W-:Y:S01]  /*12b80*/  STL [R1+0x19a4], R11 ;  /* 0x0019a40b01007387 */ /* 0x0003e20000100800 */
[----:B0-----:R-:W-:-:S05]  /*12b90*/  LOP3.LUT R28, R28, 0x3f, RZ, 0xc0, !PT ;  /* 0x0000003f1c1c7812 */ /* 0x001fca00078ec0ff */
[----:B------:R-:W-:-:S05]  /*12ba0*/  IMAD.SHL.U32 R28, R28, 0x2, RZ ;  /* 0x000000021c1c7824 */ /* 0x000fca00078e00ff */
[----:B-1----:R-:W-:Y:S02]  /*12bb0*/  LOP3.LUT R11, R28, 0x40, RZ, 0x3c, !PT ;  /* 0x000000401c0b7812 */ /* 0x002fe400078e3cff */
[----:B------:R-:W2:Y:S04]  /*12bc0*/  LDL.LU R28, [R1+0x558] ;  /* 0x00055800011c7983 */ /* 0x000ea80000300800 */
[----:B------:R0:W-:Y:S04]  /*12bd0*/  STS.U16 [R11+UR5+0x800], R9 ;  /* 0x000800090b007988 */ /* 0x0001e80008000405 */
[----:B------:R1:W-:Y:S04]  /*12be0*/  STS.U16 [R11+UR5+0x880], R10 ;  /* 0x0008800a0b007988 */ /* 0x0003e80008000405 */
[----:B------:R1:W-:Y:S04]  /*12bf0*/  STS.U16 [R11+UR5+0x900], R0 ;  /* 0x000900000b007988 */ /* 0x0003e80008000405 */
[----:B0-----:R-:W3:Y:S04]  /*12c00*/  LDL.LU R9, [R1+0x19b0] ;  /* 0x0019b00001097983 */ /* 0x001ee80000300800 */
[----:B-1----:R-:W3:Y:S04]  /*12c10*/  LDL.LU R10, [R1+0x19ac] ;  /* 0x0019ac00010a7983 */ /* 0x002ee80000300800 */
[----:B------:R-:W3:Y:S04]  /*12c20*/  LDL.LU R0, [R1+0x19a8] ;  /* 0x0019a80001007983 */ /* 0x000ee80000300800 */
[----:B--2---:R-:W-:Y:S04]  /*12c30*/  STS.U16 [R11+UR5+0x980], R28 ;  /* 0x0009801c0b007988 */ /* 0x004fe80008000405 */
[----:B----4-:R-:W-:Y:S04]  /*12c40*/  STS.U16 [R11+UR5+0x1800], R12 ;  /* 0x0018000c0b007988 */ /* 0x010fe80008000405 */
[----:B------:R0:W-:Y:S04]  /*12c50*/  STS.U16 [R11+UR5+0x1880], R27 ;  /* 0x0018801b0b007988 */ /* 0x0001e80008000405 */
[----:B---3--:R-:W-:Y:S04]  /*12c60*/  STS.U16 [R11+UR5+0x1900], R13 ;  /* 0x0019000d0b007988 */ /* 0x008fe80008000405 */
[----:B------:R1:W-:Y:S04]  /*12c70*/  STS.U16 [R11+UR5+0x1980], R16 ;  /* 0x001980100b007988 */ /* 0x0003e80008000405 */
[----:B------:R2:W-:Y:S04]  /*12c80*/  STS.U16 [R11+UR5+0x2800], R17 ;  /* 0x002800110b007988 */ /* 0x0005e80008000405 */
[----:B------:R3:W-:Y:S04]  /*12c90*/  STS.U16 [R11+UR5+0x2880], R18 ;  /* 0x002880120b007988 */ /* 0x0007e80008000405 */
[----:B------:R4:W-:Y:S04]  /*12ca0*/  STS.U16 [R11+UR5+0x2900], R19 ;  /* 0x002900130b007988 */ /* 0x0009e80008000405 */
[----:B------:R0:W-:Y:S04]  /*12cb0*/  STS.U16 [R11+UR5+0x2980], R20 ;  /* 0x002980140b007988 */ /* 0x0001e80008000405 */
[----:B------:R0:W-:Y:S04]  /*12cc0*/  STS.U16 [R11+UR5+0x3800], R21 ;  /* 0x003800150b007988 */ /* 0x0001e80008000405 */
[----:B------:R1:W-:Y:S04]  /*12cd0*/  STS.U16 [R11+UR5+0x3880], R22 ;  /* 0x003880160b007988 */ /* 0x0003e80008000405 */
[----:B------:R-:W-:Y:S04]  /*12ce0*/  STS.U16 [R11+UR5+0x3900], R24 ;  /* 0x003900180b007988 */ /* 0x000fe80008000405 */
[----:B0-----:R-:W4:Y:S04]  /*12cf0*/  LDL.LU R27, [R1+0x10] ;  /* 0x00001000011b7983 */ /* 0x001f280000300800 */
[----:B------:R-:W-:Y:S04]  /*12d00*/  STS.U16 [R11+UR5+0x3980], R25 ;  /* 0x003980190b007988 */ /* 0x000fe80008000405 */
[----:B------:R-:W-:Y:S04]  /*12d10*/  STS.U16 [R11+UR5+0x4800], R26 ;  /* 0x0048001a0b007988 */ /* 0x000fe80008000405 */
[----:B------:R-:W-:Y:S04]  /*12d20*/  STS.U16 [R11+UR5+0x4880], R29 ;  /* 0x0048801d0b007988 */ /* 0x000fe80008000405 */
[----:B------:R-:W-:Y:S04]  /*12d30*/  STS.U16 [R11+UR5+0x4900], R2 ;  /* 0x004900020b007988 */ /* 0x000fe80008000405 */
[----:B------:R-:W-:Y:S04]  /*12d40*/  STS.U16 [R11+UR5+0x4980], R15 ;  /* 0x0049800f0b007988 */ /* 0x000fe80008000405 */
[----:B------:R-:W-:Y:S04]  /*12d50*/  STS.U16 [R11+UR5+0x5800], R14 ;  /* 0x0058000e0b007988 */ /* 0x000fe80008000405 */
[----:B-1----:R-:W4:Y:S04]  /*12d60*/  LDL.LU R16, [R1+0x554] ;  /* 0x0005540001107983 */ /* 0x002f280000300800 */
[----:B------:R-:W-:Y:S04]  /*12d70*/  STS.U16 [R11+UR5+0x5880], R3 ;  /* 0x005880030b007988 */ /* 0x000fe80008000405 */
[----:B--2---:R-:W2:Y:S04]  /*12d80*/  LDL.LU R17, [R1+0x550] ;  /* 0x0005500001117983 */ /* 0x004ea80000300800 */
[----:B------:R-:W-:Y:S04]  /*12d90*/  STS.U16 [R11+UR5+0x5900], R4 ;  /* 0x005900040b007988 */ /* 0x000fe80008000405 */
[----:B---3--:R-:W3:Y:S04]  /*12da0*/  LDL.LU R18, [R1+0x54c] ;  /* 0x00054c0001127983 */ /* 0x008ee80000300800 */
[----:B------:R-:W-:Y:S04]  /*12db0*/  STS.U16 [R11+UR5+0x5980], R5 ;  /* 0x005980050b007988 */ /* 0x000fe80008000405 */
[----:B----4-:R-:W4:Y:S04]  /*12dc0*/  LDL.LU R19, [R1+0x548] ;  /* 0x0005480001137983 */ /* 0x010f280000300800 */
[----:B------:R-:W-:Y:S04]  /*12dd0*/  STS.U16 [R11+UR5+0x6800], R6 ;  /* 0x006800060b007988 */ /* 0x000fe80008000405 */
[----:B------:R-:W4:Y:S04]  /*12de0*/  LDL.LU R20, [R1+0x4c4] ;  /* 0x0004c40001147983 */ /* 0x000f280000300800 */
[----:B------:R-:W-:Y:S04]  /*12df0*/  STS.U16 [R11+UR5+0x6880], R23 ;  /* 0x006880170b007988 */ /* 0x000fe80008000405 */
[----:B------:R-:W4:Y:S04]  /*12e00*/  LDL.LU R21, [R1+0x4c0] ;  /* 0x0004c00001157983 */ /* 0x000f280000300800 */
[----:B------:R0:W-:Y:S04]  /*12e10*/  STS.U16 [R11+UR5+0x6900], R0 ;  /* 0x006900000b007988 */ /* 0x0001e80008000405 */
[----:B------:R-:W4:Y:S04]  /*12e20*/  LDL.LU R22, [R1+0x4bc] ;  /* 0x0004bc0001167983 */ /* 0x000f280000300800 */
[----:B0-----:R-:W4:Y:S01]  /*12e30*/  LDL.LU R0, [R1+0x4b8] ;  /* 0x0004b80001007983 */ /* 0x001f220000300800 */
[----:B------:R-:W0:Y:S03]  /*12e40*/  S2R R28, SR_TID.X ;  /* 0x00000000001c7919 */ /* 0x000e260000002100 */
[----:B------:R-:W4:Y:S04]  /*12e50*/  LDL.LU R13, [R1+0x430] ;  /* 0x00043000010d7983 */ /* 0x000f280000300800 */
        /* <DEDUP_REMOVED lines=9> */
[----:B------:R-:W4:Y:S01]  /*12ef0*/  LDL.LU R23, [R1+0xb0] ;  /* 0x0000b00001177983 */ /* 0x000f220000300800 */
[----:B0-----:R-:W-:-:S05]  /*12f00*/  LOP3.LUT R28, R28, 0x3f, RZ, 0xc0, !PT ;  /* 0x0000003f1c1c7812 */ /* 0x001fca00078ec0ff */
[----:B------:R-:W-:-:S05]  /*12f10*/  IMAD.SHL.U32 R28, R28, 0x2, RZ ;  /* 0x000000021c1c7824 */ /* 0x000fca00078e00ff */
[----:B------:R-:W-:Y:S01]  /*12f20*/  LOP3.LUT R15, R28, 0x50, RZ, 0x3c, !PT ;  /* 0x000000501c0f7812 */ /* 0x000fe200078e3cff */
[----:B------:R0:W-:Y:S04]  /*12f30*/  STS.U16 [R11+UR5+0x6980], R27 ;  /* 0x0069801b0b007988 */ /* 0x0001e80008000405 */
[----:B------:R-:W-:Y:S04]  /*12f40*/  STS.U16 [R11+UR5+0x7800], R10 ;  /* 0x0078000a0b007988 */ /* 0x000fe80008000405 */
[----:B------:R1:W-:Y:S04]  /*12f50*/  STS.U16 [R11+UR5+0x7880], R9 ;  /* 0x007880090b007988 */ /* 0x0003e80008000405 */
[----:B------:R1:W-:Y:S04]  /*12f60*/  STS.U16 [R11+UR5+0x7900], R8 ;  /* 0x007900080b007988 */ /* 0x0003e80008000405 */
[----:B------:R1:W-:Y:S04]  /*12f70*/  STS.U16 [R11+UR5+0x7980], R7 ;  /* 0x007980070b007988 */ /* 0x0003e80008000405 */
[----:B0-----:R-:W4:Y:S04]  /*12f80*/  LDL.LU R27, [R1+0xac] ;  /* 0x0000ac00011b7983 */ /* 0x001f280000300800 */
[----:B------:R-:W4:Y:S04]  /*12f90*/  LDL.LU R12, [R1+0xc] ;  /* 0x00000c00010c7983 */ /* 0x000f280000300800 */
[----:B------:R-:W4:Y:S04]  /*12fa0*/  LDL.LU R2, [R1+0x8] ;  /* 0x0000080001027983 */ /* 0x000f280000300800 */
[----:B------:R-:W4:Y:S04]  /*12fb0*/  LDL.LU R28, [R1+0xa8] ;  /* 0x0000a800011c7983 */ /* 0x000f280000300800 */
[----:B-1----:R-:W4:Y:S04]  /*12fc0*/  LDL.LU R9, [R1+0x434] ;  /* 0x0004340001097983 */ /* 0x002f280000300800 */
[----:B------:R-:W4:Y:S04]  /*12fd0*/  LDL.LU R8, [R1+0xa4] ;  /* 0x0000a40001087983 */ /* 0x000f280000300800 */
[----:B------:R-:W4:Y:S04]  /*12fe0*/  LDL.LU R11, [R1+0x19a4] ;  /* 0x0019a400010b7983 */ /* 0x000f280000300800 */
[----:B------:R0:W-:Y:S04]  /*12ff0*/  STS.U16 [R15+UR5+0xa00], R16 ;  /* 0x000a00100f007988 */ /* 0x0001e80008000405 */
[----:B--2---:R1:W-:Y:S04]  /*13000*/  STS.U16 [R15+UR5+0xa80], R17 ;  /* 0x000a80110f007988 */ /* 0x0043e80008000405 */
[----:B---3--:R2:W-:Y:S04]  /*13010*/  STS.U16 [R15+UR5+0xb00], R18 ;  /* 0x000b00120f007988 */ /* 0x0085e80008000405 */
[----:B----4-:R3:W-:Y:S04]  /*13020*/  STS.U16 [R15+UR5+0xb80], R19 ;  /* 0x000b80130f007988 */ /* 0x0107e80008000405 */
        /* <DEDUP_REMOVED lines=8> */
[----:B------:R0:W-:Y:S04]  /*130b0*/  STS.U16 [R15+UR5+0x1b00], R22 ;  /* 0x001b00160f007988 */ /* 0x0001e80008000405 */
[----:B------:R1:W-:Y:S04]  /*130c0*/  STS.U16 [R15+UR5+0x1b80], R0 ;  /* 0x001b80000f007988 */ /* 0x0003e80008000405 */
[----:B0-----:R-:W2:Y:S04]  /*130d0*/  LDL.LU R22, [R1+0x1988] ;  /* 0x0019880001167983 */ /* 0x001ea80000300800 */
[----:B-1----:R-:W2:Y:S04]  /*130e0*/  LDL.LU R0, [R1+0x1984] ;  /* 0x0019840001007983 */ /* 0x002ea80000300800 */
[----:B------:R-:W-:Y:S04]  /*130f0*/  STS.U16 [R15+UR5+0x2a00], R9 ;  /* 0x002a00090f007988 */ /* 0x000fe80008000405 */
[----:B------:R-:W-:Y:S04]  /*13100*/  STS.U16 [R15+UR5+0x2a80], R13 ;  /* 0x002a800d0f007988 */ /* 0x000fe80008000405 */
[----:B--2---:R0:W-:Y:S04]  /*13110*/  STS.U16 [R15+UR5+0x2b00], R0 ;  /* 0x002b00000f007988 */ /* 0x0041e80008000405 */
[----:B------:R1:W-:Y:S04]  /*13120*/  STS.U16 [R15+UR5+0x2b80], R14 ;  /* 0x002b800e0f007988 */ /* 0x0003e80008000405 */
[----:B------:R2:W-:Y:S04]  /*13130*/  STS.U16 [R15+UR5+0x3a00], R24 ;  /* 0x003a00180f007988 */ /* 0x0005e80008000405 */
[----:B------:R1:W-:Y:S04]  /*13140*/  STS.U16 [R15+UR5+0x3a80], R25 ;  /* 0x003a80190f007988 */ /* 0x0003e80008000405 */
[----:B------:R1:W-:Y:S04]  /*13150*/  STS.U16 [R15+UR5+0x3b00], R26 ;  /* 0x003b001a0f007988 */ /* 0x0003e80008000405 */
[----:B0-----:R-:W3:Y:S04]  /*13160*/  LDL.LU R0, [R1+0x544] ;  /* 0x0005440001007983 */ /* 0x001ee80000300800 */
[----:B------:R-:W3:Y:S04]  /*13170*/  LDL.LU R9, [R1+0x53c] ;  /* 0x00053c0001097983 */ /* 0x000ee80000300800 */
[----:B------:R-:W3:Y:S04]  /*13180*/  LDL.LU R13, [R1+0x4b0] ;  /* 0x0004b000010d7983 */ /* 0x000ee80000300800 */
[----:B-1----:R-:W3:Y:S04]  /*13190*/  LDL.LU R14, [R1+0x4ac] ;  /* 0x0004ac00010e7983 */ /* 0x002ee80000300800 */
[----:B--2---:R-:W2:Y:S04]  /*131a0*/  LDL.LU R24, [R1+0x1980] ;  /* 0x0019800001187983 */ /* 0x004ea80000300800 */
[----:B------:R-:W2:Y:S04]  /*131b0*/  LDL.LU R25, [R1+0x197c] ;  /* 0x00197c0001197983 */ /* 0x000ea80000300800 */
[----:B------:R-:W2:Y:S04]  /*131c0*/  LDL.LU R26, [R1+0x1978] ;  /* 0x00197800011a7983 */ /* 0x000ea80000300800 */
[----:B------:R0:W-:Y:S04]  /*131d0*/  STS.U16 [R15+UR5+0x3b80], R29 ;  /* 0x003b801d0f007988 */ /* 0x0001e80008000405 */
[----:B------:R1:W-:Y:S04]  /*131e0*/  STS.U16 [R15+UR5+0x4a00], R3 ;  /* 0x004a00030f007988 */ /* 0x0003e80008000405 */
[----:B------:R0:W-:Y:S04]  /*131f0*/  STS.U16 [R15+UR5+0x4a80], R4 ;  /* 0x004a80040f007988 */ /* 0x0001e80008000405 */
[----:B------:R0:W-:Y:S04]  /*13200*/  STS.U16 [R15+UR5+0x4b00], R5 ;  /* 0x004b00050f007988 */ /* 0x0001e80008000405 */
[----:B------:R1:W-:Y:S04]  /*13210*/  STS.U16 [R15+UR5+0x4b80], R6 ;  /* 0x004b80060f007988 */ /* 0x0003e80008000405 */
[----:B------:R4:W-:Y:S04]  /*13220*/  STS.U16 [R15+UR5+0x5a00], R23 ;  /* 0x005a00170f007988 */ /* 0x0009e80008000405 */
[----:B0-----:R-:W2:Y:S04]  /*13230*/  LDL.LU R29, [R1+0x1974] ;  /* 0x00197400011d7983 */ /* 0x001ea80000300800 */
[----:B-1----:R-:W2:Y:S04]  /*13240*/  LDL.LU R3, [R1+0x1970] ;  /* 0x0019700001037983 */ /* 0x002ea80000300800 */
[----:B------:R-:W2:Y:S04]  /*13250*/  LDL.LU R4, [R1+0x196c] ;  /* 0x00196c0001047983 */ /* 0x000ea80000300800 */
[----:B------:R-:W2:Y:S04]  /*13260*/  LDL.LU R5, [R1+0x1968] ;  /* 0x0019680001057983 */ /* 0x000ea80000300800 */
[----:B------:R-:W2:Y:S04]  /*13270*/  LDL.LU R6, [R1+0x1964] ;  /* 0x0019640001067983 */ /* 0x000ea80000300800 */
[----:B----4-:R-:W4:Y:S04]  /*13280*/  LDL.LU R23, [R1+0x1960] ;  /* 0x0019600001177983 */ /* 0x010f280000300800 */
[----:B------:R0:W-:Y:S04]  /*13290*/  STS.U16 [R15+UR5+0x5a80], R27 ;  /* 0x005a801b0f007988 */ /* 0x0001e80008000405 */
[----:B0-----:R-:W2:Y:S04]  /*132a0*/  LDL.LU R27, [R1+0x195c] ;  /* 0x00195c00011b7983 */ /* 0x001ea80000300800 */
[----:B------:R0:W-:Y:S02]  /*132b0*/  STS.U16 [R15+UR5+0x5b00], R28 ;  /* 0x005b001c0f007988 */ /* 0x0001e40008000405 */
[----:B0-----:R-:W0:Y:S02]  /*132c0*/  S2R R28, SR_TID.X ;  /* 0x00000000001c7919 */ /* 0x001e240000002100 */
[----:B------:R-:W-:Y:S04]  /*132d0*/  STS.U16 [R15+UR5+0x5b80], R8 ;  /* 0x005b80080f007988 */ /* 0x000fe80008000405 */
[----:B------:R1:W-:Y:S04]  /*132e0*/  STS.U16 [R15+UR5+0x6a00], R12 ;  /* 0x006a000c0f007988 */ /* 0x0003e80008000405 */
[----:B------:R1:W-:Y:S04]  /*132f0*/  STS.U16 [R15+UR5+0x6a80], R2 ;  /* 0x006a80020f007988 */ /* 0x0003e80008000405 */
[----:B-1----:R-:W3:Y:S04]  /*13300*/  LDL R12, [R1+0x5d4] ;  /* 0x0005d400010c7983 */ /* 0x002ee80000100800 */
[----:B------:R-:W3:Y:S01]  /*13310*/  LDL R2, [R1+0xdc0] ;  /* 0x000dc00001027983 */ /* 0x000ee20000100800 */
[----:B0-----:R-:W-:-:S05]  /*13320*/  LOP3.LUT R28, R28, 0x3f, RZ, 0xc0, !PT ;  /* 0x0000003f1c1c7812 */ /* 0x001fca00078ec0ff */
[----:B------:R-:W-:-:S05]  /*13330*/  IMAD.SHL.U32 R28, R28, 0x2, RZ ;  /* 0x000000021c1c7824 */ /* 0x000fca00078e00ff */
[----:B------:R-:W-:Y:S01]  /*13340*/  LOP3.LUT R8, R28, 0x60, RZ, 0x3c, !PT ;  /* 0x000000601c087812 */ /* 0x000fe200078e3cff */
[----:B--2---:R-:W-:Y:S04]  /*13350*/  STS.U16 [R15+UR5+0x6b00], R27 ;  /* 0x006b001b0f007988 */ /* 0x004fe80008000405 */
[----:B----4-:R-:W-:Y:S04]  /*13360*/  STS.U16 [R15+UR5+0x6b80], R23 ;  /* 0x006b80170f007988 */ /* 0x010fe80008000405 */
[----:B------:R0:W-:Y:S04]  /*13370*/  STS.U16 [R15+UR5+0x7a00], R6 ;  /* 0x007a00060f007988 */ /* 0x0001e80008000405 */
[----:B------:R-:W-:Y:S04]  /*13380*/  STS.U16 [R15+UR5+0x7a80], R5 ;  /* 0x007a80050f007988 */ /* 0x000fe80008000405 */
[----:B------:R-:W-:Y:S04]  /*13390*/  STS.U16 [R15+UR5+0x7b00], R4 ;  /* 0x007b00040f007988 */ /* 0x000fe80008000405 */
[----:B------:R1:W-:Y:S04]  /*133a0*/  STS.U16 [R15+UR5+0x7b80], R3 ;  /* 0x007b80030f007988 */ /* 0x0003e80008000405 */
[----:B0-----:R-:W2:Y:S04]  /*133b0*/  LDL.LU R6, [R1+0x4b4] ;  /* 0x0004b40001067983 */ /* 0x001ea80000300800 */
[----:B------:R-:W4:Y:S04]  /*133c0*/  LDL.LU R28, [R1+0x540] ;  /* 0x00054000011c7983 */ /* 0x000f280000300800 */
[----:B-1----:R-:W2:Y:S04]  /*133d0*/  LDL.LU R15, [R1+0x1958] ;  /* 0x00195800010f7983 */ /* 0x002ea80000300800 */
[----:B------:R-:W2:Y:S04]  /*133e0*/  LDL.LU R3, [R1+0x538] ;  /* 0x0005380001037983 */ /* 0x000ea80000300800 */
[----:B---3--:R0:W-:Y:S04]  /*133f0*/  STS.U16 [R8+UR5+0xc00], R0 ;  /* 0x000c000008007988 */ /* 0x0081e80008000405 */
[----:B0-----:R-:W3:Y:S01]  /*13400*/  LDL.LU R0, [R1+0x1954] ;  /* 0x0019540001007983 */ /* 0x001ee20000300800 */
[----:B------:R-:W-:-:S03]  /*13410*/  PRMT R5, RZ, 0x7610, R5 ;  /* 0x00007610ff057816 */ /* 0x000fc60000000005 */
[----:B----4-:R-:W-:Y:S04]  /*13420*/  STS.U16 [R8+UR5+0xc80], R28 ;  /* 0x000c801c08007988 */ /* 0x010fe80008000405 */
[----:B------:R0:W-:Y:S04]  /*13430*/  STS.U16 [R8+UR5+0xd00], R9 ;  /* 0x000d000908007988 */ /* 0x0001e80008000405 */
[----:B--2---:R1:W-:Y:S04]  /*13440*/  STS.U16 [R8+UR5+0xd80], R3 ;  /* 0x000d800308007988 */ /* 0x0043e80008000405 */
[----:B------:R-:W-:Y:S04]  /*13450*/  STS.U16 [R8+UR5+0x1c00], R6 ;  /* 0x001c000608007988 */ /* 0x000fe80008000405 */
[----:B------:R-:W-:Y:S04]  /*13460*/  STS.U16 [R8+UR5+0x1c80], R13 ;  /* 0x001c800d08007988 */ /* 0x000fe80008000405 */
[----:B------:R-:W-:Y:S04]  /*13470*/  STS.U16 [R8+UR5+0x1d00], R14 ;  /* 0x001d000e08007988 */ /* 0x000fe80008000405 */
[----:B0-----:R-:W2:Y:S01]  /*13480*/  LDL R9, [R1+0xe0c] ;  /* 0x000e0c0001097983 */ /* 0x001ea20000100800 */
[----:B-1----:R-:W-:-:S03]  /*13490*/  @!P0 IMAD.MOV.U32 R3, RZ, RZ, R12 ;  /* 0x000000ffff038224 */ /* 0x002fc600078e000c */
[----:B---3--:R0:W-:Y:S04]  /*134a0*/  STS.U16 [R8+UR5+0x1d80], R0 ;  /* 0x001d800008007988 */ /* 0x0081e80008000405 */
[----:B------:R2:W3:Y:S04]  /*134b0*/  @!P0 LDG.E.U16 R5, desc[UR12][R2.64] ;  /* 0x0000000c02058981 */ /* 0x0004e8000c1e1500 */
[----:B0-----:R-:W4:Y:S01]  /*134c0*/  LDL.LU R0, [R1+0x1950] ;  /* 0x0019500001007983 */ /* 0x001f220000300800 */
[----:B------:R-:W-:-:S03]  /*134d0*/  PRMT R4, RZ, 0x7610, R4 ;  /* 0x00007610ff047816 */ /* 0x000fc60000000004 */
[----:B------:R-:W4:Y:S04]  /*134e0*/  LDL R14, [R1+0xe00] ;  /* 0x000e0000010e7983 */ /* 0x000f280000100800 */
[----:B------:R-:W4:Y:S04]  /*134f0*/  LDL R8, [R1+0xe04] ;  /* 0x000e040001087983 */ /* 0x000f280000100800 */
[----:B------:R-:W4:Y:S04]  /*13500*/  LDL R3, [R1+0xdbc] ;  /* 0x000dbc0001037983 */ /* 0x000f280000100800 */
[----:B------:R-:W4:Y:S04]  /*13510*/  LDL R13, [R1+0xdf8] ;  /* 0x000df800010d7983 */ /* 0x000f280000100800 */
[----:B------:R-:W4:Y:S04]  /*13520*/  LDL R12, [R1+0xdfc] ;  /* 0x000dfc00010c7983 */ /* 0x000f280000100800 */
[----:B------:R-:W4:Y:S01]  /*13530*/  LDL R6, [R1+0xdf0] ;  /* 0x000df00001067983 */ /* 0x000f220000100800 */
[----:B--2---:R-:W-:-:S03]  /*13540*/  @!P0 IMAD.MOV.U32 R2, RZ, RZ, R9 ;  /* 0x000000ffff028224 */ /* 0x004fc600078e0009 */
[----:B---3--:R0:W-:Y:S01]  /*13550*/  STL [R1+0x18], R5 ;  /* 0x0000180501007387 */ /* 0x0081e20000100800 */
[----:B------:R-:W-:Y:S02]  /*13560*/  PRMT R15, RZ, 0x7610, R15 ;  /* 0x00007610ff0f7816 */ /* 0x000fe4000000000f */
[----:B------:R-:W-:Y:S01]  /*13570*/  PRMT R7, RZ, 0x7610, R7 ;  /* 0x00007610ff077816 */ /* 0x000fe20000000007 */
[----:B------:R-:W2:Y:S04]  /*13580*/  LDL R9, [R1+0xde8] ;  /* 0x000de80001097983 */ /* 0x000ea80000100800 */
[----:B----4-:R1:W3:Y:S04]  /*13590*/  @!P0 LDG.E.U16 R4, desc[UR12][R2.64] ;  /* 0x0000000c02048981 */ /* 0x0102e8000c1e1500 */
[----:B0-----:R-:W4:Y:S04]  /*135a0*/  LDL R5, [R1+0xdf4] ;  /* 0x000df40001057983 */ /* 0x001f280000100800 */
[----:B------:R-:W1:Y:S04]  /*135b0*/  LDL R2, [R1+0xdb8] ;  /* 0x000db80001027983 */ /* 0x000e680000100800 */
[----:B------:R-:W1:Y:S01]  /*135c0*/  LDL R3, [R1+0xe08] ;  /* 0x000e080001037983 */ /* 0x000e620000100800 */
[----:B------:R-:W-:-:S02]  /*135d0*/  PRMT R11, RZ, 0x7610, R11 ;  /* 0x00007610ff0b7816 */ /* 0x000fc4000000000b */
[----:B------:R-:W-:Y:S02]  /*135e0*/  PRMT R10, RZ, 0x7610, R10 ;  /* 0x00007610ff0a7816 */ /* 0x000fe4000000000a */
[----:B-1----:R-:W-:-:S04]  /*135f0*/  @!P0 LOP3.LUT R3, R3, R2, RZ, 0x3c, !PT ;  /* 0x0000000203038212 */ /* 0x002fc800078e3cff */
[----:B------:R-:W-:-:S04]  /*13600*/  @!P0 LOP3.LUT R2, R3, R2, RZ, 0x3c, !PT ;  /* 0x0000000203028212 */ /* 0x000fc800078e3cff */
[----:B------:R-:W-:-:S05]  /*13610*/  @!P0 LOP3.LUT R3, R3, R2, RZ, 0x3c, !PT ;  /* 0x0000000203038212 */ /* 0x000fca00078e3cff */
[----:B------:R0:W2:Y:S04]  /*13620*/  @!P0 LDG.E.U16 R15, desc[UR12][R2.64] ;  /* 0x0000000c020f8981 */ /* 0x0000a8000c1e1500 */
[----:B---3--:R1:W-:Y:S01]  /*13630*/  STL [R1+0x14], R4 ;  /* 0x0000140401007387 */ /* 0x0083e20000100800 */
[----:B0-----:R-:W-:Y:S02]  /*13640*/  @!P0 IMAD.MOV.U32 R2, RZ, RZ, R8 ;  /* 0x000000ffff028224 */ /* 0x001fe400078e0008 */
[----:B------:R-:W-:Y:S01]  /*13650*/  @!P0 IMAD.MOV.U32 R3, RZ, RZ, R14 ;  /* 0x000000ffff038224 */ /* 0x000fe200078e000e */
[----:B-1----:R-:W3:Y:S04]  /*13660*/  LDL R4, [R1+0xdec] ;  /* 0x000dec0001047983 */ /* 0x002ee80000100800 */
[----:B------:R-:W3:Y:S04]  /*13670*/  LDL R8, [R1+0xde0] ;  /* 0x000de00001087983 */ /* 0x000ee80000100800 */
[----:B------:R0:W3:Y:S02]  /*13680*/  @!P0 LDG.E.U16 R7, desc[UR12][R2.64] ;  /* 0x0000000c02078981 */ /* 0x0000e4000c1e1500 */
[----:B0-----:R-:W-:-:S02]  /*13690*/  @!P0 IMAD.MOV.U32 R2, RZ, RZ, R12 ;  /* 0x000000ffff028224 */ /* 0x001fc400078e000c */
[----:B------:R-:W-:-:S05]  /*136a0*/  @!P0 IMAD.MOV.U32 R3, RZ, RZ, R13 ;  /* 0x000000ffff038224 */ /* 0x000fca00078e000d */
[----:B------:R4:W3:Y:S02]  /*136b0*/  @!P0 LDG.E.U16 R11, desc[UR12][R2.64] ;  /* 0x0000000c020b8981 */ /* 0x0008e4000c1e1500 */
[----:B----4-:R-:W-:Y:S02]  /*136c0*/  @!P0 IMAD.MOV.U32 R2, RZ, RZ, R5 ;  /* 0x000000ffff028224 */ /* 0x010fe400078e0005 */
[----:B------:R-:W-:-:S05]  /*136d0*/  @!P0 IMAD.MOV.U32 R3, RZ, RZ, R6 ;  /* 0x000000ffff038224 */ /* 0x000fca00078e0006 */
[----:B------:R2:W4:Y:S01]  /*136e0*/  @!P0 LDG.E.U16 R10, desc[UR12][R2.64] ;  /* 0x0000000c020a8981 */ /* 0x000522000c1e1500 */
[----:B------:R-:W-:Y:S01]  /*136f0*/  PRMT R0, RZ, 0x7610, R0 ;  /* 0x00007610ff007816 */ /* 0x000fe20000000000 */
[----:B--2---:R-:W-:Y:S02]  /*13700*/  @!P0 IMAD.MOV.U32 R3, RZ, RZ, R9 ;  /* 0x000000ffff038224 */ /* 0x004fe400078e0009 */
[----:B---3--:R-:W-:Y:S01]  /*13710*/  @!P0 IMAD.MOV.U32 R2, RZ, RZ, R4 ;  /* 0x000000ffff028224 */ /* 0x008fe200078e0004 */
[----:B------:R0:W-:Y:S04]  /*13720*/  STL [R1+0xc], R7 ;  /* 0x00000c0701007387 */ /* 0x0001e80000100800 */
[----:B------:R1:W2:Y:S04]  /*13730*/  @!P0 LDG.E.U16 R0, desc[UR12][R2.64] ;  /* 0x0000000c02008981 */ /* 0x0002a8000c1e1500 */
[----:B------:R-:W3:Y:S04]  /*13740*/  LDL R6, [R1+0xdd8] ;  /* 0x000dd80001067983 */ /* 0x000ee80000100800 */
[----:B------:R-:W3:Y:S04]  /*13750*/  LDL R5, [R1+0xddc] ;  /* 0x000ddc0001057983 */ /* 0x000ee80000100800 */
[----:B0-----:R-:W3:Y:S04]  /*13760*/  LDL R7, [R1+0xde4] ;  /* 0x000de40001077983 */ /* 0x001ee80000100800 */
[----:B------:R0:W-:Y:S04]  /*13770*/  STL [R1+0x8], R11 ;  /* 0x0000080b01007387 */ /* 0x0001e80000100800 */
[----:B0-----:R-:W3:Y:S04]  /*13780*/  LDL R11, [R1+0xdd0] ;  /* 0x000dd000010b7983 */ /* 0x001ee80000100800 */
[----:B----4-:R0:W-:Y:S01]  /*13790*/  STL [R1+0x4], R10 ;  /* 0x0000040a01007387 */ /* 0x0101e20000100800 */
[----:B------:R-:W-:-:S03]  /*137a0*/  PRMT R29, RZ, 0x7610, R29 ;  /* 0x00007610ff1d7816 */ /* 0x000fc6000000001d */
[----:B------:R-:W4:Y:S04]  /*137b0*/  LDL R9, [R1+0xdcc] ;  /* 0x000dcc0001097983 */ /* 0x000f280000100800 */
[----:B------:R-:W4:Y:S04]  /*137c0*/  LDL R4, [R1+0xe14] ;  /* 0x000e140001047983 */ /* 0x000f280000100800 */
[----:B0-----:R-:W4:Y:S01]  /*137d0*/  LDL R10, [R1+0xdd4] ;  /* 0x000dd400010a7983 */ /* 0x001f220000100800 */
[----:B-1----:R-:W-:Y:S01]  /*137e0*/  @!P0 IMAD.MOV.U32 R3, RZ, RZ, R8 ;  /* 0x000000ffff038224 */ /* 0x002fe200078e0008 */
[----:B------:R-:W-:-:S02]  /*137f0*/  PRMT R27, RZ, 0x7610, R27 ;  /* 0x00007610ff1b7816 */ /* 0x000fc4000000001b */
[----:B------:R-:W-:Y:S01]  /*13800*/  PRMT R26, RZ, 0x7610, R26 ;  /* 0x00007610ff1a7816 */ /* 0x000fe2000000001a */
[----:B--2---:R0:W-:Y:S04]  /*13810*/  STL [R1+0x18e0], R0 ;  /* 0x0018e00001007387 */ /* 0x0041e80000100800 */
[----:B------:R-:W2:Y:S01]  /*13820*/  LDL R8, [R1+0xdc8] ;  /* 0x000dc80001087983 */ /* 0x000ea20000100800 */
[----:B---3--:R-:W-:-:S03]  /*13830*/  @!P0 IMAD.MOV.U32 R2, RZ, RZ, R7 ;  /* 0x000000ffff028224 */ /* 0x008fc600078e0007 */
[----:B------:R-:W3:Y:S04]  /*13840*/  LDL R7, [R1+0xe1c] ;  /* 0x000e1c0001077983 */ /* 0x000ee80000100800 */
[----:B------:R1:W3:Y:S02]  /*13850*/  @!P0 LDG.E.U16 R29, desc[UR12][R2.64] ;  /* 0x0000000c021d8981 */ /* 0x0002e4000c1e1500 */
[----:B-1----:R-:W-:Y:S02]  /*13860*/  @!P0 IMAD.MOV.U32 R2, RZ, RZ, R5 ;  /* 0x000000ffff028224 */ /* 0x002fe400078e0005 */
[----:B------:R-:W-:-:S05]  /*13870*/  @!P0 IMAD.MOV.U32 R3, RZ, RZ, R6 ;  /* 0x000000ffff038224 */ /* 0x000fca00078e0006 */
[----:B------:R1:W3:Y:S02]  /*13880*/  @!P0 LDG.E.U16 R27, desc[UR12][R2.64] ;  /* 0x0000000c021b8981 */ /* 0x0002e4000c1e1500 */
[----:B-1----:R-:W-:Y:S02]  /*13890*/  @!P0 IMAD.MOV.U32 R3, RZ, RZ, R11 ;  /* 0x000000ffff038224 */ /* 0x002fe400078e000b */
[----:B----4-:R-:W-:-:S05]  /*138a0*/  @!P0 IMAD.MOV.U32 R2, RZ, RZ, R10 ;  /* 0x000000ffff028224 */ /* 0x010fca00078e000a */
[----:B------:R1:W4:Y:S01]  /*138b0*/  @!P0 LDG.E.U16 R26, desc[UR12][R2.64] ;  /* 0x0000000c021a8981 */ /* 0x000322000c1e1500 */
[----:B------:R-:W-:Y:S02]  /*138c0*/  PRMT R25, RZ, 0x7610, R25 ;  /* 0x00007610ff197816 */ /* 0x000fe40000000019 */
[----:B------:R-:W-:Y:S01]  /*138d0*/  PRMT R21, RZ, 0x7610, R21 ;  /* 0x00007610ff157816 */ /* 0x000fe20000000015 */
[----:B-1----:R-:W-:Y:S02]  /*138e0*/  @!P0 IMAD.MOV.U32 R2, RZ, RZ, R4 ;  /* 0x000000ffff028224 */ /* 0x002fe400078e0004 */
[----:B------:R-:W-:-:S05]  /*138f0*/  @!P0 IMAD.MOV.U32 R3, RZ, RZ, R9 ;  /* 0x000000ffff038224 */ /* 0x000fca00078e0009 */
[----:B------:R2:W4:Y:S02]  /*13900*/  @!P0 LDG.E.U16 R25, desc[UR12][R2.64] ;  /* 0x0000000c02198981 */ /* 0x000524000c1e1500 */
[----:B--2---:R-:W-:Y:S02]  /*13910*/  @!P0 IMAD.MOV.U32 R3, RZ, RZ, R8 ;  /* 0x000000ffff038224 */ /* 0x004fe400078e0008 */
[----:B---3--:R-:W-:Y:S01]  /*13920*/  @!P0 IMAD.MOV.U32 R2, RZ, RZ, R7 ;  /* 0x000000ffff028224 */ /* 0x008fe200078e0007 */
[----:B------:R-:W-:Y:S04]  /*13930*/  STL [R1+0x18e4], R29 ;  /* 0x0018e41d01007387 */ /* 0x000fe80000100800 */
[----:B------:R-:W-:Y:S04]  /*13940*/  STL [R1+0x10], R15 ;  /* 0x0000100f01007387 */ /* 0x000fe80000100800 */
[----:B------:R-:W2:Y:S04]  /*13950*/  LDL R6, [R1+0xdc4] ;  /* 0x000dc40001067983 */ /* 0x000ea80000100800 */
[----:B------:R-:W3:Y:S04]  /*13960*/  LDL R5, [R1+0xe24] ;  /* 0x000e240001057983 */ /* 0x000ee80000100800 */
[----:B------:R2:W3:Y:S04]  /*13970*/  @!P0 LDG.E.U16 R21, desc[UR12][R2.64] ;  /* 0x0000000c02158981 */ /* 0x0004e8000c1e1500 */
[----:B------:R-:W-:Y:S04]  /*13980*/  STL [R1+0x18e8], R27 ;  /* 0x0018e81b01007387 */ /* 0x000fe80000100800 */
[----:B----4-:R-:W-:Y:S04]  /*13990*/  STL [R1+0x18ec], R26 ;  /* 0x0018ec1a01007387 */ /* 0x010fe80000100800 */
[----:B------:R-:W4:Y:S04]  /*139a0*/  LDL R4, [R1+0xe10] ;  /* 0x000e100001047983 */ /* 0x000f280000100800 */
[----:B0-----:R-:W4:Y:S01]  /*139b0*/  LDL R0, [R1+0xe2c] ;  /* 0x000e2c0001007983 */ /* 0x001f220000100800 */
[----:B------:R-:W-:-:S03]  /*139c0*/  PRMT R19, RZ, 0x7610, R19 ;  /* 0x00007610ff137816 */ /* 0x000fc60000000013 */
[----:B------:R-:W-:Y:S04]  /*139d0*/  STL [R1+0x18f0], R25 ;  /* 0x0018f01901007387 */ /* 0x000fe80000100800 */
[----:B------:R-:W4:Y:S04]  /*139e0*/  LDL R12, [R1+0xe18] ;  /* 0x000e1800010c7983 */ /* 0x000f280000100800 */
[----:B------:R-:W4:Y:S01]  /*139f0*/  LDL R11, [R1+0xe34] ;  /* 0x000e3400010b7983 */ /* 0x000f220000100800 */
[----:B------:R-:W-:Y:S01]  /*13a00*/  PRMT R17, RZ, 0x7610, R17 ;  /* 0x00007610ff117816 */ /* 0x000fe20000000011 */
[----:B--2---:R-:W-:-:S02]  /*13a10*/  @!P0 IMAD.MOV.U32 R3, RZ, RZ, R6 ;  /* 0x000000ffff038224 */ /* 0x004fc400078e0006 */
[----:B---3--:R-:W-:Y:S01]  /*13a20*/  @!P0 IMAD.MOV.U32 R2, RZ, RZ, R5 ;  /* 0x000000ffff028224 */ /* 0x008fe200078e0005 */
[----:B------:R-:W-:Y:S04]  /*13a30*/  STL [R1+0x18f4], R21 ;  /* 0x0018f41501007387 */ /* 0x000fe80000100800 */
[----:B------:R-:W2:Y:S04]  /*13a40*/  LDL R7, [R1+0xe20] ;  /* 0x000e200001077983 */ /* 0x000ea80000100800 */
[----:B------:R-:W2:Y:S04]  /*13a50*/  LDL R6, [R1+0xe3c] ;  /* 0x000e3c0001067983 */ /* 0x000ea80000100800 */
[----:B------:R-:W3:Y:S04]  /*13a60*/  LDL R10, [R1+0xe28] ;  /* 0x000e2800010a7983 */ /* 0x000ee80000100800 */
[----:B------:R0:W3:Y:S04]  /*13a70*/  @!P0 LDG.E.U16 R19, desc[UR12][R2.64] ;  /* 0x0000000c02138981 */ /* 0x0000e8000c1e1500 */
[----:B------:R-:W3:Y:S01]  /*13a80*/  LDL R9, [R1+0xe44] ;  /* 0x000e440001097983 */ /* 0x000ee20000100800 */
[----:B----4-:R-:W-:-:S02]  /*13a90*/  @!P0 IMAD.MOV.U32 R5, RZ, RZ, R4 ;  /* 0x000000ffff058224 */ /* 0x010fc400078e0004 */
[----:B------:R-:W-:-:S05]  /*13aa0*/  @!P0 IMAD.MOV.U32 R4, RZ, RZ, R0 ;  /* 0x000000ffff048224 */ /* 0x000fca00078e0000 */
[----:B------:R1:W4:Y:S01]  /*13ab0*/  @!P0 LDG.E.U16 R17, desc[UR12][R4.64] ;  /* 0x0000000c04118981 */ /* 0x000322000c1e1500 */
[----:B0-----:R-:W-:Y:S02]  /*13ac0*/  PRMT R2, RZ, 0x7610, R2 ;  /* 0x00007610ff027816 */ /* 0x001fe40000000002 */
[----:B------:R-:W-:Y:S01]  /*13ad0*/  PRMT R3, RZ, 0x7610, R3 ;  /* 0x00007610ff037816 */ /* 0x000fe20000000003 */
[----:B-1----:R-:W-:Y:S02]  /*13ae0*/  @!P0 IMAD.MOV.U32 R5, RZ, RZ, R12 ;  /* 0x000000ffff058224 */ /* 0x002fe400078e000c */
[----:B------:R-:W-:-:S05]  /*13af0*/  @!P0 IMAD.MOV.U32 R4, RZ, RZ, R11 ;  /* 0x000000ffff048224 */ /* 0x000fca00078e000b */
[----:B------:R0:W4:Y:S04]  /*13b00*/  @!P0 LDG.E.U16 R2, desc[UR12][R4.64] ;  /* 0x0000000c04028981 */ /* 0x000128000c1e1500 */
[----:B--2---:R1:W2:Y:S04]  /*13b10*/  @!P0 LDG.E.U16 R3, desc[UR12][R6.64] ;  /* 0x0000000c06038981 */ /* 0x0042a8000c1e1500 */
[----:B---3--:R-:W-:Y:S04]  /*13b20*/  STL [R1+0x18f8], R19 ;  /* 0x0018f81301007387 */ /* 0x008fe80000100800 */
[----:B------:R-:W3:Y:S04]  /*13b30*/  LDL R8, [R1+0xe30] ;  /* 0x000e300001087983 */ /* 0x000ee80000100800 */
[----:B------:R-:W3:Y:S04]  /*13b40*/  LDL R0, [R1+0xe4c] ;  /* 0x000e4c0001007983 */ /* 0x000ee80000100800 */
[----:B----4-:R-:W-:Y:S04]  /*13b50*/  STL [R1+0x18fc], R17 ;  /* 0x0018fc1101007387 */ /* 0x010fe80000100800 */
[----:B------:R-:W4:Y:S04]  /*13b60*/  LDL R13, [R1+0xe38] ;  /* 0x000e3800010d7983 */ /* 0x000f280000100800 */
[----:B------:R-:W4:Y:S01]  /*13b70*/  LDL R12, [R1+0xe54] ;  /* 0x000e5400010c7983 */ /* 0x000f220000100800 */
[----:B0-----:R-:W-:Y:S01]  /*13b80*/  PRMT R4, RZ, 0x7610, R4 ;  /* 0x00007610ff047816 */ /* 0x001fe20000000004 */
[----:B-1----:R-:W-:-:S02]  /*13b90*/  @!P0 IMAD.MOV.U32 R6, RZ, RZ, R9 ;  /* 0x000000ffff068224 */ /* 0x002fc400078e0009 */
[----:B------:R-:W-:-:S05]  /*13ba0*/  @!P0 IMAD.MOV.U32 R7, RZ, RZ, R10 ;  /* 0x000000ffff078224 */ /* 0x000fca00078e000a */
[----:B------:R0:W4:Y:S04]  /*13bb0*/  @!P0 LDG.E.U16 R4, desc[UR12][R6.64] ;  /* 0x0000000c06048981 */ /* 0x000128000c1e1500 */
[----:B------:R1:W-:Y:S01]  /*13bc0*/  STL [R1+0x1900], R2 ;  /* 0x0019000201007387 */ /* 0x0003e20000100800 */
[----:B------:R-:W-:Y:S02]  /*13bd0*/  PRMT R5, RZ, 0x7610, R5 ;  /* 0x00007610ff057816 */ /* 0x000fe40000000005 */
[----:B0-----:R-:W-:Y:S01]  /*13be0*/  PRMT R6, RZ, 0x7610, R6 ;  /* 0x00007610ff067816 */ /* 0x001fe20000000006 */
[----:B--2---:R-:W-:Y:S04]  /*13bf0*/  STL [R1+0x1904], R3 ;  /* 0x0019040301007387 */ /* 0x004fe80000100800 */
[----:B------:R-:W2:Y:S04]  /*13c00*/  LDL R11, [R1+0xe40] ;  /* 0x000e4000010b7983 */ /* 0x000ea80000100800 */
[----:B------:R-:W2:Y:S01]  /*13c10*/  LDL R10, [R1+0xe5c] ;  /* 0x000e5c00010a7983 */ /* 0x000ea20000100800 */
[----:B---3--:R-:W-:-:S02]  /*13c20*/  @!P0 IMAD.MOV.U32 R9, RZ, RZ, R8 ;  /* 0x000000ffff098224 */ /* 0x008fc400078e0008 */
[----:B------:R-:W-:-:S05]  /*13c30*/  @!P0 IMAD.MOV.U32 R8, RZ, RZ, R0 ;  /* 0x000000ffff088224 */ /* 0x000fca00078e0000 */
[----:B------:R4:W3:Y:S02]  /*13c40*/  @!P0 LDG.E.U16 R5, desc[UR12][R8.64] ;  /* 0x0000000c08058981 */ /* 0x0008e4000c1e1500 */
[----:B----4-:R-:W-:Y:S02]  /*13c50*/  @!P0 IMAD.MOV.U32 R9, RZ, RZ, R13 ;  /* 0x000000ffff098224 */ /* 0x010fe400078e000d */
[----:B------:R-:W-:-:S05]  /*13c60*/  @!P0 IMAD.MOV.U32 R8, RZ, RZ, R12 ;  /* 0x000000ffff088224 */ /* 0x000fca00078e000c */
[----:B------:R-:W4:Y:S01]  /*13c70*/  @!P0 LDG.E.U16 R6, desc[UR12][R8.64] ;  /* 0x0000000c08068981 */ /* 0x000f22000c1e1500 */
[----:B------:R-:W-:-:S03]  /*13c80*/  PRMT R7, RZ, 0x7610, R7 ;  /* 0x00007610ff077816 */ /* 0x000fc60000000007 */
[----:B------:R0:W-:Y:S04]  /*13c90*/  STL [R1+0x1908], R4 ;  /* 0x0019080401007387 */ /* 0x0001e80000100800 */
[----:B-1----:R-:W4:Y:S04]  /*13ca0*/  LDL R2, [R1+0xe48] ;  /* 0x000e480001027983 */ /* 0x002f280000100800 */
[----:B------:R-:W4:Y:S04]  /*13cb0*/  LDL R0, [R1+0xe64] ;  /* 0x000e640001007983 */ /* 0x000f280000100800 */
[----:B--2---:R1:W2:Y:S04]  /*13cc0*/  @!P0 LDG.E.U16 R7, desc[UR12][R10.64] ;  /* 0x0000000c0a078981 */ /* 0x0042a8000c1e1500 */
[----:B---3--:R3:W-:Y:S04]  /*13cd0*/  STL [R1+0x190c], R5 ;  /* 0x00190c0501007387 */ /* 0x0087e80000100800 */
[----:B------:R-:W2:Y:S04]  /*13ce0*/  LDL R13, [R1+0xe68] ;  /* 0x000e6800010d7983 */ /* 0x000ea80000100800 */
[----:B------:R-:W2:Y:S04]  /*13cf0*/  LDL R12, [R1+0xe84] ;  /* 0x000e8400010c7983 */ /* 0x000ea80000100800 */
[----:B0-----:R-:W2:Y:S04]  /*13d00*/  LDL R4, [R1+0xe70] ;  /* 0x000e700001047983 */ /* 0x001ea80000100800 */
[----:B------:R-:W2:Y:S04]  /*13d10*/  LDL R3, [R1+0xe8c] ;  /* 0x000e8c0001037983 */ /* 0x000ea80000100800 */
[----:B----4-:R0:W-:Y:S04]  /*13d20*/  STL [R1+0x1910], R6 ;  /* 0x0019100601007387 */ /* 0x0101e80000100800 */
[----:B---3--:R-:W3:Y:S04]  /*13d30*/  LDL R5, [R1+0xe6c] ;  /* 0x000e6c0001057983 */ /* 0x008ee80000100800 */
[----:B0-----:R-:W4:Y:S01]  /*13d40*/  LDL R6, [R1+0xe50] ;  /* 0x000e500001067983 */ /* 0x001f220000100800 */
[----:B-1----:R-:W-:-:S02]  /*13d50*/  @!P0 IMAD.MOV.U32 R10, RZ, RZ, R0 ;  /* 0x000000ffff0a8224 */ /* 0x002fc400078e0000 */
[----:B------:R-:W-:Y:S01]  /*13d60*/  @!P0 IMAD.MOV.U32 R11, RZ, RZ, R2 ;  /* 0x000000ffff0b8224 */ /* 0x000fe200078e0002 */
[----:B------:R-:W-:Y:S02]  /*13d70*/  PRMT R8, RZ, 0x7610, R8 ;  /* 0x00007610ff087816 */ /* 0x000fe40000000008 */
[----:B------:R-:W-:-:S04]  /*13d80*/  PRMT R9, RZ, 0x7610, R9 ;  /* 0x00007610ff097816 */ /* 0x000fc80000000009 */
[----:B------:R0:W4:Y:S02]  /*13d90*/  @!P0 LDG.E.U16 R8, desc[UR12][R10.64] ;  /* 0x0000000c0a088981 */ /* 0x000124000c1e1500 */
[----:B0-----:R-:W-:Y:S02]  /*13da0*/  PRMT R10, RZ, 0x7610, R10 ;  /* 0x00007610ff0a7816 */ /* 0x001fe4000000000a */
[----:B------:R-:W-:Y:S01]  /*13db0*/  PRMT R11, RZ, 0x7610, R11 ;  /* 0x00007610ff0b7816 */ /* 0x000fe2000000000b */
[----:B--2---:R-:W-:Y:S04]  /*13dc0*/  STL [R1+0x1914], R7 ;  /* 0x0019140701007387 */ /* 0x004fe80000100800 */
[----:B------:R-:W2:Y:S04]  /*13dd0*/  LDL R2, [R1+0xe78] ;  /* 0x000e780001027983 */ /* 0x000ea80000100800 */
[----:B------:R-:W2:Y:S04]  /*13de0*/  LDL R0, [R1+0xe94] ;  /* 0x000e940001007983 */ /* 0x000ea80000100800 */
[----:B------:R0:W2:Y:S02]  /*13df0*/  @!P0 LDG.E.U16 R9, desc[UR12][R12.64] ;  /* 0x0000000c0c098981 */ /* 0x0000a4000c1e1500 */
[----:B0-----:R-:W-:-:S02]  /*13e00*/  @!P0 IMAD.MOV.U32 R12, RZ, RZ, R3 ;  /* 0x000000ffff0c8224 */ /* 0x001fc400078e0003 */
[----:B------:R-:W-:-:S05]  /*13e10*/  @!P0 IMAD.MOV.U32 R13, RZ, RZ, R4 ;  /* 0x000000ffff0d8224 */ /* 0x000fca00078e0004 */
[----:B------:R0:W2:Y:S01]  /*13e20*/  @!P0 LDG.E.U16 R10, desc[UR12][R12.64] ;  /* 0x0000000c0c0a8981 */ /* 0x0000a2000c1e1500 */
[----:B---3--:R-:W-:Y:S02]  /*13e30*/  @!P0 IMAD.MOV.U32 R14, RZ, RZ, R5 ;  /* 0x000000ffff0e8224 */ /* 0x008fe400078e0005 */
[----:B----4-:R-:W-:-:S05]  /*13e40*/  @!P0 IMAD.MOV.U32 R15, RZ, RZ, R6 ;  /* 0x000000ffff0f8224 */ /* 0x010fca00078e0006 */
[----:B------:R2:W3:Y:S01]  /*13e50*/  @!P0 LDG.E.U16 R11, desc[UR12][R14.64] ;  /* 0x0000000c0e0b8981 */ /* 0x0004e2000c1e1500 */
[----:B0-----:R-:W-:-:S03]  /*13e60*/  PRMT R12, RZ, 0x7610, R12 ;  /* 0x00007610ff0c7816 */ /* 0x001fc6000000000c */
[----:B------:R-:W-:Y:S01]  /*13e70*/  STL [R1+0x1918], R8 ;  /* 0x0019180801007387 */ /* 0x000fe20000100800 */
[----:B--2---:R-:W-:Y:S02]  /*13e80*/  @!P0 IMAD.MOV.U32 R15, RZ, RZ, R2 ;  /* 0x000000ffff0f8224 */ /* 0x004fe400078e0002 */
[----:B------:R-:W-:-:S05]  /*13e90*/  @!P0 IMAD.MOV.U32 R14, RZ, RZ, R0 ;  /* 0x000000ffff0e8224 */ /* 0x000fca00078e0000 */
[----:B------:R-:W2:Y:S04]  /*13ea0*/  @!P0 LDG.E.U16 R12, desc[UR12][R14.64] ;  /* 0x0000000c0e0c8981 */ /* 0x000ea8000c1e1500 */
[----:B------:R0:W-:Y:S04]  /*13eb0*/  STL [R1+0x191c], R9 ;  /* 0x00191c0901007387 */ /* 0x0001e80000100800 */
[----:B------:R-:W4:Y:S04]  /*13ec0*/  LDL R4, [R1+0xe80] ;  /* 0x000e800001047983 */ /* 0x000f280000100800 */
[----:B------:R-:W4:Y:S04]  /*13ed0*/  LDL R3, [R1+0xe9c] ;  /* 0x000e9c0001037983 */ /* 0x000f280000100800 */
[----:B------:R1:W-:Y:S04]  /*13ee0*/  STL [R1+0x1920], R10 ;  /* 0x0019200a01007387 */ /* 0x0003e80000100800 */
[----:B0-----:R-:W4:Y:S04]  /*13ef0*/  LDL R9, [R1+0xea4] ;  /* 0x000ea40001097983 */ /* 0x001f280000100800 */
[----:B-1----:R-:W4:Y:S04]  /*13f00*/  LDL R10, [R1+0xe88] ;  /* 0x000e8800010a7983 */ /* 0x002f280000100800 */
[----:B---3--:R-:W-:Y:S04]  /*13f10*/  STL [R1+0x1924], R11 ;  /* 0x0019240b01007387 */ /* 0x008fe80000100800 */
[----:B------:R-:W3:Y:S04]  /*13f20*/  LDL R8, [R1+0xe58] ;  /* 0x000e580001087983 */ /* 0x000ee80000100800 */
[----:B------:R-:W3:Y:S04]  /*13f30*/  LDL R7, [R1+0xe74] ;  /* 0x000e740001077983 */ /* 0x000ee80000100800 */
[----:B------:R-:W3:Y:S04]  /*13f40*/  LDL R2, [R1+0xe90] ;  /* 0x000e900001027983 */ /* 0x000ee80000100800 */
[----:B------:R-:W3:Y:S01]  /*13f50*/  LDL R0, [R1+0xeb0] ;  /* 0x000eb00001007983 */ /* 0x000ee20000100800 */
[----:B------:R-:W-:-:S02]  /*13f60*/  PRMT R13, RZ, 0x7610, R13 ;  /* 0x00007610ff0d7816 */ /* 0x000fc4000000000d */
[----:B------:R-:W-:Y:S02]  /*13f70*/  PRMT R16, RZ, 0x7610, R16 ;  /* 0x00007610ff107816 */ /* 0x000fe40000000010 */
[----:B------:R-:W-:Y:S01]  /*13f80*/  PRMT R18, RZ, 0x7610, R18 ;  /* 0x00007610ff127816 */ /* 0x000fe20000000012 */
[----:B--2---:R-:W-:Y:S04]  /*13f90*/  STL [R1+0x1928], R12 ;  /* 0x0019280c01007387 */ /* 0x004fe80000100800 */
[----:B------:R-:W2:Y:S04]  /*13fa0*/  LDL R6, [R1+0xe98] ;  /* 0x000e980001067983 */ /* 0x000ea80000100800 */
[----:B------:R-:W2:Y:S01]  /*13fb0*/  LDL R5, [R1+0xeac] ;  /* 0x000eac0001057983 */ /* 0x000ea20000100800 */
[----:B----4-:R-:W-:-:S02]  /*13fc0*/  @!P0 IMAD.MOV.U32 R14, RZ, RZ, R3 ;  /* 0x000000ffff0e8224 */ /* 0x010fc400078e0003 */
[----:B------:R-:W-:Y:S01]  /*13fd0*/  @!P0 IMAD.MOV.U32 R15, RZ, RZ, R4 ;  /* 0x000000ffff0f8224 */ /* 0x000fe200078e0004 */
[----:B------:R-:W4:Y:S04]  /*13fe0*/  LDL R3, [R1+0xe7c] ;  /* 0x000e7c0001037983 */ /* 0x000f280000100800 */
[----:B------:R-:W4:Y:S04]  /*13ff0*/  LDL R4, [R1+0xe60] ;  /* 0x000e600001047983 */ /* 0x000f280000100800 */
[----:B------:R0:W4:Y:S02]  /*14000*/  @!P0 LDG.E.U16 R13, desc[UR12][R14.64] ;  /* 0x0000000c0e0d8981 */ /* 0x000124000c1e1500 */
[----:B0-----:R-:W-:-:S02]  /*14010*/  @!P0 IMAD.MOV.U32 R14, RZ, RZ, R9 ;  /* 0x000000ffff0e8224 */ /* 0x001fc400078e0009 */
[----:B------:R-:W-:-:S05]  /*14020*/  @!P0 IMAD.MOV.U32 R15, RZ, RZ, R10 ;  /* 0x000000ffff0f8224 */ /* 0x000fca00078e000a */
[----:B------:R3:W4:Y:S02]  /*14030*/  @!P0 LDG.E.U16 R16, desc[UR12][R14.64] ;  /* 0x0000000c0e108981 */ /* 0x000724000c1e1500 */
[----:B---3--:R-:W-:Y:S02]  /*14040*/  @!P0 IMAD.MOV.U32 R15, RZ, RZ, R8 ;  /* 0x000000ffff0f8224 */ /* 0x008fe400078e0008 */
[----:B------:R-:W-:-:S05]  /*14050*/  @!P0 IMAD.MOV.U32 R14, RZ, RZ, R7 ;  /* 0x000000ffff0e8224 */ /* 0x000fca00078e0007 */
[----:B------:R0:W3:Y:S01]  /*14060*/  @!P0 LDG.E.U16 R18, desc[UR12][R14.64] ;  /* 0x0000000c0e128981 */ /* 0x0000e2000c1e1500 */
[----:B------:R-:W-:Y:S02]  /*14070*/  PRMT R20, RZ, 0x7610, R20 ;  /* 0x00007610ff147816 */ /* 0x000fe40000000014 */
[----:B------:R-:W-:Y:S01]  /*14080*/  PRMT R22, RZ, 0x7610, R22 ;  /* 0x00007610ff167816 */ /* 0x000fe20000000016 */
[----:B0-----:R-:W-:Y:S02]  /*14090*/  @!P0 IMAD.MOV.U32 R14, RZ, RZ, R0 ;  /* 0x000000ffff0e8224 */ /* 0x001fe400078e0000 */
[----:B------:R-:W-:-:S05]  /*140a0*/  @!P0 IMAD.MOV.U32 R15, RZ, RZ, R2 ;  /* 0x000000ffff0f8224 */ /* 0x000fca00078e0002 */
[----:B------:R2:W3:Y:S01]  /*140b0*/  @!P0 LDG.E.U16 R20, desc[UR12][R14.64] ;  /* 0x0000000c0e148981 */ /* 0x0004e2000c1e1500 */
[----:B------:R-:W-:Y:S01]  /*140c0*/  PRMT R23, RZ, 0x7610, R23 ;  /* 0x00007610ff177816 */ /* 0x000fe20000000017 */
[----:B--2---:R-:W-:Y:S02]  /*140d0*/  @!P0 IMAD.MOV.U32 R15, RZ, RZ, R6 ;  /* 0x000000ffff0f8224 */ /* 0x004fe400078e0006 */
[----:B------:R-:W-:-:S05]  /*140e0*/  @!P0 IMAD.MOV.U32 R14, RZ, RZ, R5 ;  /* 0x000000ffff0e8224 */ /* 0x000fca00078e0005 */
[----:B------:R0:W2:Y:S04]  /*140f0*/  @!P0 LDG.E.U16 R22, desc[UR12][R14.64] ;  /* 0x0000000c0e168981 */ /* 0x0000a8000c1e1500 */
[----:B----4-:R-:W-:Y:S01]  /*14100*/  STL [R1+0x192c], R13 ;  /* 0x00192c0d01007387 */ /* 0x010fe20000100800 */
[----:B0-----:R-:W-:Y:S02]  /*14110*/  @!P0 IMAD.MOV.U32 R14, RZ, RZ, R3 ;  /* 0x000000ffff0e8224 */ /* 0x001fe400078e0003 */
[----:B------:R-:W-:-:S05]  /*14120*/  @!P0 IMAD.MOV.U32 R15, RZ, RZ, R4 ;  /* 0x000000ffff0f8224 */ /* 0x000fca00078e0004 */
[----:B------:R-:W4:Y:S04]  /*14130*/  @!P0 LDG.E.U16 R23, desc[UR12][R14.64] ;  /* 0x0000000c0e178981 */ /* 0x000f28000c1e1500 */
[----:B------:R-:W-:Y:S04]  /*14140*/  STL [R1+0x1930], R16 ;  /* 0x0019301001007387 */ /* 0x000fe80000100800 */
[----:B---3--:R-:W-:Y:S04]  /*14150*/  STL [R1+0x1934], R18 ;  /* 0x0019341201007387 */ /* 0x008fe80000100800 */
[----:B------:R-:W3:Y:S04]  /*14160*/  LDL R2, [R1+0xea0] ;  /* 0x000ea00001027983 */ /* 0x000ee80000100800 */
[----:B------:R-:W3:Y:S04]  /*14170*/  LDL R0, [R1+0xea8] ;  /* 0x000ea80001007983 */ /* 0x000ee80000100800 */
[----:B------:R-:W-:Y:S01]  /*14180*/  STL [R1+0x1938], R20 ;  /* 0x0019381401007387 */ /* 0x000fe20000100800 */
[----:B------:R-:W-:-:S03]  /*14190*/  PRMT R24, RZ, 0x7610, R24 ;  /* 0x00007610ff187816 */ /* 0x000fc60000000018 */
[----:B--2---:R0:W-:Y:S04]  /*141a0*/  STL [R1+0x193c], R22 ;  /* 0x00193c1601007387 */ /* 0x0041e80000100800 */
[----:B0-----:R-:W2:Y:S04]  /*141b0*/  LDL.LU R22, [R1+0x500] ;  /* 0x0005000001167983 */ /* 0x001ea80000300800 */
        /* <DEDUP_REMOVED lines=13> */
[----:B----4-:R0:W-:Y:S04]  /*14290*/  STL [R1+0x1940], R23 ;  /* 0x0019401701007387 */ /* 0x0101e80000100800 */
[----:B0-----:R-:W4:Y:S04]  /*142a0*/  LDL.LU R23, [R1+0x508] ;  /* 0x0005080001177983 */ /* 0x001f280000300800 */
[----:B------:R-:W2:Y:S04]  /*142b0*/  LDL.LU R5, [R1+0x90] ;  /* 0x0000900001057983 */ /* 0x000ea80000300800 */
[----:B------:R-:W2:Y:S04]  /*142c0*/  LDL.LU R4, [R1+0x88] ;  /* 0x0000880001047983 */ /* 0x000ea80000300800 */
[----:B------:R-:W2:Y:S01]  /*142d0*/  LDL.LU R3, [R1+0x80] ;  /* 0x0000800001037983 */ /* 0x000ea20000300800 */
[----:B---3--:R-:W-:-:S02]  /*142e0*/  @!P0 IMAD.MOV.U32 R15, RZ, RZ, R2 ;  /* 0x000000ffff0f8224 */ /* 0x008fc400078e0002 */
[----:B------:R-:W-:Y:S01]  /*142f0*/  @!P0 IMAD.MOV.U32 R14, RZ, RZ, R0 ;  /* 0x000000ffff0e8224 */ /* 0x000fe200078e0000 */
[----:B------:R-:W3:Y:S04]  /*14300*/  LDL.LU R2, [R1+0x78] ;  /* 0x0000780001027983 */ /* 0x000ee80000300800 */
[----:B------:R-:W2:Y:S04]  /*14310*/  LDL.LU R0, [R1+0x50] ;  /* 0x0000500001007983 */ /* 0x000ea80000300800 */
[----:B------:R-:W2:Y:S04]  /*14320*/  LDL.LU R17, [R1+0x4c] ;  /* 0x00004c0001117983 */ /* 0x000ea80000300800 */
[----:B------:R-:W2:Y:S04]  /*14330*/  LDL.LU R19, [R1+0x44] ;  /* 0x0000440001137983 */ /* 0x000ea80000300800 */
[----:B------:R-:W2:Y:S04]  /*14340*/  LDL.LU R21, [R1+0x3c] ;  /* 0x00003c0001157983 */ /* 0x000ea80000300800 */
[----:B------:R-:W2:Y:S04]  /*14350*/  LDL.LU R25, [R1+0x5c4] ;  /* 0x0005c40001197983 */ /* 0x000ea80000300800 */
[----:B------:R-:W2:Y:S04]  /*14360*/  LDL.LU R29, [R1+0x5c0] ;  /* 0x0005c000011d7983 */ /* 0x000ea80000300800 */
[----:B------:R0:W2:Y:S04]  /*14370*/  @!P0 LDG.E.U16 R24, desc[UR12][R14.64] ;  /* 0x0000000c0e188981 */ /* 0x0000a8000c1e1500 */
[----:B------:R-:W2:Y:S01]  /*14380*/  LDL.LU R14, [R1+0x510] ;  /* 0x00051000010e7983 */ /* 0x000ea20000300800 */
[----:B------:R-:W1:Y:S02]  /*14390*/  S2R R28, SR_TID.X ;  /* 0x00000000001c7919 */ /* 0x000e640000002100 */
[----:B-1----:R-:W-:-:S05]  /*143a0*/  LOP3.LUT R28, R28, 0x3f, RZ, 0xc0, !PT ;  /* 0x0000003f1c1c7812 */ /* 0x002fca00078ec0ff */
[----:B------:R-:W-:-:S05]  /*143b0*/  IMAD.SHL.U32 R28, R28, 0x2, RZ ;  /* 0x000000021c1c7824 */ /* 0x000fca00078e00ff */
[----:B0-----:R-:W-:-:S05]  /*143c0*/  LOP3.LUT R15, R28, 0x60, RZ, 0x3c, !PT ;  /* 0x000000601c0f7812 */ /* 0x001fca00078e3cff */
[----:B--2---:R-:W-:Y:S04]  /*143d0*/  STS.U16 [R15+UR5+0x2c00], R14 ;  /* 0x002c000e0f007988 */ /* 0x004fe80008000405 */
[----:B----4-:R-:W-:Y:S04]  /*143e0*/  STS.U16 [R15+UR5+0x2c80], R23 ;  /* 0x002c80170f007988 */ /* 0x010fe80008000405 */
[----:B------:R-:W-:Y:S04]  /*143f0*/  STS.U16 [R15+UR5+0x2d00], R22 ;  /* 0x002d00160f007988 */ /* 0x000fe80008000405 */
[----:B------:R-:W-:Y:S04]  /*14400*/  STS.U16 [R15+UR5+0x2d80], R20 ;  /* 0x002d80140f007988 */ /* 0x000fe80008000405 */
[----:B------:R-:W-:Y:S04]  /*14410*/  STS.U16 [R15+UR5+0x3c00], R18 ;  /* 0x003c00120f007988 */ /* 0x000fe80008000405 */
[----:B------:R-:W-:Y:S04]  /*14420*/  STS.U16 [R15+UR5+0x3c80], R16 ;  /* 0x003c80100f007988 */ /* 0x000fe80008000405 */
[----:B------:R-:W-:Y:S04]  /*14430*/  STS.U16 [R15+UR5+0x3d00], R13 ;  /* 0x003d000d0f007988 */ /* 0x000fe80008000405 */
[----:B------:R-:W-:Y:S04]  /*14440*/  STS.U16 [R15+UR5+0x3d80], R12 ;  /* 0x003d800c0f007988 */ /* 0x000fe80008000405 */
[----:B------:R0:W-:Y:S04]  /*14450*/  STS.U16 [R15+UR5+0x4c00], R26 ;  /* 0x004c001a0f007988 */ /* 0x0001e80008000405 */
        /* <DEDUP_REMOVED lines=10> */
[----:B---3--:R-:W-:Y:S04]  /*14500*/  STS.U16 [R15+UR5+0x6d80], R2 ;  /* 0x006d80020f007988 */ /* 0x008fe80008000405 */
[----:B------:R-:W-:Y:S04]  /*14510*/  STL [R1+0x1944], R24 ;  /* 0x0019441801007387 */ /* 0x000fe80000100800 */
[----:B------:R1:W-:Y:S04]  /*14520*/  STS.U16 [R15+UR5+0x7c00], R0 ;  /* 0x007c00000f007988 */ /* 0x0003e80008000405 */
[----:B0-----:R-:W2:Y:S04]  /*14530*/  LDL.LU R26, [R1+0x5bc] ;  /* 0x0005bc00011a7983 */ /* 0x001ea80000300800 */
[----:B------:R-:W-:Y:S04]  /*14540*/  STS.U16 [R15+UR5+0x7c80], R17 ;  /* 0x007c80110f007988 */ /* 0x000fe80008000405 */
[----:B------:R-:W-:Y:S04]  /*14550*/  STS.U16 [R15+UR5+0x7d00], R19 ;  /* 0x007d00130f007988 */ /* 0x000fe80008000405 */
[----:B------:R-:W-:Y:S04]  /*14560*/  STS.U16 [R15+UR5+0x7d80], R21 ;  /* 0x007d80150f007988 */ /* 0x000fe80008000405 */
[----:B-1----:R-:W3:Y:S04]  /*14570*/  LDL.LU R0, [R1+0x5b8] ;  /* 0x0005b80001007983 */ /* 0x002ee80000300800 */
[----:B------:R0:W-:Y:S04]  /*14580*/  STL [R1+0x1948], R15 ;  /* 0x0019480f01007387 */ /* 0x0001e80000100800 */
[----:B0-----:R-:W4:Y:S01]  /*14590*/  LDL.LU R15, [R1+0x578] ;  /* 0x00057800010f7983 */ /* 0x001f220000300800 */
[----:B------:R-:W0:Y:S02]  /*145a0*/  S2R R27, SR_TID.X ;  /* 0x00000000001b7919 */ /* 0x000e240000002100 */
[----:B0-----:R-:W-:Y:S01]  /*145b0*/  LOP3.LUT R27, R27, 0x3f, RZ, 0xc0, !PT ;  /* 0x0000003f1b1b7812 */ /* 0x001fe200078ec0ff */
[----:B----4-:R0:W-:Y:S04]  /*145c0*/  STL [R1+0x194c], R15 ;  /* 0x00194c0f01007387 */ /* 0x0101e80000100800 */
[----:B0-----:R-:W4:Y:S01]  /*145d0*/  LDL.LU R15, [R1+0x580] ;  /* 0x00058000010f7983 */ /* 0x001f220000300800 */
[----:B------:R-:W-:-:S03]  /*145e0*/  IMAD.SHL.U32 R27, R27, 0x2, RZ ;  /* 0x000000021b1b7824 */ /* 0x000fc600078e00ff */
[----:B------:R-:W4:Y:S04]  /*145f0*/  LDL.LU R24, [R1+0x570] ;  /* 0x0005700001187983 */ /* 0x000f280000300800 */
[----:B------:R-:W4:Y:S04]  /*14600*/  LDL.LU R23, [R1+0x568] ;  /* 0x0005680001177983 */ /* 0x000f280000300800 */
[----:B------:R-:W4:Y:S04]  /*14610*/  LDL.LU R22, [R1+0x4f0] ;  /* 0x0004f00001167983 */ /* 0x000f280000300800 */
[----:B------:R-:W4:Y:S01]  /*14620*/  LDL.LU R20, [R1+0x4e8] ;  /* 0x0004e80001147983 */ /* 0x000f220000300800 */
[----:B------:R-:W-:-:S03]  /*14630*/  LOP3.LUT R27, R27, 0x70, RZ, 0x3c, !PT ;  /* 0x000000701b1b7812 */ /* 0x000fc600078e3cff */
[----:B------:R-:W4:Y:S04]  /*14640*/  LDL.LU R18, [R1+0x4e0] ;  /* 0x0004e00001127983 */ /* 0x000f280000300800 */
[----:B------:R-:W-:Y:S04]  /*14650*/  STS.U16 [R27+UR5+0xe00], R25 ;  /* 0x000e00191b007988 */ /* 0x000fe80008000405 */
[----:B------:R0:W-:Y:S04]  /*14660*/  STS.U16 [R27+UR5+0xe80], R29 ;  /* 0x000e801d1b007988 */ /* 0x0001e80008000405 */
[----:B0-----:R-:W4:Y:S04]  /*14670*/  LDL.LU R29, [R1+0x4d8] ;  /* 0x0004d800011d7983 */ /* 0x001f280000300800 */
        /* <DEDUP_REMOVED lines=17> */
[----:B--2---:R0:W-:Y:S04]  /*14790*/  STS.U16 [R27+UR5+0xf00], R26 ;  /* 0x000f001a1b007988 */ /* 0x0041e80008000405 */
[----:B------:R-:W2:Y:S04]  /*147a0*/  LDL.LU R25, [R1+0x30] ;  /* 0x0000300001197983 */ /* 0x000ea80000300800 */
[----:B---3--:R1:W-:Y:S04]  /*147b0*/  STS.U16 [R27+UR5+0xf80], R0 ;  /* 0x000f80001b007988 */ /* 0x0083e80008000405 */
[----:B0-----:R-:W3:Y:S04]  /*147c0*/  LDL.LU R26, [R1+0x2c] ;  /* 0x00002c00011a7983 */ /* 0x001ee80000300800 */
[----:B------:R-:W2:Y:S04]  /*147d0*/  LDL.LU R28, [R1+0x20] ;  /* 0x00002000011c7983 */ /* 0x000ea80000300800 */
[----:B-1----:R-:W2:Y:S04]  /*147e0*/  LDL.LU R0, [R1+0x18] ;  /* 0x0000180001007983 */ /* 0x002ea80000300800 */
[----:B----4-:R0:W-:Y:S04]  /*147f0*/  STS.U16 [R27+UR5+0x1e00], R15 ;  /* 0x001e000f1b007988 */ /* 0x0101e80008000405 */
[----:B0-----:R-:W4:Y:S04]  /*14800*/  LDL.LU R15, [R1+0x194c] ;  /* 0x00194c00010f7983 */ /* 0x001f280000300800 */
[----:B----4-:R0:W-:Y:S04]  /*14810*/  STS.U16 [R27+UR5+0x1e80], R15 ;  /* 0x001e800f1b007988 */ /* 0x0101e80008000405 */
[----:B------:R1:W-:Y:S04]  /*14820*/  STS.U16 [R27+UR5+0x1f00], R24 ;  /* 0x001f00181b007988 */ /* 0x0003e80008000405 */
        /* <DEDUP_REMOVED lines=9> */
[----:B--2---:R-:W2:Y:S04]  /*148c0*/  LDL.LU R18, [R1+0x1934] ;  /* 0x0019340001127983 */ /* 0x004ea80000300800 */
        /* <DEDUP_REMOVED lines=19> */
[----:B-1----:R-:W4:Y:S04]  /*14a00*/  LDL.LU R8, [R1+0x1918] ;  /* 0x0019180001087983 */ /* 0x002f280000300800 */
[----:B------:R-:W4:Y:S04]  /*14a10*/  LDL.LU R7, [R1+0x1914] ;  /* 0x0019140001077983 */ /* 0x000f280000300800 */
[----:B------:R-:W4:Y:S04]  /*14a20*/  LDL.LU R6, [R1+0x1910] ;  /* 0x0019100001067983 */ /* 0x000f280000300800 */
[----:B------:R-:W4:Y:S04]  /*14a30*/  LDL.LU R5, [R1+0x190c] ;  /* 0x00190c0001057983 */ /* 0x000f280000300800 */
[----:B------:R-:W4:Y:S04]  /*14a40*/  LDL.LU R4, [R1+0x1908] ;  /* 0x0019080001047983 */ /* 0x000f280000300800 */
[----:B------:R0:W-:Y:S04]  /*14a50*/  STS.U16 [R27+UR5+0x5f80], R14 ;  /* 0x005f800e1b007988 */ /* 0x0001e80008000405 */
        /* <DEDUP_REMOVED lines=10> */
[----:B------:R-:W4:Y:S04]  /*14b00*/  LDL.LU R21, [R1+0x18f4] ;  /* 0x0018f40001157983 */ /* 0x000f280000300800 */
[----:B------:R0:W-:Y:S04]  /*14b10*/  STS.U16 [R27+UR5+0x7e80], R25 ;  /* 0x007e80191b007988 */ /* 0x0001e80008000405 */
[----:B---3--:R1:W-:Y:S04]  /*14b20*/  STS.U16 [R27+UR5+0x7f00], R26 ;  /* 0x007f001a1b007988 */ /* 0x0083e80008000405 */
[----:B------:R3:W-:Y:S04]  /*14b30*/  STS.U16 [R27+UR5+0x7f80], R28 ;  /* 0x007f801c1b007988 */ /* 0x0007e80008000405 */
[----:B0-----:R-:W4:Y:S04]  /*14b40*/  LDL.LU R25, [R1+0x18f0] ;  /* 0x0018f00001197983 */ /* 0x001f280000300800 */
[----:B-1----:R-:W4:Y:S04]  /*14b50*/  LDL.LU R26, [R1+0x18ec] ;  /* 0x0018ec00011a7983 */ /* 0x002f280000300800 */
[----:B---3--:R-:W3:Y:S01]  /*14b60*/  LDL.LU R27, [R1+0x18e8] ;  /* 0x0018e800011b7983 */ /* 0x008ee20000300800 */
[----:B------:R-:W0:Y:S02]  /*14b70*/  S2R R28, SR_TID.X ;  /* 0x00000000001c7919 */ /* 0x000e240000002100 */
[----:B0-----:R-:W-:-:S05]  /*14b80*/  LOP3.LUT R28, R28, 0x3f, RZ, 0xc0, !PT ;  /* 0x0000003f1c1c7812 */ /* 0x001fca00078ec0ff */
[----:B------:R-:W-:-:S05]  /*14b90*/  IMAD.SHL.U32 R28, R28, 0x2, RZ ;  /* 0x000000021c1c7824 */ /* 0x000fca00078e00ff */
[----:B------:R0:W-:Y:S02]  /*14ba0*/  STS.U16 [R28+UR5+0x8000], R0 ;  /* 0x008000001c007988 */ /* 0x0001e40008000405 */
[----:B0-----:R-:W-:Y:S02]  /*14bb0*/  LOP3.LUT R0, R28, 0x10, RZ, 0x3c, !PT ;  /* 0x000000101c007812 */ /* 0x001fe400078e3cff */
[----:B--2---:R-:W-:Y:S04]  /*14bc0*/  STS.U16 [R28+UR5+0x8c00], R9 ;  /* 0x008c00091c007988 */ /* 0x004fe80008000405 */
[----:B----4-:R-:W-:Y:S04]  /*14bd0*/  STS.U16 [R28+UR5+0x8800], R4 ;  /* 0x008800041c007988 */ /* 0x010fe80008000405 */
[----:B---3--:R0:W-:Y:S04]  /*14be0*/  STS.U16 [R28+UR5+0x8400], R27 ;  /* 0x0084001b1c007988 */ /* 0x0081e80008000405 */
[----:B0-----:R-:W2:Y:S01]  /*14bf0*/  LDL.LU R27, [R1+0x10] ;  /* 0x00001000011b7983 */ /* 0x001ea20000300800 */
[----:B------:R-:W0:Y:S03]  /*14c00*/  S2R R28, SR_TID.X ;  /* 0x00000000001c7919 */ /* 0x000e260000002100 */
[----:B------:R-:W3:Y:S04]  /*14c10*/  LDL.LU R4, [R1+0xc] ;  /* 0x00000c0001047983 */ /* 0x000ee80000300800 */
[----:B------:R1:W-:Y:S01]  /*14c20*/  STS.U16 [R0+UR5+0x8080], R29 ;  /* 0x0080801d00007988 */ /* 0x0003e20008000405 */
[----:B0-----:R-:W-:-:S03]  /*14c30*/  LOP3.LUT R9, R28, 0x3f, RZ, 0xc0, !PT ;  /* 0x0000003f1c097812 */ /* 0x001fc600078ec0ff */
[----:B------:R-:W4:Y:S04]  /*14c40*/  LDL.LU R28, [R1+0x8] ;  /* 0x00000800011c7983 */ /* 0x000f280000300800 */
[----:B------:R-:W-:Y:S04]  /*14c50*/  STS.U16 [R0+UR5+0x8480], R26 ;  /* 0x0084801a00007988 */ /* 0x000fe80008000405 */
[----:B-1----:R-:W4:Y:S04]  /*14c60*/  LDL.LU R29, [R1+0x18e4] ;  /* 0x0018e400011d7983 */ /* 0x002f280000300800 */
[----:B------:R0:W-:Y:S04]  /*14c70*/  STS.U16 [R0+UR5+0x8880], R5 ;  /* 0x0088800500007988 */ /* 0x0001e80008000405 */
[----:B0-----:R-:W4:Y:S01]  /*14c80*/  LDL.LU R0, [R1+0x18e0] ;  /* 0x0018e00001007983 */ /* 0x001f220000300800 */
[----:B------:R-:W0:Y:S01]  /*14c90*/  S2R R5, SR_TID.X ;  /* 0x0000000000057919 */ /* 0x000e220000002100 */
[----:B------:R-:W-:-:S05]  /*14ca0*/  IMAD.SHL.U32 R26, R9, 0x2, RZ ;  /* 0x00000002091a7824 */ /* 0x000fca00078e00ff */
[----:B------:R-:W-:Y:S02]  /*14cb0*/  LOP3.LUT R26, R26, 0x20, RZ, 0x3c, !PT ;  /* 0x000000201a1a7812 */ /* 0x000fe400078e3cff */
[----:B0-----:R-:W-:-:S05]  /*14cc0*/  LOP3.LUT R5, R5, 0x3f, RZ, 0xc0, !PT ;  /* 0x0000003f05057812 */ /* 0x001fca00078ec0ff */
[----:B------:R-:W-:-:S05]  /*14cd0*/  IMAD.SHL.U32 R5, R5, 0x2, RZ ;  /* 0x0000000205057824 */ /* 0x000fca00078e00ff */
[----:B------:R-:W-:-:S05]  /*14ce0*/  LOP3.LUT R5, R5, 0x10, RZ, 0x3c, !PT ;  /* 0x0000001005057812 */ /* 0x000fca00078e3cff */
[----:B------:R-:W-:Y:S01]  /*14cf0*/  STS.U16 [R5+UR5+0x8c80], R10 ;  /* 0x008c800a05007988 */ /* 0x000fe20008000405 */
[----:B------:R-:W-:-:S05]  /*14d00*/  IMAD.SHL.U32 R9, R9, 0x2, RZ ;  /* 0x0000000209097824 */ /* 0x000fca00078e00ff */
[----:B------:R-:W-:Y:S01]  /*14d10*/  LOP3.LUT R9, R9, 0x30, RZ, 0x3c, !PT ;  /* 0x0000003009097812 */ /* 0x000fe200078e3cff */
[----:B--2---:R0:W-:Y:S02]  /*14d20*/  STS.U16 [R26+UR5+0x8100], R27 ;  /* 0x0081001b1a007988 */ /* 0x0041e40008000405 */
[----:B0-----:R-:W0:Y:S02]  /*14d30*/  S2R R27, SR_TID.X ;  /* 0x00000000001b7919 */ /* 0x001e240000002100 */
[----:B------:R-:W-:Y:S04]  /*14d40*/  STS.U16 [R26+UR5+0x8500], R25 ;  /* 0x008500191a007988 */ /* 0x000fe80008000405 */
[----:B------:R-:W-:Y:S04]  /*14d50*/  STS.U16 [R26+UR5+0x8900], R6 ;  /* 0x008900061a007988 */ /* 0x000fe80008000405 */
[----:B------:R-:W-:Y:S04]  /*14d60*/  STS.U16 [R26+UR5+0x8d00], R12 ;  /* 0x008d000c1a007988 */ /* 0x000fe80008000405 */
[----:B---3--:R1:W-:Y:S04]  /*14d70*/  STS.U16 [R9+UR5+0x8180], R4 ;  /* 0x0081800409007988 */ /* 0x0083e80008000405 */
[----:B------:R-:W-:Y:S04]  /*14d80*/  STS.U16 [R9+UR5+0x8580], R21 ;  /* 0x0085801509007988 */ /* 0x000fe80008000405 */
[----:B------:R-:W-:Y:S04]  /*14d90*/  STS.U16 [R9+UR5+0x8980], R7 ;  /* 0x0089800709007988 */ /* 0x000fe80008000405 */
[----:B------:R-:W-:Y:S01]  /*14da0*/  STS.U16 [R9+UR5+0x8d80], R13 ;  /* 0x008d800d09007988 */ /* 0x000fe20008000405 */
[----:B0-----:R-:W-:-:S05]  /*14db0*/  LOP3.LUT R27, R27, 0x3f, RZ, 0xc0, !PT ;  /* 0x0000003f1b1b7812 */ /* 0x001fca00078ec0ff */
[C---:B-1----:R-:W-:Y:S02]  /*14dc0*/  IMAD.SHL.U32 R4, R27.reuse, 0x2, RZ ;  /* 0x000000021b047824 */ /* 0x042fe400078e00ff */
[----:B------:R-:W-:-:S03]  /*14dd0*/  IMAD.SHL.U32 R27, R27, 0x2, RZ ;  /* 0x000000021b1b7824 */ /* 0x000fc600078e00ff */
[----:B------:R-:W-:Y:S02]  /*14de0*/  LOP3.LUT R4, R4, 0x40, RZ, 0x3c, !PT ;  /* 0x0000004004047812 */ /* 0x000fe400078e3cff */
[----:B------:R-:W-:-:S03]  /*14df0*/  LOP3.LUT R27, R27, 0x50, RZ, 0x3c, !PT ;  /* 0x000000501b1b7812 */ /* 0x000fc600078e3cff */
[----:B----4-:R-:W-:Y:S04]  /*14e00*/  STS.U16 [R4+UR5+0x8200], R28 ;  /* 0x0082001c04007988 */ /* 0x010fe80008000405 */
[----:B------:R-:W-:Y:S04]  /*14e10*/  STS.U16 [R4+UR5+0x8600], R19 ;  /* 0x0086001304007988 */ /* 0x000fe80008000405 */
[----:B------:R-:W-:Y:S04]  /*14e20*/  STS.U16 [R4+UR5+0x8a00], R8 ;  /* 0x008a000804007988 */ /* 0x000fe80008000405 */
[----:B------:R-:W-:Y:S04]  /*14e30*/  STS.U16 [R4+UR5+0x8e00], R16 ;  /* 0x008e001004007988 */ /* 0x000fe80008000405 */
[----:B------:R0:W-:Y:S02]  /*14e40*/  STS.U16 [R27+UR5+0x8280], R14 ;  /* 0x0082800e1b007988 */ /* 0x0001e40008000405 */
[----:B0-----:R-:W0:Y:S02]  /*14e50*/  S2R R14, SR_TID.X ;  /* 0x00000000000e7919 */ /* 0x001e240000002100 */
[----:B------:R-:W-:Y:S04]  /*14e60*/  STS.U16 [R27+UR5+0x8680], R17 ;  /* 0x008680111b007988 */ /* 0x000fe80008000405 */
[----:B------:R-:W-:Y:S04]  /*14e70*/  STS.U16 [R27+UR5+0x8a80], R11 ;  /* 0x008a800b1b007988 */ /* 0x000fe80008000405 */
[----:B------:R-:W-:Y:S04]  /*14e80*/  STS.U16 [R27+UR5+0x8e80], R20 ;  /* 0x008e80141b007988 */ /* 0x000fe80008000405 */
[----:B------:R1:W-:Y:S02]  /*14e90*/  STS.U16 [R15+UR5+0x8300], R0 ;  /* 0x008300000f007988 */ /* 0x0003e40008000405 */
[----:B-1----:R-:W1:Y:S02]  /*14ea0*/  S2R R0, SR_TID.X ;  /* 0x0000000000007919 */ /* 0x002e640000002100 */
[----:B------:R-:W-:Y:S04]  /*14eb0*/  STS.U16 [R15+UR5+0x8700], R2 ;  /* 0x008700020f007988 */ /* 0x000fe80008000405 */
[----:B------:R-:W-:Y:S04]  /*14ec0*/  STS.U16 [R15+UR5+0x8b00], R18 ;  /* 0x008b00120f007988 */ /* 0x000fe80008000405 */
[----:B------:R-:W-:Y:S01]  /*14ed0*/  STS.U16 [R15+UR5+0x8f00], R22 ;  /* 0x008f00160f007988 */ /* 0x000fe20008000405 */
[----:B0-----:R-:W-:-:S05]  /*14ee0*/  LOP3.LUT R14, R14, 0x3f, RZ, 0xc0, !PT ;  /* 0x0000003f0e0e7812 */ /* 0x001fca00078ec0ff */
[----:B------:R-:W-:-:S05]  /*14ef0*/  IMAD.SHL.U32 R27, R14, 0x2, RZ ;  /* 0x000000020e1b7824 */ /* 0x000fca00078e00ff */
[----:B------:R-:W-:-:S05]  /*14f00*/  LOP3.LUT R27, R27, 0x70, RZ, 0x3c, !PT ;  /* 0x000000701b1b7812 */ /* 0x000fca00078e3cff */
[----:B------:R-:W-:Y:S04]  /*14f10*/  STS.U16 [R27+UR5+0x8380], R29 ;  /* 0x0083801d1b007988 */ /* 0x000fe80008000405 */
[----:B------:R-:W-:Y:S04]  /*14f20*/  STS.U16 [R27+UR5+0x8780], R3 ;  /* 0x008780031b007988 */ /* 0x000fe80008000405 */
[----:B------:R-:W-:Y:S04]  /*14f30*/  STS.U16 [R27+UR5+0x8b80], R23 ;  /* 0x008b80171b007988 */ /* 0x000fe80008000405 */
[----:B------:R-:W-:Y:S01]  /*14f40*/  STS.U16 [R27+UR5+0x8f80], R24 ;  /* 0x008f80181b007988 */ /* 0x000fe20008000405 */
[C---:B-1----:R-:W-:Y:S01]  /*14f50*/  LOP3.LUT R9, R0.reuse, 0x7, RZ, 0xc0, !PT ;  /* 0x0000000700097812 */ /* 0x042fe200078ec0ff */
[----:B------:R-:W-:-:S04]  /*14f60*/  IMAD.SHL.U32 R26, R0, 0x2, RZ ;  /* 0x00000002001a7824 */ /* 0x000fc800078e00ff */
[C---:B------:R-:W-:Y:S02]  /*14f70*/  IMAD R14, R9.reuse, 0x210, RZ ;  /* 0x00000210090e7824 */ /* 0x040fe400078e02ff */
[----:B------:R-:W-:-:S05]  /*14f80*/  IMAD R9, R9, 0x90, RZ ;  /* 0x0000009009097824 */ /* 0x000fca00078e02ff */
[----:B------:R-:W-:Y:S01]  /*14f90*/  LOP3.LUT R5, R9, 0x30, R26, 0x78, !PT ;  /* 0x0000003009057812 */ /* 0x000fe200078e781a */
[----:B------:R-:W-:Y:S06]  /*14fa0*/  BAR.SYNC.DEFER_BLOCKING 0x0 ;  /* 0x0000000000007b1d */ /* 0x000fec0000010000 */
[----:B------:R-:W0:Y:S01]  /*14fb0*/  LDSM.16.M88.4 R8, [R5+UR5+0x8000] ;  /* 0x008000050508783b */ /* 0x000e220008000200 */
[----:B------:R-:W1:Y:S03]  /*14fc0*/  S2R R28, SR_TID.X ;  /* 0x00000000001c7919 */ /* 0x000e660000002100 */
[----:B------:R-:W2:Y:S04]  /*14fd0*/  LDSM.16.M88.4 R20, [R5+UR5+0x8400] ;  /* 0x008400050514783b */ /* 0x000ea80008000200 */
[----:B------:R-:W3:Y:S01]  /*14fe0*/  LDSM.16.M88.4 R16, [R5+UR5+0x8800] ;  /* 0x008800050510783b */ /* 0x000ee20008000200 */
[----:B------:R-:W-:-:S03]  /*14ff0*/  LOP3.LUT R4, R26, 0x10, RZ, 0xc0, !PT ;  /* 0x000000101a047812 */ /* 0x000fc600078ec0ff */
[----:B0-----:R-:W-:Y:S01]  /*15000*/  STL.64 [R1+0x70], R8 ;  /* 0x0000700801007387 */ /* 0x001fe20000100a00 */
[----:B------:R-:W-:-:S03]  /*15010*/  IMAD.MOV.U32 R3, RZ, RZ, R8 ;  /* 0x000000ffff037224 */ /* 0x000fc600078e0008 */
[----:B------:R-:W-:Y:S01]  /*15020*/  STL.64 [R1+0x78], R10 ;  /* 0x0000780a01007387 */ /* 0x000fe20000100a00 */
[----:B------:R-:W-:-:S03]  /*15030*/  IMAD.MOV.U32 R2, RZ, RZ, R9 ;  /* 0x000000ffff027224 */ /* 0x000fc600078e0009 */
[----:B------:R-:W0:Y:S01]  /*15040*/  LDSM.16.M88.4 R8, [R5+UR5+0x8c00] ;  /* 0x008c00050508783b */ /* 0x000e220008000200 */
[--C-:B-1----:R-:W-:Y:S01]  /*15050*/  LOP3.LUT R0, R4, 0x20, R28.reuse, 0xf8, !PT ;  /* 0x0000002004007812 */ /* 0x102fe200078ef81c */
[----:B------:R-:W-:Y:S01]  /*15060*/  IMAD.SHL.U32 R15, R28, 0x100, RZ ;  /* 0x000001001c0f7824 */ /* 0x000fe200078e00ff */
[----:B------:R-:W-:Y:S02]  /*15070*/  LOP3.LUT R29, R4, 0x20, R28, 0xf8, !PT ;  /* 0x00000020041d7812 */ /* 0x000fe400078ef81c */
[C---:B------:R-:W-:Y:S01]  /*15080*/  LOP3.LUT R0, R14.reuse, R0, RZ, 0x3c, !PT ;  /* 0x000000000e007212 */ /* 0x040fe200078e3cff */
[----:B--2---:R-:W-:Y:S01]  /*15090*/  STL.64 [R1+0x60], R20 ;  /* 0x0000601401007387 */ /* 0x004fe20000100a00 */
[----:B------:R-:W-:Y:S02]  /*150a0*/  LOP3.LUT R29, R14, R29, RZ, 0x3c, !PT ;  /* 0x0000001d0e1d7212 */ /* 0x000fe400078e3cff */
[--C-:B------:R-:W-:Y:S01]  /*150b0*/  LOP3.LUT R0, R0, 0x1000, R15.reuse, 0xf8, !PT ;  /* 0x0000100000007812 */ /* 0x100fe200078ef80f */
[----:B------:R-:W-:Y:S04]  /*150c0*/  STL.64 [R1+0x68], R22 ;  /* 0x0000681601007387 */ /* 0x000fe80000100a00 */
[----:B---3--:R-:W-:Y:S04]  /*150d0*/  STL.64 [R1+0x50], R16 ;  /* 0x0000501001007387 */ /* 0x008fe80000100a00 */
[----:B------:R-:W-:Y:S01]  /*150e0*/  STL.64 [R1+0x58], R18 ;  /* 0x0000581201007387 */ /* 0x000fe20000100a00 */
[----:B------:R-:W-:-:S03]  /*150f0*/  LOP3.LUT R29, R29, 0x1000, R15, 0xf8, !PT ;  /* 0x000010001d1d7812 */ /* 0x000fc600078ef80f */
[----:B------:R-:W1:Y:S04]  /*15100*/  LDSM.16.MT88.4 R4, [R0+UR5+0x80] ;  /* 0x000080050004783b */ /* 0x000e680008004200 */
[----:B------:R-:W-:Y:S04]  /*15110*/  LDSM.16.MT88.4 R12, [R0+UR5+0x180] ;  /* 0x00018005000c783b */ /* 0x000fe80008004200 */
[----:B------:R-:W-:Y:S01]  /*15120*/  LDSM.16.MT88.4 R24, [R0+UR5] ;  /* 0x000000050018783b */ /* 0x000fe20008004200 */
[----:B------:R-:W-:-:S05]  /*15130*/  LOP3.LUT R29, R29, 0x40, RZ, 0x3c, !PT ;  /* 0x000000401d1d7812 */ /* 0x000fca00078e3cff */
[----:B------:R-:W-:Y:S04]  /*15140*/  LDSM.16.MT88.4 R16, [R29+UR5] ;  /* 0x000000051d10783b */ /* 0x000fe80008004200 */
[----:B------:R-:W-:Y:S04]  /*15150*/  LDSM.16.MT88.4 R20, [R29+UR5+0x80] ;  /* 0x000080051d14783b */ /* 0x000fe80008004200 */
[----:B0-----:R-:W-:Y:S04]  /*15160*/  STL.64 [R1+0x40], R8 ;  /* 0x0000400801007387 */ /* 0x001fe80000100a00 */
[----:B------:R-:W-:Y:S04]  /*15170*/  STL.64 [R1+0x48], R10 ;  /* 0x0000480a01007387 */ /* 0x000fe80000100a00 */
[----:B------:R-:W0:Y:S04]  /*15180*/  LDSM.16.MT88.4 R8, [R0+UR5+0x100] ;  /* 0x000100050008783b */ /* 0x000e280008004200 */
[----:B-1----:R-:W-:Y:S04]  /*15190*/  STL.64 [R1+0x18b8], R6 ;  /* 0x0018b80601007387 */ /* 0x002fe80000100a00 */
[----:B------:R-:W-:Y:S04]  /*151a0*/  STL.64 [R1+0x18b0], R4 ;  /* 0x0018b00401007387 */ /* 0x000fe80000100a00 */
[----:B0-----:R-:W-:Y:S04]  /*151b0*/  STL.64 [R1+0x1868], R10 ;  /* 0x0018680a01007387 */ /* 0x001fe80000100a00 */
[----:B------:R0:W-:Y:S04]  /*151c0*/  STL.64 [R1+0x1860], R8 ;  /* 0x0018600801007387 */ /* 0x0001e80000100a00 */
[----:B0-----:R-:W2:Y:S04]  /*151d0*/  LDL.LU.64 R8, [R1+0x170] ;  /* 0x0001700001087983 */ /* 0x001ea80000300a00 */
[----:B------:R-:W2:Y:S04]  /*151e0*/  LDL.LU.64 R10, [R1+0x178] ;  /* 0x00017800010a7983 */ /* 0x000ea80000300a00 */
[----:B------:R-:W-:Y:S04]  /*151f0*/  STL.64 [R1+0x1838], R14 ;  /* 0x0018380e01007387 */ /* 0x000fe80000100a00 */
[----:B------:R-:W-:Y:S04]  /*15200*/  STL.64 [R1+0x1830], R12 ;  /* 0x0018300c01007387 */ /* 0x000fe80000100a00 */
[----:B------:R-:W-:Y:S04]  /*15210*/  STL.64 [R1+0x17f8], R18 ;  /* 0x0017f81201007387 */ /* 0x000fe80000100a00 */
[----:B------:R0:W-:Y:S04]  /*15220*/  STL.64 [R1+0x17f0], R16 ;  /* 0x0017f01001007387 */ /* 0x0001e80000100a00 */
[----:B------:R-:W1:Y:S04]  /*15230*/  LDSM.16.MT88.4 R12, [R29+UR5+0x100] ;  /* 0x000100051d0c783b */ /* 0x000e680008004200 */
[----:B0-----:R-:W3:Y:S01]  /*15240*/  LDL.64 R16, [R1+0x40] ;  /* 0x0000400001107983 */ /* 0x001ee20000100a00 */
[----:B------:R-:W-:-:S02]  /*15250*/  IMAD.MOV.U32 R4, RZ, RZ, R3 ;  /* 0x000000ffff047224 */ /* 0x000fc400078e0003 */
[----:B------:R-:W-:Y:S01]  /*15260*/  IMAD.MOV.U32 R5, RZ, RZ, R2 ;  /* 0x000000ffff057224 */ /* 0x000fe200078e0002 */
[----:B---3--:R0:W-:Y:S04]  /*15270*/  STL.64 [R1+0x18c0], R16 ;  /* 0x0018c01001007387 */ /* 0x0081e80000100a00 */
[----:B------:R-:W-:Y:S04]  /*15280*/  STL.64 [R1+0x17c8], R22 ;  /* 0x0017c81601007387 */ /* 0x000fe80000100a00 */
[----:B------:R-:W-:Y:S04]  /*15290*/  STL.64 [R1+0x17c0], R20 ;  /* 0x0017c01401007387 */ /* 0x000fe80000100a00 */
[----:B0-----:R-:W3:Y:S01]  /*152a0*/  LDL.64 R16, [R1+0x50] ;  /* 0x0000500001107983 */ /* 0x001ee20000100a00 */
[C---:B--2---:R-:W-:Y:S03]  /*152b0*/  HMMA.16816.F32.BF16 R4, R24.reuse, R4, R8 ;  /* 0x000000041804723c */ /* 0x044fe60000041808 */
[----:B-1----:R-:W-:Y:S04]  /*152c0*/  STL.64 [R1+0x10], R12 ;  /* 0x0000100c01007387 */ /* 0x002fe80000100a00 */
[----:B------:R-:W-:Y:S04]  /*152d0*/  STL.64 [R1+0x18], R14 ;  /* 0x0000180e01007387 */ /* 0x000fe80000100a00 */
[----:B---3--:R0:W-:Y:S08]  /*152e0*/  STL.64 [R1+0x18d8], R16 ;  /* 0x0018d81001007387 */ /* 0x0081f00000100a00 */
[----:B------:R1:W-:Y:S04]  /*152f0*/  STL.64 [R1+0x170], R4 ;  /* 0x0001700401007387 */ /* 0x0003e80000100a00 */
[----:B------:R2:W-:Y:S04]  /*15300*/  STL.64 [R1+0x178], R6 ;  /* 0x0001780601007387 */ /* 0x0005e80000100a00 */
[----:B0-----:R-:W3:Y:S04]  /*15310*/  LDL.LU.64 R16, [R1+0x330] ;  /* 0x0003300001107983 */ /* 0x001ee80000300a00 */
[----:B------:R-:W3:Y:S04]  /*15320*/  LDL.LU.64 R18, [R1+0x338] ;  /* 0x0003380001127983 */ /* 0x000ee80000300a00 */
[----:B-1----:R-:W4:Y:S04]  /*15330*/  LDL.LU.64 R4, [R1+0x240] ;  /* 0x0002400001047983 */ /* 0x002f280000300a00 */
[----:B--2---:R-:W2:Y:S04]  /*15340*/  LDL.LU.64 R6, [R1+0x248] ;  /* 0x0002480001067983 */ /* 0x004ea80000300a00 */
[----:B--2---:R-:W-:Y:S04]  /*15350*/  STL.64 [R1+0x18d0], R6 ;  /* 0x0018d00601007387 */ /* 0x004fe80000100a00 */
[----:B----4-:R0:W-:Y:S04]  /*15360*/  STL.64 [R1+0x18c8], R4 ;  /* 0x0018c80401007387 */ /* 0x0101e80000100a00 */
[----:B0-----:R-:W2:Y:S04]  /*15370*/  LDL.LU.64 R4, [R1+0x2c0] ;  /* 0x0002c00001047983 */ /* 0x001ea80000300a00 */
[----:B------:R-:W2:Y:S04]  /*15380*/  LDL.LU.64 R6, [R1+0x2c8] ;  /* 0x0002c80001067983 */ /* 0x000ea80000300a00 */
[----:B------:R-:W4:Y:S04]  /*15390*/  LDL.LU.64 R8, [R1+0x1d0] ;  /* 0x0001d00001087983 */ /* 0x000f280000300a00 */
[----:B------:R-:W2:Y:S04]  /*153a0*/  LDL.LU.64 R10, [R1+0x1d8] ;  /* 0x0001d800010a7983 */ /* 0x000ea80000300a00 */
[----:B--2---:R-:W-:Y:S04]  /*153b0*/  STL.64 [R1+0x1878], R10 ;  /* 0x0018780a01007387 */ /* 0x004fe80000100a00 */
[----:B----4-:R0:W-:Y:S04]  /*153c0*/  STL.64 [R1+0x1870], R8 ;  /* 0x0018700801007387 */ /* 0x0101e80000100a00 */
[----:B0-----:R-:W2:Y:S04]  /*153d0*/  LDL.LU.64 R8, [R1+0x280] ;  /* 0x0002800001087983 */ /* 0x001ea80000300a00 */
[----:B------:R-:W4:Y:S04]  /*153e0*/  LDL.LU.64 R10, [R1+0x288] ;  /* 0x00028800010a7983 */ /* 0x000f280000300a00 */
[----:B----4-:R-:W-:Y:S04]  /*153f0*/  STL.64 [R1+0x1888], R10 ;  /* 0x0018880a01007387 */ /* 0x010fe80000100a00 */
[----:B--2---:R0:W-:Y:S04]  /*15400*/  STL.64 [R1+0x1880], R8 ;  /* 0x0018800801007387 */ /* 0x0041e80000100a00 */
[----:B0-----:R-:W3:Y:S04]  /*15410*/  LDL.64 R8, [R1+0x60] ;  /* 0x0000600001087983 */ /* 0x001ee80000100a00 */
[----:B------:R-:W2:Y:S04]  /*15420*/  LDL.LU.64 R20, [R1+0x2e0] ;  /* 0x0002e00001147983 */ /* 0x000ea80000300a00 */
[----:B------:R-:W4:Y:S04]  /*15430*/  LDL.LU.64 R22, [R1+0x2e8] ;  /* 0x0002e80001167983 */ /* 0x000f280000300a00 */
[----:B----4-:R-:W-:Y:S04]  /*15440*/  STL.64 [R1+0x1848], R22 ;  /* 0x0018481601007387 */ /* 0x010fe80000100a00 */
[----:B--2---:R0:W-:Y:S04]  /*15450*/  STL.64 [R1+0x1840], R20 ;  /* 0x0018401401007387 */ /* 0x0041e80000100a00 */
[----:B0-----:R-:W2:Y:S04]  /*15460*/  LDL.64 R20, [R1+0x70] ;  /* 0x0000700001147983 */ /* 0x001ea80000100a00 */
[----:B------:R-:W4:Y:S04]  /*15470*/  LDL.LU.64 R12, [R1+0x220] ;  /* 0x00022000010c7983 */ /* 0x000f280000300a00 */
[----:B------:R-:W2:Y:S04]  /*15480*/  LDL.LU.64 R14, [R1+0x228] ;  /* 0x00022800010e7983 */ /* 0x000ea80000300a00 */
[----:B--2---:R-:W-:Y:S04]  /*15490*/  STL.64 [R1+0x1858], R14 ;  /* 0x0018580e01007387 */ /* 0x004fe80000100a00 */
[----:B----4-:R0:W-:Y:S04]  /*154a0*/  STL.64 [R1+0x1850], R12 ;  /* 0x0018500c01007387 */ /* 0x0101e80000100a00 */
[----:B0-----:R-:W2:Y:S04]  /*154b0*/  LDL.LU.64 R12, [R1+0x380] ;  /* 0x00038000010c7983 */ /* 0x001ea80000300a00 */
[----:B------:R-:W4:Y:S01]  /*154c0*/  LDL.LU.64 R14, [R1+0x388] ;  /* 0x00038800010e7983 */ /* 0x000f220000300a00 */
[C---:B---3--:R-:W-:Y:S03]  /*154d0*/  HMMA.16816.F32.BF16 R16, R24.reuse, R8, R16 ;  /* 0x000000081810723c */ /* 0x048fe60000041810 */
[----:B----4-:R-:W-:Y:S04]  /*154e0*/  STL.64 [R1+0x1898], R14 ;  /* 0x0018980e01007387 */ /* 0x010fe80000100a00 */
[----:B--2---:R0:W-:Y:S04]  /*154f0*/  STL.64 [R1+0x1890], R12 ;  /* 0x0018900c01007387 */ /* 0x0041e80000100a00 */
[----:B0-----:R-:W2:Y:S04]  /*15500*/  LDL.LU.64 R12, [R1+0x300] ;  /* 0x00030000010c7983 */ /* 0x001ea80000300a00 */
[----:B------:R-:W3:Y:S04]  /*15510*/  LDL.LU.64 R14, [R1+0x308] ;  /* 0x00030800010e7983 */ /* 0x000ee80000300a00 */
[----:B---3--:R-:W-:Y:S04]  /*15520*/  STL.64 [R1+0x18a8], R14 ;  /* 0x0018a80e01007387 */ /* 0x008fe80000100a00 */
[----:B--2---:R0:W-:Y:S04]  /*15530*/  STL.64 [R1+0x18a0], R12 ;  /* 0x0018a00c01007387 */ /* 0x0041e80000100a00 */
[----:B0-----:R-:W2:Y:S04]  /*15540*/  LDL.LU.64 R12, [R1+0x390] ;  /* 0x00039000010c7983 */ /* 0x001ea80000300a00 */
[----:B------:R-:W2:Y:S04]  /*15550*/  LDL.LU.64 R14, [R1+0x398] ;  /* 0x00039800010e7983 */ /* 0x000ea80000300a00 */
[----:B------:R0:W-:Y:S04]  /*15560*/  STL.64 [R1+0x160], R16 ;  /* 0x0001601001007387 */ /* 0x0001e80000100a00 */
[----:B------:R-:W-:Y:S04]  /*15570*/  STL.64 [R1+0x168], R18 ;  /* 0x0001681201007387 */ /* 0x000fe80000100a00 */
[----:B0-----:R-:W3:Y:S02]  /*15580*/  LDL.LU.64 R16, [R1+0x18d8] ;  /* 0x0018d80001107983 */ /* 0x001ee40000300a00 */
[----:B---3--:R-:W-:Y:S01]  /*15590*/  HMMA.16816.F32.BF16 R4, R24, R16, R4 ;  /* 0x000000101804723c */ /* 0x008fe20000041804 */
[----:B------:R-:W-:-:S02]  /*155a0*/  IMAD.MOV.U32 R2, RZ, RZ, R16 ;  /* 0x000000ffff027224 */ /* 0x000fc400078e0010 */
[----:B------:R-:W-:-:S15]  /*155b0*/  IMAD.MOV.U32 R0, RZ, RZ, R17 ;  /* 0x000000ffff007224 */ /* 0x000fde00078e0011 */
[----:B------:R-:W-:Y:S01]  /*155c0*/  NOP ;  /* 0x0000000000007918 */ /* 0x000fe20000000000 */
[----:B------:R-:W-:Y:S04]  /*155d0*/  STL.64 [R1+0x150], R4 ;  /* 0x0001500401007387 */ /* 0x000fe80000100a00 */
[----:B------:R0:W-:Y:S04]  /*155e0*/  STL.64 [R1+0x158], R6 ;  /* 0x0001580601007387 */ /* 0x0001e80000100a00 */
[----:B0-----:R-:W3:Y:S04]  /*155f0*/  LDL.LU.64 R6, [R1+0x18d0] ;  /* 0x0018d00001067983 */ /* 0x001ee80000300a00 */
[----:B------:R-:W3:Y:S04]  /*15600*/  LDL.LU.64 R4, [R1+0x18c8] ;  /* 0x0018c80001047983 */ /* 0x000ee80000300a00 */
[----:B------:R-:W3:Y:S02]  /*15610*/  LDL.LU.64 R16, [R1+0x18c0] ;  /* 0x0018c00001107983 */ /* 0x000ee40000300a00 */
[----:B---3--:R-:W-:Y:S02]  /*15620*/  HMMA.16816.F32.BF16 R24, R24, R16, R4 ;  /* 0x000000101818723c */ /* 0x008fe40000041804 */
[----:B------:R-:W2:Y:S04]  /*15630*/  LDL.LU.64 R6, [R1+0x18b8] ;  /* 0x0018b80001067983 */ /* 0x000ea80000300a00 */
[----:B------:R-:W2:-:S13]  /*15640*/  LDL.LU.64 R4, [R1+0x18b0] ;  /* 0x0018b00001047983 */ /* 0x000e9a0000300a00 */
[----:B------:R-:W-:Y:S04]  /*15650*/  STL.64 [R1+0x140], R24 ;  /* 0x0001401801007387 */ /* 0x000fe80000100a00 */
[----:B------:R-:W-:Y:S01]  /*15660*/  STL.64 [R1+0x148], R26 ;  /* 0x0001481a01007387 */ /* 0x000fe20000100a00 */
[----:B--2---:R-:W-:-:S15]  /*15670*/  HMMA.16816.F32.BF16 R12, R4, R20, R12 ;  /* 0x00000014040c723c */ /* 0x004fde000004180c */
[----:B------:R-:W-:-:S04]  /*15680*/  NOP ;  /* 0x0000000000007918 */ /* 0x000fc80000000000 */
[----:B------:R-:W-:Y:S04]  /*15690*/  STL.64 [R1+0x130], R12 ;  /* 0x0001300c01007387 */ /* 0x000fe80000100a00 */
[----:B------:R0:W-:Y:S04]  /*156a0*/  STL.64 [R1+0x138], R14 ;  /* 0x0001380e01007387 */ /* 0x0001e80000100a00 */
[----:B0-----:R-:W2:Y:S04]  /*156b0*/  LDL.LU.64 R14, [R1+0x18a8] ;  /* 0x0018a800010e7983 */ /* 0x001ea80000300a00 */
[----:B------:R-:W2:Y:S01]  /*156c0*/  LDL.LU.64 R12, [R1+0x18a0] ;  /* 0x0018a000010c7983 */ /* 0x000ea20000300a00 */
[----:B------:R-:W-:-:S02]  /*156d0*/  IMAD.MOV.U32 R24, RZ, RZ, R2 ;  /* 0x000000ffff187224 */ /* 0x000fc400078e0002 */
[----:B------:R-:W-:Y:S02]  /*156e0*/  IMAD.MOV.U32 R25, RZ, RZ, R0 ;  /* 0x000000ffff197224 */ /* 0x000fe400078e0000 */
[----:B------:R-:W-:Y:S02]  /*156f0*/  IMAD.MOV.U32 R2, RZ, RZ, R8 ;  /* 0x000000ffff027224 */ /* 0x000fe400078e0008 */
[----:B------:R-:W-:Y:S01]  /*15700*/  IMAD.MOV.U32 R0, RZ, RZ, R9 ;  /* 0x000000ffff007224 */ /* 0x000fe200078e0009 */
[----:B--2---:R-:W-:-:S15]  /*15710*/  HMMA.16816.F32.BF16 R12, R4, R8, R12 ;  /* 0x00000008040c723c */ /* 0x004fde000004180c */
[----:B------:R-:W-:-:S04]  /*15720*/  NOP ;  /* 0x0000000000007918 */ /* 0x000fc80000000000 */
[----:B------:R-:W-:Y:S04]  /*15730*/  STL.64 [R1+0x120], R12 ;  /* 0x0001200c01007387 */ /* 0x000fe80000100a00 */
[----:B------:R0:W-:Y:S04]  /*15740*/  STL.64 [R1+0x128], R14 ;  /* 0x0001280e01007387 */ /* 0x0001e80000100a00 */
[----:B0-----:R-:W2:Y:S04]  /*15750*/  LDL.LU.64 R14, [R1+0x1898] ;  /* 0x00189800010e7983 */ /* 0x001ea80000300a00 */
[----:B------:R-:W2:Y:S04]  /*15760*/  LDL.LU.64 R12, [R1+0x1890] ;  /* 0x00189000010c7983 */ /* 0x000ea80000300a00 */
[----:B------:R-:W3:Y:S04]  /*15770*/  LDL.LU.64 R10, [R1+0x1888] ;  /* 0x00188800010a7983 */ /* 0x000ee80000300a00 */
[----:B------:R-:W3:Y:S02]  /*15780*/  LDL.LU.64 R8, [R1+0x1880] ;  /* 0x0018800001087983 */ /* 0x000ee40000300a00 */
[----:B---3--:R-:W-:-:S15]  /*15790*/  HMMA.16816.F32.BF16 R8, R4, R24, R8 ;  /* 0x000000180408723c */ /* 0x008fde0000041808 */
[----:B------:R-:W-:-:S04]  /*157a0*/  NOP ;  /* 0x0000000000007918 */ /* 0x000fc80000000000 */
[----:B------:R-:W-:Y:S04]  /*157b0*/  STL.64 [R1+0x110], R8 ;  /* 0x0001100801007387 */ /* 0x000fe80000100a00 */
[----:B------:R0:W-:Y:S04]  /*157c0*/  STL.64 [R1+0x118], R10 ;  /* 0x0001180a01007387 */ /* 0x0001e80000100a00 */
[----:B0-----:R-:W3:Y:S04]  /*157d0*/  LDL.LU.64 R10, [R1+0x1878] ;  /* 0x00187800010a7983 */ /* 0x001ee80000300a00 */
[----:B------:R-:W3:Y:S02]  /*157e0*/  LDL.LU.64 R8, [R1+0x1870] ;  /* 0x0018700001087983 */ /* 0x000ee40000300a00 */
[----:B---3--:R-:W-:Y:S02]  /*157f0*/  HMMA.16816.F32.BF16 R4, R4, R16, R8 ;  /* 0x000000100404723c */ /* 0x008fe40000041808 */
[----:B------:R-:W2:Y:S04]  /*15800*/  LDL.LU.64 R10, [R1+0x1868] ;  /* 0x00186800010a7983 */ /* 0x000ea80000300a00 */
[----:B------:R-:W2:-:S13]  /*15810*/  LDL.LU.64 R8, [R1+0x1860] ;  /* 0x0018600001087983 */ /* 0x000e9a0000300a00 */
[----:B------:R0:W-:Y:S04]  /*15820*/  STL.64 [R1+0x100], R4 ;  /* 0x0001000401007387 */ /* 0x0001e80000100a00 */
[----:B------:R-:W-:Y:S01]  /*15830*/  STL.64 [R1+0x108], R6 ;  /* 0x0001080601007387 */ /* 0x000fe20000100a00 */
[----:B0-----:R-:W-:Y:S02]  /*15840*/  IMAD.MOV.U32 R4, RZ, RZ, R2 ;  /* 0x000000ffff047224 */ /* 0x001fe400078e0002 */
        /* <DEDUP_REMOVED lines=10> */
[----:B------:R-:W3:Y:S04]  /*158f0*/  LDL.LU.64 R20, [R1+0x1840] ;  /* 0x0018400001147983 */ /* 0x000ee80000300a00 */
[----:B------:R2:W-:Y:S01]  /*15900*/  STL.64 [R1+0x1828], R4 ;  /* 0x0018280401007387 */ /* 0x0005e20000100a00 */
[C---:B---3--:R-:W-:Y:S08]  /*15910*/  HMMA.16816.F32.BF16 R20, R8.reuse, R4, R20 ;  /* 0x000000040814723c */ /* 0x048ff00000041814 */
[C---:B--2---:R-:W-:Y:S11]  /*15920*/  HMMA.16816.F32.BF16 R4, R8.reuse, R24, R12 ;  /* 0x000000180804723c */ /* 0x044ff6000004180c */
[----:B------:R-:W-:Y:S04]  /*15930*/  STL.64 [R1+0xe0], R20 ;  /* 0x0000e01401007387 */ /* 0x000fe80000100a00 */
[----:B------:R-:W-:Y:S04]  /*15940*/  STL.64 [R1+0xe8], R22 ;  /* 0x0000e81601007387 */ /* 0x000fe80000100a00 */
[----:B------:R-:W2:Y:S04]  /*15950*/  LDL.LU.64 R12, [R1+0x1b0] ;  /* 0x0001b000010c7983 */ /* 0x000ea80000300a00 */
[----:B------:R-:W2:Y:S04]  /*15960*/  LDL.LU.64 R14, [R1+0x1b8] ;  /* 0x0001b800010e7983 */ /* 0x000ea80000300a00 */
[----:B------:R0:W-:Y:S04]  /*15970*/  STL.64 [R1+0xd0], R4 ;  /* 0x0000d00401007387 */ /* 0x0001e80000100a00 */
[----:B------:R1:W-:Y:S04]  /*15980*/  STL.64 [R1+0xd8], R6 ;  /* 0x0000d80601007387 */ /* 0x0003e80000100a00 */
[----:B0-----:R-:W3:Y:S04]  /*15990*/  LDL.LU.64 R4, [R1+0x320] ;  /* 0x0003200001047983 */ /* 0x001ee80000300a00 */
[----:B-1----:R-:W3:Y:S04]  /*159a0*/  LDL.LU.64 R6, [R1+0x328] ;  /* 0x0003280001067983 */ /* 0x002ee80000300a00 */
[----:B------:R0:W-:Y:S04]  /*159b0*/  STL.64 [R1+0x1820], R24 ;  /* 0x0018201801007387 */ /* 0x0001e80000100a00 */
[----:B0-----:R-:W4:Y:S04]  /*159c0*/  LDL.LU.64 R24, [R1+0x2a0] ;  /* 0x0002a00001187983 */ /* 0x001f280000300a00 */
[----:B------:R-:W4:Y:S04]  /*159d0*/  LDL.LU.64 R26, [R1+0x2a8] ;  /* 0x0002a800011a7983 */ /* 0x000f280000300a00 */
[----:B------:R-:W2:Y:S04]  /*159e0*/  LDL.LU.64 R20, [R1+0x1a0] ;  /* 0x0001a00001147983 */ /* 0x000ea80000300a00 */
[----:B------:R-:W2:Y:S04]  /*159f0*/  LDL.LU.64 R22, [R1+0x1a8] ;  /* 0x0001a80001167983 */ /* 0x000ea80000300a00 */
[----:B--2---:R-:W-:Y:S04]  /*15a00*/  STL.64 [R1+0x17d8], R22 ;  /* 0x0017d81601007387 */ /* 0x004fe80000100a00 */
[----:B------:R0:W-:Y:S04]  /*15a10*/  STL.64 [R1+0x17d0], R20 ;  /* 0x0017d01401007387 */ /* 0x0001e80000100a00 */
[----:B0-----:R-:W2:Y:S04]  /*15a20*/  LDL.LU.64 R20, [R1+0x290] ;  /* 0x0002900001147983 */ /* 0x001ea80000300a00 */
        /* <DEDUP_REMOVED lines=8> */
[----:B------:R-:W2:Y:S01]  /*15ab0*/  LDL.LU.64 R22, [R1+0x188] ;  /* 0x0001880001167983 */ /* 0x000ea20000300a00 */
[----:B------:R-:W-:Y:S03]  /*15ac0*/  HMMA.16816.F32.BF16 R8, R8, R16, R12 ;  /* 0x000000100808723c */ /* 0x000fe6000004180c */
[----:B--2---:R-:W-:Y:S04]  /*15ad0*/  STL.64 [R1+0x1818], R22 ;  /* 0x0018181601007387 */ /* 0x004fe80000100a00 */
[----:B------:R0:W-:Y:S04]  /*15ae0*/  STL.64 [R1+0x1810], R20 ;  /* 0x0018101401007387 */ /* 0x0001e80000100a00 */
[----:B0-----:R-:W2:Y:S04]  /*15af0*/  LDL.LU.64 R20, [R1+0x200] ;  /* 0x0002000001147983 */ /* 0x001ea80000300a00 */
[----:B------:R-:W2:Y:S04]  /*15b00*/  LDL.LU.64 R22, [R1+0x208] ;  /* 0x0002080001167983 */ /* 0x000ea80000300a00 */
[----:B------:R-:W3:Y:S04]  /*15b10*/  LDL.LU.64 R14, [R1+0x1838] ;  /* 0x00183800010e7983 */ /* 0x000ee80000300a00 */
[----:B------:R-:W3:Y:S04]  /*15b20*/  LDL.LU.64 R12, [R1+0x1830] ;  /* 0x00183000010c7983 */ /* 0x000ee80000300a00 */
[----:B------:R0:W-:Y:S02]  /*15b30*/  STL.64 [R1+0xc0], R8 ;  /* 0x0000c00801007387 */ /* 0x0001e40000100a00 */
[----:B0-----:R-:W-:-:S02]  /*15b40*/  IMAD.MOV.U32 R8, RZ, RZ, R2 ;  /* 0x000000ffff087224 */ /* 0x001fc400078e0002 */
[----:B------:R-:W-:Y:S01]  /*15b50*/  IMAD.MOV.U32 R9, RZ, RZ, R0 ;  /* 0x000000ffff097224 */ /* 0x000fe200078e0000 */
[----:B------:R-:W-:Y:S06]  /*15b60*/  STL.64 [R1+0xc8], R10 ;  /* 0x0000c80a01007387 */ /* 0x000fec0000100a00 */
[----:B---3--:R-:W-:-:S15]  /*15b70*/  HMMA.16816.F32.BF16 R4, R12, R8, R4 ;  /* 0x000000080c04723c */ /* 0x008fde0000041804 */
[----:B------:R-:W-:-:S04]  /*15b80*/  NOP ;  /* 0x0000000000007918 */ /* 0x000fc80000000000 */
[----:B------:R0:W-:Y:S04]  /*15b90*/  STL.64 [R1+0xb0], R4 ;  /* 0x0000b00401007387 */ /* 0x0001e80000100a00 */
[----:B------:R-:W-:Y:S04]  /*15ba0*/  STL.64 [R1+0xb8], R6 ;  /* 0x0000b80601007387 */ /* 0x000fe80000100a00 */
[----:B0-----:R-:W4:Y:S02]  /*15bb0*/  LDL.LU.64 R4, [R1+0x1828] ;  /* 0x0018280001047983 */ /* 0x001f240000300a00 */
[----:B----4-:R-:W-:-:S15]  /*15bc0*/  HMMA.16816.F32.BF16 R24, R12, R4, R24 ;  /* 0x000000040c18723c */ /* 0x010fde0000041818 */
[----:B------:R-:W-:-:S04]  /*15bd0*/  NOP ;  /* 0x0000000000007918 */ /* 0x000fc80000000000 */
[----:B------:R0:W-:Y:S04]  /*15be0*/  STL.64 [R1+0xa0], R24 ;  /* 0x0000a01801007387 */ /* 0x0001e80000100a00 */
[----:B------:R-:W-:Y:S04]  /*15bf0*/  STL.64 [R1+0xa8], R26 ;  /* 0x0000a81a01007387 */ /* 0x000fe80000100a00 */
[----:B0-----:R-:W2:Y:S02]  /*15c00*/  LDL.LU.64 R24, [R1+0x1820] ;  /* 0x0018200001187983 */ /* 0x001ea40000300a00 */
[----:B--2---:R-:W-:-:S15]  /*15c10*/  HMMA.16816.F32.BF16 R20, R12, R24, R20 ;  /* 0x000000180c14723c */ /* 0x004fde0000041814 */
[----:B------:R-:W-:-:S04]  /*15c20*/  NOP ;  /* 0x0000000000007918 */ /* 0x000fc80000000000 */
[----:B------:R-:W-:Y:S04]  /*15c30*/  STL.64 [R1+0x80], R20 ;  /* 0x0000801401007387 */ /* 0x000fe80000100a00 */
[----:B------:R0:W-:Y:S04]  /*15c40*/  STL.64 [R1+0x88], R22 ;  /* 0x0000881601007387 */ /* 0x0001e80000100a00 */
[----:B0-----:R-:W2:Y:S04]  /*15c50*/  LDL.LU.64 R22, [R1+0x1818] ;  /* 0x0018180001167983 */ /* 0x001ea80000300a00 */
[----:B------:R-:W2:Y:S01]  /*15c60*/  LDL.LU.64 R20, [R1+0x1810] ;  /* 0x0018100001147983 */ /* 0x000ea20000300a00 */
[----:B------:R-:W-:-:S02]  /*15c70*/  IMAD.MOV.U32 R2, RZ, RZ, R16 ;  /* 0x000000ffff027224 */ /* 0x000fc400078e0010 */
[----:B------:R-:W-:Y:S01]  /*15c80*/  IMAD.MOV.U32 R0, RZ, RZ, R17 ;  /* 0x000000ffff007224 */ /* 0x000fe200078e0011 */
[----:B--2---:R-:W-:Y:S01]  /*15c90*/  HMMA.16816.F32.BF16 R12, R12, R16, R20 ;  /* 0x000000100c0c723c */ /* 0x004fe20000041814 */
[----:B------:R-:W2:Y:S04]  /*15ca0*/  LDL.LU.64 R22, [R1+0x1808] ;  /* 0x0018080001167983 */ /* 0x000ea80000300a00 */
[----:B------:R-:W2:Y:S04]  /*15cb0*/  LDL.LU.64 R20, [R1+0x1800] ;  /* 0x0018000001147983 */ /* 0x000ea80000300a00 */
[----:B------:R-:W2:Y:S04]  /*15cc0*/  LDL.LU.64 R18, [R1+0x17f8] ;  /* 0x0017f80001127983 */ /* 0x000ea80000300a00 */
[----:B------:R-:W2:Y:S06]  /*15cd0*/  LDL.LU.64 R16, [R1+0x17f0] ;  /* 0x0017f00001107983 */ /* 0x000eac0000300a00 */
[----:B------:R-:W-:Y:S01]  /*15ce0*/  IMAD.MOV.U32 R28, RZ, RZ, R15 ;  /* 0x000000ffff1c7224 */ /* 0x000fe200078e000f */
[----:B------:R-:W-:Y:S04]  /*15cf0*/  STL.64 [R1+0x20], R12 ;  /* 0x0000200c01007387 */ /* 0x000fe80000100a00 */
[----:B------:R-:W-:Y:S04]  /*15d00*/  STL [R1+0x28], R14 ;  /* 0x0000280e01007387 */ /* 0x000fe80000100800 */
[----:B------:R-:W-:Y:S01]  /*15d10*/  STL [R1+0x1650], R28 ;  /* 0x0016501c01007387 */ /* 0x000fe20000100800 */
[----:B--2---:R-:W-:-:S15]  /*15d20*/  HMMA.16816.F32.BF16 R20, R16, R8, R20 ;  /* 0x000000081014723c */ /* 0x004fde0000041814 */
[----:B------:R-:W-:-:S04]  /*15d30*/  NOP ;  /* 0x0000000000007918 */ /* 0x000fc80000000000 */
[----:B------:R-:W-:Y:S04]  /*15d40*/  STL.64 [R1+0x30], R20 ;  /* 0x0000301401007387 */ /* 0x000fe80000100a00 */
[----:B------:R0:W-:Y:S04]  /*15d50*/  STL.64 [R1+0x38], R22 ;  /* 0x0000381601007387 */ /* 0x0001e80000100a00 */
[----:B0-----:R-:W2:Y:S04]  /*15d60*/  LDL.LU.64 R22, [R1+0x17e8] ;  /* 0x0017e80001167983 */ /* 0x001ea80000300a00 */
[----:B------:R-:W2:Y:S02]  /*15d70*/  LDL.LU.64 R20, [R1+0x17e0] ;  /* 0x0017e00001147983 */ /* 0x000ea40000300a00 */
[----:B--2---:R-:W-:-:S15]  /*15d80*/  HMMA.16816.F32.BF16 R20, R16, R4, R20 ;  /* 0x000000041014723c */ /* 0x004fde0000041814 */
[----:B------:R-:W-:-:S04]  /*15d90*/  NOP ;  /* 0x0000000000007918 */ /* 0x000fc80000000000 */
[----:B------:R-:W-:Y:S04]  /*15da0*/  STL.64 [R1+0x180], R20 ;  /* 0x0001801401007387 */ /* 0x000fe80000100a00 */
[----:B------:R0:W-:Y:S04]  /*15db0*/  STL.64 [R1+0x188], R22 ;  /* 0x0001881601007387 */ /* 0x0001e80000100a00 */
[----:B0-----:R-:W2:Y:S04]  /*15dc0*/  LDL.LU.64 R22, [R1+0x17d8] ;  /* 0x0017d80001167983 */ /* 0x001ea80000300a00 */
[----:B------:R-:W2:Y:S04]  /*15dd0*/  LDL.LU.64 R20, [R1+0x17d0] ;  /* 0x0017d00001147983 */ /* 0x000ea80000300a00 */
[----:B------:R0:W-:Y:S04]  /*15de0*/  STL.64 [R1+0x17b8], R4 ;  /* 0x0017b80401007387 */ /* 0x0001e80000100a00 */
[----:B0-----:R-:W3:Y:S04]  /*15df0*/  LDL.LU.64 R4, [R1+0x190] ;  /* 0x0001900001047983 */ /* 0x001ee80000300a00 */
[----:B------:R-:W3:Y:S01]  /*15e00*/  LDL.LU.64 R6, [R1+0x198] ;  /* 0x0001980001067983 */ /* 0x000ee20000300a00 */
[----:B------:R-:W-:-:S02]  /*15e10*/  IMAD.MOV.U32 R12, RZ, RZ, R2 ;  /* 0x000000ffff0c7224 */ /* 0x000fc400078e0002 */
[----:B------:R-:W-:Y:S01]  /*15e20*/  IMAD.MOV.U32 R13, RZ, RZ, R0 ;  /* 0x000000ffff0d7224 */ /* 0x000fe200078e0000 */
[C---:B--2---:R-:W-:Y:S08]  /*15e30*/  HMMA.16816.F32.BF16 R20, R16.reuse, R24, R20 ;  /* 0x000000181014723c */ /* 0x044ff00000041814 */
[----:B---3--:R-:W-:Y:S01]  /*15e40*/  HMMA.16816.F32.BF16 R4, R16, R12, R4 ;  /* 0x0000000c1004723c */ /* 0x008fe20000041804 */
[----:B------:R-:W0:Y:S10]  /*15e50*/  LDSM.16.MT88.4 R12, [R29+UR5+0x180] ;  /* 0x000180051d0c783b */ /* 0x000e340008004200 */
[----:B------:R-:W-:Y:S04]  /*15e60*/  STL.64 [R1+0x1a0], R20 ;  /* 0x0001a01401007387 */ /* 0x000fe80000100a00 */
[----:B------:R1:W-:Y:S04]  /*15e70*/  STL.64 [R1+0x1a8], R22 ;  /* 0x0001a81601007387 */ /* 0x0003e80000100a00 */
[----:B-1----:R-:W2:Y:S04]  /*15e80*/  LDL.LU.64 R22, [R1+0x17c8] ;  /* 0x0017c80001167983 */ /* 0x002ea80000300a00 */
[----:B------:R-:W2:Y:S04]  /*15e90*/  LDL.LU.64 R20, [R1+0x17c0] ;  /* 0x0017c00001147983 */ /* 0x000ea80000300a00 */
[----:B------:R-:W-:Y:S01]  /*15ea0*/  STL.64 [R1+0x17b0], R24 ;  /* 0x0017b01801007387 */ /* 0x000fe20000100a00 */
[----:B------:R-:W-:-:S03]  /*15eb0*/  IMAD.MOV.U32 R3, RZ, RZ, R5 ;  /* 0x000000ffff037224 */ /* 0x000fc600078e0005 */
[----:B------:R1:W-:Y:S01]  /*15ec0*/  STL [R1+0x190], R4 ;  /* 0x0001900401007387 */ /* 0x0003e20000100800 */
[----:B------:R-:W-:Y:S02]  /*15ed0*/  IMAD.MOV.U32 R2, RZ, RZ, R6 ;  /* 0x000000ffff027224 */ /* 0x000fe400078e0006 */
[----:B------:R-:W-:Y:S01]  /*15ee0*/  IMAD.MOV.U32 R0, RZ, RZ, R7 ;  /* 0x000000ffff007224 */ /* 0x000fe200078e0007 */
[----:B-1----:R-:W2:Y:S04]  /*15ef0*/  LDL.LU.64 R4, [R1+0x2f0] ;  /* 0x0002f00001047983 */ /* 0x002ea80000300a00 */
[----:B------:R-:W2:Y:S04]  /*15f00*/  LDL.LU.64 R6, [R1+0x2f8] ;  /* 0x0002f80001067983 */ /* 0x000ea80000300a00 */
[----:B------:R-:W3:Y:S04]  /*15f10*/  LDL.LU.64 R24, [R1+0x270] ;  /* 0x0002700001187983 */ /* 0x000ee80000300a00 */
[----:B------:R-:W3:Y:S04]  /*15f20*/  LDL.LU.64 R26, [R1+0x278] ;  /* 0x00027800011a7983 */ /* 0x000ee80000300a00 */
[----:B------:R-:W-:Y:S04]  /*15f30*/  STL [R1+0x1618], R2 ;  /* 0x0016180201007387 */ /* 0x000fe80000100800 */
[----:B------:R-:W-:Y:S04]  /*15f40*/  STL [R1+0x1614], R3 ;  /* 0x0016140301007387 */ /* 0x000fe80000100800 */
[----:B------:R-:W-:Y:S01]  /*15f50*/  STL [R1+0x1610], R0 ;  /* 0x0016100001007387 */ /* 0x000fe20000100800 */
[----:B0-----:R-:W-:-:S02]  /*15f60*/  IMAD.MOV.U32 R19, RZ, RZ, R13 ;  /* 0x000000ffff137224 */ /* 0x001fc400078e000d */
[----:B------:R-:W-:Y:S02]  /*15f70*/  IMAD.MOV.U32 R18, RZ, RZ, R14 ;  /* 0x000000ffff127224 */ /* 0x000fe400078e000e */
[----:B------:R-:W-:Y:S01]  /*15f80*/  IMAD.MOV.U32 R14, RZ, RZ, R15 ;  /* 0x000000ffff0e7224 */ /* 0x000fe200078e000f */
[----:B------:R-:W-:Y:S04]  /*15f90*/  STL [R1], R12 ;  /* 0x0000000c01007387 */ /* 0x000fe80000100800 */
[----:B------:R0:W-:Y:S04]  /*15fa0*/  STL.64 [R1+0x17a8], R18 ;  /* 0x0017a81201007387 */ /* 0x0001e80000100a00 */
[----:B------:R-:W4:Y:S04]  /*15fb0*/  LDL.LU.64 R16, [R1+0x1f0] ;  /* 0x0001f00001107983 */ /* 0x000f280000300a00 */
[----:B0-----:R-:W4:Y:S04]  /*15fc0*/  LDL.LU.64 R18, [R1+0x1f8] ;  /* 0x0001f80001127983 */ /* 0x001f280000300a00 */
[----:B------:R-:W-:Y:S04]  /*15fd0*/  STL [R1+0x17a0], R14 ;  /* 0x0017a00e01007387 */ /* 0x000fe80000100800 */
[----:B------:R-:W3:Y:S01]  /*15fe0*/  LDL.64 R12, [R1+0x40] ;  /* 0x00004000010c7983 */ /* 0x000ee20000100a00 */
[----:B--2---:R-:W-:Y:S03]  /*15ff0*/  HMMA.16816.F32.BF16 R8, R20, R8, R4 ;  /* 0x000000081408723c */ /* 0x004fe60000041804 */
[----:B------:R-:W3:-:S15]  /*16000*/  LDL.LU.64 R4, [R1+0x17b8] ;  /* 0x0017b80001047983 */ /* 0x000ede0000300a00 */
[----:B------:R-:W-:Y:S01]  /*16010*/  NOP ;  /* 0x0000000000007918 */ /* 0x000fe20000000000 */
[----:B------:R-:W-:Y:S02]  /*16020*/  IMAD.MOV.U32 R0, RZ, RZ, R9 ;  /* 0x000000ffff007224 */ /* 0x000fe400078e0009 */
[----:B------:R-:W-:Y:S01]  /*16030*/  IMAD.MOV.U32 R3, RZ, RZ, R8 ;  /* 0x000000ffff037224 */ /* 0x000fe200078e0008 */
[----:B------:R0:W-:Y:S04]  /*16040*/  STL.64 [R1+0x1b8], R10 ;  /* 0x0001b80a01007387 */ /* 0x0001e80000100a00 */
[----:B------:R-:W2:Y:S04]  /*16050*/  LDL.LU.64 R8, [R1+0x1e0] ;  /* 0x0001e00001087983 */ /* 0x000ea80000300a00 */
[----:B0-----:R-:W2:Y:S04]  /*16060*/  LDL.LU.64 R10, [R1+0x1e8] ;  /* 0x0001e800010a7983 */ /* 0x001ea80000300a00 */
[----:B------:R-:W-:Y:S04]  /*16070*/  STL [R1+0x1620], R0 ;  /* 0x0016200001007387 */ /* 0x000fe80000100800 */
[----:B------:R-:W-:Y:S01]  /*16080*/  STL [R1+0x161c], R3 ;  /* 0x00161c0301007387 */ /* 0x000fe20000100800 */
[----:B---3--:R-:W-:-:S15]  /*16090*/  HMMA.16816.F32.BF16 R24, R20, R4, R24 ;  /* 0x000000041418723c */ /* 0x008fde0000041818 */
[----:B------:R-:W-:-:S04]  /*160a0*/  NOP ;  /* 0x0000000000007918 */ /* 0x000fc80000000000 */
[----:B------:R0:W-:Y:S04]  /*160b0*/  STL.64 [R1+0x1d0], R24 ;  /* 0x0001d01801007387 */ /* 0x0001e80000100a00 */
[----:B------:R-:W-:Y:S04]  /*160c0*/  STL [R1+0x1d8], R26 ;  /* 0x0001d81a01007387 */ /* 0x000fe80000100800 */
[----:B0-----:R-:W4:Y:S01]  /*160d0*/  LDL.LU.64 R24, [R1+0x17b0] ;  /* 0x0017b00001187983 */ /* 0x001f220000300a00 */
[----:B------:R-:W-:Y:S01]  /*160e0*/  IMAD.MOV.U32 R2, RZ, RZ, R27 ;  /* 0x000000ffff027224 */ /* 0x000fe200078e001b */
[C---:B--2---:R-:W-:Y:S02]  /*160f0*/  HMMA.16816.F32.BF16 R8, R20.reuse, R12, R8 ;  /* 0x0000000c1408723c */ /* 0x044fe40000041808 */
[----:B------:R0:W-:Y:S04]  /*16100*/  STL.64 [R1+0x1798], R4 ;  /* 0x0017980401007387 */ /* 0x0001e80000100a00 */
[----:B0-----:R-:W2:Y:S04]  /*16110*/  LDL.LU.64 R4, [R1+0x70] ;  /* 0x0000700001047983 */ /* 0x001ea80000300a00 */
[----:B------:R-:W-:Y:S09]  /*16120*/  STL [R1+0x1624], R2 ;  /* 0x0016240201007387 */ /* 0x000ff20000100800 */
[----:B------:R-:W-:Y:S01]  /*16130*/  IMAD.MOV.U32 R28, RZ, RZ, R11 ;  /* 0x000000ffff1c7224 */ /* 0x000fe200078e000b */
[----:B----4-:R-:W-:Y:S01]  /*16140*/  HMMA.16816.F32.BF16 R24, R20, R24, R16 ;  /* 0x000000181418723c */ /* 0x010fe20000041810 */
[----:B------:R-:W3:-:S15]  /*16150*/  LDL.LU.64 R18, [R1+0x17a8] ;  /* 0x0017a80001127983 */ /* 0x000ede0000300a00 */
[----:B------:R-:W-:-:S03]  /*16160*/  NOP ;  /* 0x0000000000007918 */ /* 0x000fc60000000000 */
[----:B------:R-:W-:Y:S02]  /*16170*/  IMAD.MOV.U32 R0, RZ, RZ, R26 ;  /* 0x000000ffff007224 */ /* 0x000fe400078e001a */
[----:B------:R-:W-:Y:S01]  /*16180*/  IMAD.MOV.U32 R3, RZ, RZ, R27 ;  /* 0x000000ffff037224 */ /* 0x000fe200078e001b */
[----:B------:R0:W-:Y:S04]  /*16190*/  STL.64 [R1+0x200], R24 ;  /* 0x0002001801007387 */ /* 0x0001e80000100a00 */
[----:B0-----:R-:W4:Y:S04]  /*161a0*/  LDL.LU.64 R24, [R1+0x2d0] ;  /* 0x0002d00001187983 */ /* 0x001f280000300a00 */
[----:B------:R-:W4:Y:S04]  /*161b0*/  LDL.LU.64 R26, [R1+0x2d8] ;  /* 0x0002d800011a7983 */ /* 0x000f280000300a00 */
[----:B------:R-:W-:Y:S04]  /*161c0*/  STL [R1+0x162c], R0 ;  /* 0x00162c0001007387 */ /* 0x000fe80000100800 */
[----:B------:R-:W-:Y:S04]  /*161d0*/  STL [R1+0x1628], R3 ;  /* 0x0016280301007387 */ /* 0x000fe80000100800 */
[----:B------:R-:W3:Y:S04]  /*161e0*/  LDL.LU R14, [R1+0x17a0] ;  /* 0x0017a000010e7983 */ /* 0x000ee80000300800 */
[----:B------:R0:W-:Y:S04]  /*161f0*/  STL.64 [R1+0x1f0], R8 ;  /* 0x0001f00801007387 */ /* 0x0001e80000100a00 */
[----:B------:R1:W-:Y:S04]  /*16200*/  STL [R1+0x1f8], R10 ;  /* 0x0001f80a01007387 */ /* 0x0003e80000100800 */
[----:B0-----:R-:W3:Y:S04]  /*16210*/  LDL.LU.64 R8, [R1+0x260] ;  /* 0x0002600001087983 */ /* 0x001ee80000300a00 */
[----:B-1----:R-:W3:Y:S04]  /*16220*/  LDL.LU.64 R10, [R1+0x268] ;  /* 0x00026800010a7983 */ /* 0x002ee80000300a00 */
[----:B------:R-:W4:Y:S04]  /*16230*/  LDL.LU R20, [R1+0x10] ;  /* 0x0000100001147983 */ /* 0x000f280000300800 */
[----:B------:R-:W4:Y:S04]  /*16240*/  LDL.LU R21, [R1+0x14] ;  /* 0x0000140001157983 */ /* 0x000f280000300800 */
[----:B------:R-:W4:Y:S04]  /*16250*/  LDL.LU R22, [R1+0x18] ;  /* 0x0000180001167983 */ /* 0x000f280000300800 */
[----:B------:R-:W4:Y:S01]  /*16260*/  LDL.LU R23, [R1+0x1c] ;  /* 0x00001c0001177983 */ /* 0x000f220000300800 */
[----:B------:R-:W0:Y:S01]  /*16270*/  S2R R7, SR_TID.X ;  /* 0x0000000000077919 */ /* 0x000e220000002100 */
[----:B------:R-:W-:-:S02]  /*16280*/  IMAD.MOV.U32 R16, RZ, RZ, R13 ;  /* 0x000000ffff107224 */ /* 0x000fc400078e000d */
[----:B------:R-:W1:Y:S01]  /*16290*/  S2R R13, SR_TID.X ;  /* 0x00000000000d7919 */ /* 0x000e620000002100 */
[----:B------:R-:W-:Y:S01]  /*162a0*/  IMAD.MOV.U32 R17, RZ, RZ, R12 ;  /* 0x000000ffff117224 */ /* 0x000fe200078e000c */
[----:B------:R-:W-:Y:S01]  /*162b0*/  STL [R1+0x16e0], R28 ;  /* 0x0016e01c01007387 */ /* 0x000fe20000100800 */
[----:B--2---:R-:W-:Y:S02]  /*162c0*/  IMAD.MOV.U32 R12, RZ, RZ, R5 ;  /* 0x000000ffff0c7224 */ /* 0x004fe400078e0005 */
[C---:B0-----:R-:W-:Y:S01]  /*162d0*/  IMAD.SHL.U32 R6, R7.reuse, 0x2, RZ ;  /* 0x0000000207067824 */ /* 0x041fe200078e00ff */
[----:B------:R-:W-:-:S04]  /*162e0*/  LOP3.LUT R7, R7, 0x7, RZ, 0xc0, !PT ;  /* 0x0000000707077812 */ /* 0x000fc800078ec0ff */
[----:B------:R-:W-:Y:S01]  /*162f0*/  LOP3.LUT R15, R6, 0x10, RZ, 0xc0, !PT ;  /* 0x00000010060f7812 */ /* 0x000fe200078ec0ff */
[----:B------:R-:W-:Y:S02]  /*16300*/  IMAD R6, R7, 0x210, RZ ;  /* 0x0000021007067824 */ /* 0x000fe400078e02ff */
[----:B-1----:R-:W-:Y:S01]  /*16310*/  IMAD.SHL.U32 R7, R13, 0x100, RZ ;  /* 0x000001000d077824 */ /* 0x002fe200078e00ff */
[----:B------:R-:W-:Y:S01]  /*16320*/  LOP3.LUT R15, R15, 0x20, R13, 0xf8, !PT ;  /* 0x000000200f0f7812 */ /* 0x000fe200078ef80d */
[----:B------:R-:W-:Y:S01]  /*16330*/  IMAD.MOV.U32 R13, RZ, RZ, R4 ;  /* 0x000000ffff0d7224 */ /* 0x000fe200078e0004 */
[----:B----4-:R-:W-:Y:S01]  /*16340*/  HMMA.16816.F32.BF16 R24, R20, R4, R24 ;  /* 0x000000041418723c */ /* 0x010fe20000041818 */
[----:B------:R-:W3:Y:S01]  /*16350*/  LDL.LU.64 R4, [R1+0x1798] ;  /* 0x0017980001047983 */ /* 0x000ee20000300a00 */
[----:B------:R-:W-:-:S04]  /*16360*/  LOP3.LUT R15, R6, R15, RZ, 0x3c, !PT ;  /* 0x0000000f060f7212 */ /* 0x000fc800078e3cff */
[----:B------:R-:W-:-:S13]  /*16370*/  LOP3.LUT R15, R15, 0x1000, R7, 0xf8, !PT ;  /* 0x000010000f0f7812 */ /* 0x000fda00078ef807 */
[----:B------:R-:W-:Y:S02]  /*16380*/  IMAD.MOV.U32 R0, RZ, RZ, R25 ;  /* 0x000000ffff007224 */ /* 0x000fe400078e0019 */
[----:B------:R-:W-:Y:S01]  /*16390*/  IMAD.MOV.U32 R3, RZ, RZ, R26 ;  /* 0x000000ffff037224 */ /* 0x000fe200078e001a */
[----:B------:R-:W-:Y:S01]  /*163a0*/  STL [R1+0x220], R24 ;  /* 0x0002201801007387 */ /* 0x000fe20000100800 */
[----:B------:R-:W-:-:S03]  /*163b0*/  IMAD.MOV.U32 R2, RZ, RZ, R27 ;  /* 0x000000ffff027224 */ /* 0x000fc600078e001b */
[----:B------:R-:W0:Y:S04]  /*163c0*/  LDSM.16.MT88.4 R24, [R15+UR5+0x2000] ;  /* 0x002000050f18783b */ /* 0x000e280008004200 */
[----:B------:R-:W-:Y:S04]  /*163d0*/  STL [R1+0x16e4], R0 ;  /* 0x0016e40001007387 */ /* 0x000fe80000100800 */
[----:B0-----:R-:W-:Y:S04]  /*163e0*/  STL.64 [R1+0x1730], R26 ;  /* 0x0017301a01007387 */ /* 0x001fe80000100a00 */
[----:B------:R-:W-:Y:S01]  /*163f0*/  STL.64 [R1+0x1728], R24 ;  /* 0x0017281801007387 */ /* 0x000fe20000100a00 */
[----:B---3--:R-:W-:Y:S03]  /*16400*/  HMMA.16816.F32.BF16 R8, R20, R4, R8 ;  /* 0x000000041408723c */ /* 0x008fe60000041808 */
[----:B------:R-:W0:Y:S04]  /*16410*/  LDSM.16.MT88.4 R4, [R15+UR5+0x2080] ;  /* 0x002080050f04783b */ /* 0x000e280008004200 */
[----:B0-----:R-:W-:-:S12]  /*16420*/  STL.64 [R1+0x16f0], R6 ;  /* 0x0016f00601007387 */ /* 0x001fd80000100a00 */
[----:B------:R-:W-:Y:S04]  /*16430*/  STL.64 [R1+0x280], R8 ;  /* 0x0002800801007387 */ /* 0x000fe80000100a00 */
[----:B------:R-:W-:Y:S04]  /*16440*/  STL.64 [R1+0x288], R10 ;  /* 0x0002880a01007387 */ /* 0x000fe80000100a00 */
[----:B------:R0:W-:Y:S04]  /*16450*/  STL.64 [R1+0x16e8], R4 ;  /* 0x0016e80401007387 */ /* 0x0001e80000100a00 */
[----:B------:R-:W1:Y:S04]  /*16460*/  LDSM.16.MT88.4 R8, [R15+UR5+0x2100] ;  /* 0x002100050f08783b */ /* 0x000e680008004200 */
[----:B0-----:R-:W2:Y:S04]  /*16470*/  LDL.LU.64 R4, [R1+0x60] ;  /* 0x0000600001047983 */ /* 0x001ea80000300a00 */
[----:B------:R-:W3:Y:S04]  /*16480*/  LDL.64 R6, [R1+0x68] ;  /* 0x0000680001067983 */ /* 0x000ee80000100a00 */
[----:B---3--:R-:W-:Y:S04]  /*16490*/  STL.64 [R1+0x1770], R6 ;  /* 0x0017700601007387 */ /* 0x008fe80000100a00 */
[----:B--2---:R0:W-:Y:S04]  /*164a0*/  STL.64 [R1+0x1768], R4 ;  /* 0x0017680401007387 */ /* 0x0041e80000100a00 */
[----:B0-----:R-:W2:Y:S04]  /*164b0*/  LDL.LU.64 R4, [R1+0x250] ;  /* 0x0002500001047983 */ /* 0x001ea80000300a00 */
[----:B------:R-:W2:Y:S04]  /*164c0*/  LDL.LU.64 R6, [R1+0x258] ;  /* 0x0002580001067983 */ /* 0x000ea80000300a00 */
[----:B-1----:R-:W-:Y:S04]  /*164d0*/  STL.64 [R1+0x16b8], R10 ;  /* 0x0016b80a01007387 */ /* 0x002fe80000100a00 */
[----:B------:R0:W-:Y:S04]  /*164e0*/  STL.64 [R1+0x16b0], R8 ;  /* 0x0016b00801007387 */ /* 0x0001e80000100a00 */
[----:B0-----:R-:W3:Y:S04]  /*164f0*/  LDL.LU R8, [R1+0x140] ;  /* 0x0001400001087983 */ /* 0x001ee80000300800 */
[----:B------:R-:W3:Y:S04]  /*16500*/  LDL.LU R9, [R1+0x144] ;  /* 0x0001440001097983 */ /* 0x000ee80000300800 */
[----:B------:R-:W4:Y:S04]  /*16510*/  LDL.LU R10, [R1+0x148] ;  /* 0x00014800010a7983 */ /* 0x000f280000300800 */
[----:B------:R-:W4:Y:S04]  /*16520*/  LDL.LU R11, [R1+0x14c] ;  /* 0x00014c00010b7983 */ /* 0x000f280000300800 */
[----:B----4-:R-:W-:Y:S04]  /*16530*/  STL.64 [R1+0x1700], R10 ;  /* 0x0017000a01007387 */ /* 0x010fe80000100a00 */
[----:B---3--:R0:W-:Y:S04]  /*16540*/  STL.64 [R1+0x16f8], R8 ;  /* 0x0016f80801007387 */ /* 0x0081e80000100a00 */
[----:B0-----:R-:W3:Y:S04]  /*16550*/  LDL.LU R8, [R1+0x160] ;  /* 0x0001600001087983 */ /* 0x001ee80000300800 */
[----:B------:R-:W3:Y:S04]  /*16560*/  LDL.LU R9, [R1+0x164] ;  /* 0x0001640001097983 */ /* 0x000ee80000300800 */
[----:B------:R-:W4:Y:S04]  /*16570*/  LDL.LU R10, [R1+0x168] ;  /* 0x00016800010a7983 */ /* 0x000f280000300800 */
[----:B------:R-:W4:Y:S04]  /*16580*/  LDL.LU R11, [R1+0x16c] ;  /* 0x00016c00010b7983 */ /* 0x000f280000300800 */
[----:B------:R-:W2:Y:S01]  /*16590*/  LDL.LU R24, [R1] ;  /* 0x0000000001187983 */ /* 0x000ea20000300800 */
[----:B------:R-:W-:-:S02]  /*165a0*/  IMAD.MOV.U32 R26, RZ, RZ, R18 ;  /* 0x000000ffff1a7224 */ /* 0x000fc400078e0012 */
[----:B------:R-:W-:Y:S02]  /*165b0*/  IMAD.MOV.U32 R27, RZ, RZ, R14 ;  /* 0x000000ffff1b7224 */ /* 0x000fe400078e000e */
[----:B------:R-:W-:-:S03]  /*165c0*/  IMAD.MOV.U32 R25, RZ, RZ, R19 ;  /* 0x000000ffff197224 */ /* 0x000fc600078e0013 */
[----:B------:R-:W-:Y:S04]  /*165d0*/  STL.64 [R1+0x1780], R26 ;  /* 0x0017801a01007387 */ /* 0x000fe80000100a00 */
[----:B--2---:R0:W-:Y:S04]  /*165e0*/  STL.64 [R1+0x1778], R24 ;  /* 0x0017781801007387 */ /* 0x0041e80000100a00 */
[----:B0-----:R-:W2:Y:S04]  /*165f0*/  LDL.LU.64 R24, [R1+0x50] ;  /* 0x0000500001187983 */ /* 0x001ea80000300a00 */
[----:B----4-:R0:W-:Y:S04]  /*16600*/  STL.64 [R1+0x1710], R10 ;  /* 0x0017100a01007387 */ /* 0x0101e80000100a00 */
[----:B---3--:R1:W-:Y:S04]  /*16610*/  STL.64 [R1+0x1708], R8 ;  /* 0x0017080801007387 */ /* 0x0083e80000100a00 */
[----:B0-----:R-:W3:Y:S04]  /*16620*/  LDL R10, [R1+0x78] ;  /* 0x00007800010a7983 */ /* 0x001ee80000100800 */
[----:B------:R-:W3:Y:S01]  /*16630*/  LDL R11, [R1+0x7c] ;  /* 0x00007c00010b7983 */ /* 0x000ee20000100800 */
[----:B-1----:R-:W-:-:S02]  /*16640*/  IMAD.MOV.U32 R8, RZ, RZ, R13 ;  /* 0x000000ffff087224 */ /* 0x002fc400078e000d */
[----:B------:R-:W-:Y:S02]  /*16650*/  IMAD.MOV.U32 R9, RZ, RZ, R12 ;  /* 0x000000ffff097224 */ /* 0x000fe400078e000c */
[----:B------:R-:W0:Y:S04]  /*16660*/  LDSM.16.MT88.4 R12, [R15+UR5+0x2180] ;  /* 0x002180050f0c783b */ /* 0x000e280008004200 */
[----:B---3--:R-:W-:Y:S04]  /*16670*/  STL.64 [R1+0x1790], R10 ;  /* 0x0017900a01007387 */ /* 0x008fe80000100a00 */
[----:B------:R2:W-:Y:S02]  /*16680*/  STL.64 [R1+0x1788], R8 ;  /* 0x0017880801007387 */ /* 0x0005e40000100a00 */
[----:B--2---:R-:W-:-:S15]  /*16690*/  HMMA.16816.F32.BF16 R8, R20, R24, R4 ;  /* 0x000000181408723c */ /* 0x004fde0000041804 */
[----:B------:R-:W-:-:S04]  /*166a0*/  NOP ;  /* 0x0000000000007918 */ /* 0x000fc80000000000 */
[----:B------:R1:W-:Y:S04]  /*166b0*/  STL.64 [R1+0x290], R8 ;  /* 0x0002900801007387 */ /* 0x0003e80000100a00 */
[----:B------:R2:W-:Y:S04]  /*166c0*/  STL.64 [R1+0x298], R10 ;  /* 0x0002980a01007387 */ /* 0x0005e80000100a00 */
[----:B-1----:R-:W3:Y:S04]  /*166d0*/  LDL.LU.64 R8, [R1+0x210] ;  /* 0x0002100001087983 */ /* 0x002ee80000300a00 */
[----:B--2---:R-:W3:Y:S04]  /*166e0*/  LDL.LU.64 R10, [R1+0x218] ;  /* 0x00021800010a7983 */ /* 0x004ee80000300a00 */
[----:B0-----:R0:W-:Y:S04]  /*166f0*/  STL.64 [R1+0x1660], R14 ;  /* 0x0016600e01007387 */ /* 0x0011e80000100a00 */
[----:B------:R1:W-:Y:S04]  /*16700*/  STL.64 [R1+0x1658], R12 ;  /* 0x0016580c01007387 */ /* 0x0003e80000100a00 */
[----:B0-----:R-:W2:Y:S04]  /*16710*/  LDL R14, [R1+0x58] ;  /* 0x00005800010e7983 */ /* 0x001ea80000100800 */
[----:B------:R-:W2:Y:S01]  /*16720*/  LDL R15, [R1+0x5c] ;  /* 0x00005c00010f7983 */ /* 0x000ea20000100800 */
[----:B------:R-:W-:-:S02]  /*16730*/  IMAD.MOV.U32 R4, RZ, RZ, R24 ;  /* 0x000000ffff047224 */ /* 0x000fc400078e0018 */
[----:B------:R-:W-:Y:S02]  /*16740*/  IMAD.MOV.U32 R0, RZ, RZ, R25 ;  /* 0x000000ffff007224 */ /* 0x000fe400078e0019 */
[----:B------:R-:W-:Y:S02]  /*16750*/  IMAD.MOV.U32 R24, RZ, RZ, R17 ;  /* 0x000000ffff187224 */ /* 0x000fe400078e0011 */
[----:B------:R-:W-:Y:S02]  /*16760*/  IMAD.MOV.U32 R25, RZ, RZ, R16 ;  /* 0x000000ffff197224 */ /* 0x000fe400078e0010 */
[----:B------:R-:W0:Y:S01]  /*16770*/  LDSM.16.MT88.4 R16, [R29+UR5+0x2000] ;  /* 0x002000051d10783b */ /* 0x000e220008004200 */
[----:B-1----:R-:W-:Y:S02]  /*16780*/  IMAD.MOV.U32 R12, RZ, RZ, R4 ;  /* 0x000000ffff0c7224 */ /* 0x002fe400078e0004 */
[----:B------:R-:W-:Y:S01]  /*16790*/  IMAD.MOV.U32 R13, RZ, RZ, R0 ;  /* 0x000000ffff0d7224 */ /* 0x000fe200078e0000 */
[----:B--2---:R-:W-:Y:S04]  /*167a0*/  STL.64 [R1+0x1760], R14 ;  /* 0x0017600e01007387 */ /* 0x004fe80000100a00 */
[----:B------:R-:W-:Y:S04]  /*167b0*/  STL.64 [R1+0x1758], R12 ;  /* 0x0017580c01007387 */ /* 0x000fe80000100a00 */
[----:B0-----:R-:W-:Y:S04]  /*167c0*/  STL.64 [R1+0x1638], R18 ;  /* 0x0016381201007387 */ /* 0x001fe80000100a00 */
[----:B------:R0:W-:Y:S04]  /*167d0*/  STL.64 [R1+0x1630], R16 ;  /* 0x0016301001007387 */ /* 0x0001e80000100a00 */
[----:B0-----:R-:W2:Y:S04]  /*167e0*/  LDL.LU R16, [R1+0x150] ;  /* 0x0001500001107983 */ /* 0x001ea80000300800 */
[----:B------:R-:W2:Y:S04]  /*167f0*/  LDL.LU R17, [R1+0x154] ;  /* 0x0001540001117983 */ /* 0x000ea80000300800 */
[----:B------:R-:W4:Y:S04]  /*16800*/  LDL.LU R18, [R1+0x158] ;  /* 0x0001580001127983 */ /* 0x000f280000300800 */
[----:B------:R-:W4:Y:S04]  /*16810*/  LDL.LU R19, [R1+0x15c] ;  /* 0x00015c0001137983 */ /* 0x000f280000300800 */
[----:B------:R-:W2:Y:S04]  /*16820*/  LDL.LU.64 R4, [R1+0x370] ;  /* 0x0003700001047983 */ /* 0x000ea80000300a00 */
[----:B------:R-:W3:Y:S04]  /*16830*/  LDL.LU.64 R6, [R1+0x378] ;  /* 0x0003780001067983 */ /* 0x000ee80000300a00 */
[----:B------:R-:W3:Y:S04]  /*16840*/  LDL.LU.64 R12, [R1+0x2b0] ;  /* 0x0002b000010c7983 */ /* 0x000ee80000300a00 */
[----:B------:R-:W3:Y:S04]  /*16850*/  LDL.LU.64 R14, [R1+0x2b8] ;  /* 0x0002b800010e7983 */ /* 0x000ee80000300a00 */
[----:B----4-:R-:W-:Y:S04]  /*16860*/  STL.64 [R1+0x1720], R18 ;  /* 0x0017201201007387 */ /* 0x010fe80000100a00 */
[----:B--2---:R0:W-:Y:S04]  /*16870*/  STL.64 [R1+0x1718], R16 ;  /* 0x0017181001007387 */ /* 0x0041e80000100a00 */
[----:B0-----:R-:W2:Y:S04]  /*16880*/  LDL.LU R16, [R1+0x170] ;  /* 0x0001700001107983 */ /* 0x001ea80000300800 */
[----:B------:R-:W2:Y:S04]  /*16890*/  LDL.LU R17, [R1+0x174] ;  /* 0x0001740001117983 */ /* 0x000ea80000300800 */
[----:B------:R-:W4:Y:S04]  /*168a0*/  LDL.LU R18, [R1+0x178] ;  /* 0x0001780001127983 */ /* 0x000f280000300800 */
[----:B------:R-:W4:Y:S04]  /*168b0*/  LDL.LU R19, [R1+0x17c] ;  /* 0x00017c0001137983 */ /* 0x000f280000300800 */
[----:B----4-:R-:W-:Y:S04]  /*168c0*/  STL.64 [R1+0x1740], R18 ;  /* 0x0017401201007387 */ /* 0x010fe80000100a00 */
[----:B--2---:R0:W-:Y:S04]  /*168d0*/  STL.64 [R1+0x1738], R16 ;  /* 0x0017381001007387 */ /* 0x0041e80000100a00 */
[----:B0-----:R-:W2:Y:S04]  /*168e0*/  LDL.LU.64 R16, [R1+0x1c0] ;  /* 0x0001c00001107983 */ /* 0x001ea80000300a00 */
[----:B------:R-:W4:Y:S01]  /*168f0*/  LDL.LU.64 R18, [R1+0x1c8] ;  /* 0x0001c80001127983 */ /* 0x000f220000300a00 */
[----:B---3--:R-:W-:Y:S03]  /*16900*/  HMMA.16816.F32.BF16 R20, R20, R24, R8 ;  /* 0x000000181414723c */ /* 0x008fe60000041808 */
[----:B----4-:R-:W-:Y:S04]  /*16910*/  STL.64 [R1+0x1750], R18 ;  /* 0x0017501201007387 */ /* 0x010fe80000100a00 */
[----:B--2---:R0:W-:Y:S04]  /*16920*/  STL.64 [R1+0x1748], R16 ;  /* 0x0017481001007387 */ /* 0x0041e80000100a00 */
[----:B0-----:R-:W2:Y:S04]  /*16930*/  LDL.LU.64 R16, [R1+0x230] ;  /* 0x0002300001107983 */ /* 0x001ea80000300a00 */
[----:B------:R-:W2:Y:S04]  /*16940*/  LDL.LU.64 R18, [R1+0x238] ;  /* 0x0002380001127983 */ /* 0x000ea80000300a00 */
[----:B------:R-:W3:Y:S04]  /*16950*/  LDL.LU.64 R10, [R1+0x1790] ;  /* 0x00179000010a7983 */ /* 0x000ee80000300a00 */
[----:B------:R-:W4:Y:S04]  /*16960*/  LDL.LU.64 R8, [R1+0x1788] ;  /* 0x0017880001087983 */ /* 0x000f280000300a00 */
[----:B------:R-:W4:Y:S04]  /*16970*/  LDL.LU.64 R26, [R1+0x1780] ;  /* 0x00178000011a7983 */ /* 0x000f280000300a00 */
[----:B------:R-:W4:Y:S04]  /*16980*/  LDL.LU.64 R24, [R1+0x1778] ;  /* 0x0017780001187983 */ /* 0x000f280000300a00 */
[----:B------:R-:W-:Y:S04]  /*16990*/  STL.64 [R1+0x2a0], R20 ;  /* 0x0002a01401007387 */ /* 0x000fe80000100a00 */
[----:B------:R-:W-:Y:S04]  /*169a0*/  STL.64 [R1+0x2a8], R22 ;  /* 0x0002a81601007387 */ /* 0x000fe80000100a00 */
[----:B------:R-:W0:Y:S04]  /*169b0*/  LDSM.16.MT88.4 R20, [R29+UR5+0x2080] ;  /* 0x002080051d14783b */ /* 0x000e280008004200 */
[----:B0-----:R-:W-:Y:S04]  /*169c0*/  STL.64 [R1+0x15e0], R22 ;  /* 0x0015e01601007387 */ /* 0x001fe80000100a00 */
[----:B------:R0:W-:Y:S04]  /*169d0*/  STL.64 [R1+0x15d8], R20 ;  /* 0x0015d81401007387 */ /* 0x0001e80000100a00 */
[----:B0-----:R-:W2:Y:S04]  /*169e0*/  LDL.LU.64 R20, [R1+0x40] ;  /* 0x0000400001147983 */ /* 0x001ea80000300a00 */
[----:B------:R-:W2:Y:S01]  /*169f0*/  LDL.64 R22, [R1+0x48] ;  /* 0x0000480001167983 */ /* 0x000ea20000100a00 */
[----:B----4-:R-:W-:-:S15]  /*16a00*/  HMMA.16816.F32.BF16 R4, R24, R8, R4 ;  /* 0x000000081804723c */ /* 0x010fde0000041804 */
[----:B------:R-:W-:-:S04]  /*16a10*/  NOP ;  /* 0x0000000000007918 */ /* 0x000fc80000000000 */
[----:B------:R-:W-:Y:S04]  /*16a20*/  STL.64 [R1+0x2d0], R4 ;  /* 0x0002d00401007387 */ /* 0x000fe80000100a00 */
[----:B------:R0:W-:Y:S04]  /*16a30*/  STL.64 [R1+0x2d8], R6 ;  /* 0x0002d80601007387 */ /* 0x0001e80000100a00 */
[----:B0-----:R-:W4:Y:S04]  /*16a40*/  LDL.LU.64 R6, [R1+0x1770] ;  /* 0x0017700001067983 */ /* 0x001f280000300a00 */
[----:B------:R-:W2:Y:S02]  /*16a50*/  LDL.LU.64 R4, [R1+0x1768] ;  /* 0x0017680001047983 */ /* 0x000ea40000300a00 */
        /* <DEDUP_REMOVED lines=9> */
[----:B------:R-:W-:Y:S04]  /*16af0*/  STL.64 [R1+0x2b8], R18 ;  /* 0x0002b81201007387 */ /* 0x000fe80000100a00 */
[----:B------:R-:W0:Y:S04]  /*16b00*/  LDSM.16.MT88.4 R16, [R29+UR5+0x2100] ;  /* 0x002100051d10783b */ /* 0x000e280008004200 */
[----:B0-----:R-:W-:Y:S04]  /*16b10*/  STL.64 [R1+0x90], R16 ;  /* 0x0000901001007387 */ /* 0x001fe80000100a00 */
[----:B------:R0:W-:Y:S04]  /*16b20*/  STL.64 [R1+0x98], R18 ;  /* 0x0000981201007387 */ /* 0x0001e80000100a00 */
[----:B0-----:R-:W2:Y:S04]  /*16b30*/  LDL.LU.64 R18, [R1+0x1750] ;  /* 0x0017500001127983 */ /* 0x001ea80000300a00 */
[----:B------:R-:W2:Y:S02]  /*16b40*/  LDL.LU.64 R16, [R1+0x1748] ;  /* 0x0017480001107983 */ /* 0x000ea40000300a00 */
[----:B--2---:R-:W-:Y:S02]  /*16b50*/  HMMA.16816.F32.BF16 R24, R24, R20, R16 ;  /* 0x000000141818723c */ /* 0x004fe40000041810 */
[----:B------:R-:W3:Y:S04]  /*16b60*/  LDL.LU.64 R18, [R1+0x1740] ;  /* 0x0017400001127983 */ /* 0x000ee80000300a00 */
[----:B------:R-:W3:-:S13]  /*16b70*/  LDL.LU.64 R16, [R1+0x1738] ;  /* 0x0017380001107983 */ /* 0x000eda0000300a00 */
[----:B------:R-:W-:Y:S04]  /*16b80*/  STL.64 [R1+0x320], R24 ;  /* 0x0003201801007387 */ /* 0x000fe80000100a00 */
[----:B------:R0:W-:Y:S04]  /*16b90*/  STL.64 [R1+0x328], R26 ;  /* 0x0003281a01007387 */ /* 0x0001e80000100a00 */
[----:B0-----:R-:W3:Y:S04]  /*16ba0*/  LDL.LU.64 R26, [R1+0x1730] ;  /* 0x00173000011a7983 */ /* 0x001ee80000300a00 */
[----:B------:R-:W3:Y:S02]  /*16bb0*/  LDL.LU.64 R24, [R1+0x1728] ;  /* 0x0017280001187983 */ /* 0x000ee40000300a00 */
[----:B---3--:R-:W-:Y:S02]  /*16bc0*/  HMMA.16816.F32.BF16 R8, R24, R10, R16 ;  /* 0x0000000a1808723c */ /* 0x008fe40000041810 */
[----:B------:R-:W2:Y:S04]  /*16bd0*/  LDL.LU.64 R18, [R1+0x1720] ;  /* 0x0017200001127983 */ /* 0x000ea80000300a00 */
[----:B------:R-:W2:-:S13]  /*16be0*/  LDL.LU.64 R16, [R1+0x1718] ;  /* 0x0017180001107983 */ /* 0x000e9a0000300a00 */
[----:B------:R-:W-:Y:S04]  /*16bf0*/  STL.64 [R1+0x310], R8 ;  /* 0x0003100801007387 */ /* 0x000fe80000100a00 */
[----:B------:R0:W-:Y:S04]  /*16c00*/  STL.64 [R1+0x318], R10 ;  /* 0x0003180a01007387 */ /* 0x0001e80000100a00 */
[----:B0-----:R-:W4:Y:S04]  /*16c10*/  LDL.LU.64 R10, [R1+0x1710] ;  /* 0x00171000010a7983 */ /* 0x001f280000300a00 */
[----:B------:R-:W4:Y:S02]  /*16c20*/  LDL.LU.64 R8, [R1+0x1708] ;  /* 0x0017080001087983 */ /* 0x000f240000300a00 */
[----:B----4-:R-:W-:-:S15]  /*16c30*/  HMMA.16816.F32.BF16 R8, R24, R6, R8 ;  /* 0x000000061808723c */ /* 0x010fde0000041808 */
[----:B------:R-:W-:-:S04]  /*16c40*/  NOP ;  /* 0x0000000000007918 */ /* 0x000fc80000000000 */
[----:B------:R-:W-:Y:S04]  /*16c50*/  STL.64 [R1+0x300], R8 ;  /* 0x0003000801007387 */ /* 0x000fe80000100a00 */
[----:B------:R0:W-:Y:S04]  /*16c60*/  STL.64 [R1+0x308], R10 ;  /* 0x0003080a01007387 */ /* 0x0001e80000100a00 */
[----:B0-----:R-:W3:Y:S04]  /*16c70*/  LDL.LU.64 R10, [R1+0x1700] ;  /* 0x00170000010a7983 */ /* 0x001ee80000300a00 */
[----:B------:R-:W3:Y:S01]  /*16c80*/  LDL.LU.64 R8, [R1+0x16f8] ;  /* 0x0016f80001087983 */ /* 0x000ee20000300a00 */
[----:B--2---:R-:W-:Y:S01]  /*16c90*/  HMMA.16816.F32.BF16 R12, R24, R14, R16 ;  /* 0x0000000e180c723c */ /* 0x004fe20000041810 */
[----:B------:R-:W-:-:S02]  /*16ca0*/  IMAD.MOV.U32 R0, RZ, RZ, R6 ;  /* 0x000000ffff007224 */ /* 0x000fc400078e0006 */
[----:B------:R-:W-:Y:S02]  /*16cb0*/  IMAD.MOV.U32 R28, RZ, RZ, R7 ;  /* 0x000000ffff1c7224 */ /* 0x000fe400078e0007 */
[----:B------:R-:W2:Y:S04]  /*16cc0*/  LDL.LU.64 R6, [R1+0x16f0] ;  /* 0x0016f00001067983 */ /* 0x000ea80000300a00 */
[----:B------:R-:W2:Y:S04]  /*16cd0*/  LDL.LU.64 R4, [R1+0x16e8] ;  /* 0x0016e80001047983 */ /* 0x000ea80000300a00 */
[----:B------:R-:W-:Y:S06]  /*16ce0*/  STL.64 [R1+0x16c0], R22 ;  /* 0x0016c01601007387 */ /* 0x000fec0000100a00 */
[----:B------:R0:W-:Y:S04]  /*16cf0*/  STL.64 [R1+0x2f0], R12 ;  /* 0x0002f00c01007387 */ /* 0x0001e80000100a00 */
[----:B------:R1:W-:Y:S04]  /*16d00*/  STL.64 [R1+0x2f8], R14 ;  /* 0x0002f80e01007387 */ /* 0x0003e80000100a00 */
[----:B0-----:R-:W4:Y:S01]  /*16d10*/  LDL.LU R12, [R1+0xc0] ;  /* 0x0000c000010c7983 */ /* 0x001f220000300800 */
[----:B---3--:R-:W-:-:S15]  /*16d20*/  HMMA.16816.F32.BF16 R8, R24, R22, R8 ;  /* 0x000000161808723c */ /* 0x008fde0000041808 */
[----:B------:R-:W-:-:S04]  /*16d30*/  NOP ;  /* 0x0000000000007918 */ /* 0x000fc80000000000 */
[----:B------:R-:W-:Y:S04]  /*16d40*/  STL.64 [R1+0x270], R8 ;  /* 0x0002700801007387 */ /* 0x000fe80000100a00 */
[----:B------:R-:W-:Y:S04]  /*16d50*/  STL.64 [R1+0x278], R10 ;  /* 0x0002780a01007387 */ /* 0x000fe80000100a00 */
[----:B------:R-:W4:Y:S04]  /*16d60*/  LDL.LU R13, [R1+0xc4] ;  /* 0x0000c400010d7983 */ /* 0x000f280000300800 */
[----:B-1----:R-:W3:Y:S04]  /*16d70*/  LDL.LU R14, [R1+0xc8] ;  /* 0x0000c800010e7983 */ /* 0x002ee80000300800 */
[----:B------:R-:W3:Y:S04]  /*16d80*/  LDL.LU R15, [R1+0xcc] ;  /* 0x0000cc00010f7983 */ /* 0x000ee80000300800 */
[----:B---3--:R0:W-:Y:S04]  /*16d90*/  STL.64 [R1+0x1670], R14 ;  /* 0x0016700e01007387 */ /* 0x0081e80000100a00 */
[----:B----4-:R1:W-:Y:S04]  /*16da0*/  STL.64 [R1+0x1668], R12 ;  /* 0x0016680c01007387 */ /* 0x0103e80000100a00 */
[----:B0-----:R-:W3:Y:S04]  /*16db0*/  LDL.64 R14, [R1+0x58] ;  /* 0x00005800010e7983 */ /* 0x001ee80000100a00 */
[----:B---3--:R0:W-:Y:S04]  /*16dc0*/  STL.64 [R1+0x16c8], R14 ;  /* 0x0016c80e01007387 */ /* 0x0081e80000100a00 */
[----:B------:R-:W3:Y:S04]  /*16dd0*/  LDL.LU R16, [R1+0x80] ;  /* 0x0000800001107983 */ /* 0x000ee80000300800 */
[----:B------:R-:W3:Y:S04]  /*16de0*/  LDL.LU R17, [R1+0x84] ;  /* 0x0000840001117983 */ /* 0x000ee80000300800 */
[----:B------:R-:W4:Y:S04]  /*16df0*/  LDL.LU R18, [R1+0x88] ;  /* 0x0000880001127983 */ /* 0x000f280000300800 */
[----:B------:R-:W4:Y:S04]  /*16e00*/  LDL.LU R19, [R1+0x8c] ;  /* 0x00008c0001137983 */ /* 0x000f280000300800 */
[----:B-1----:R-:W2:Y:S04]  /*16e10*/  LDL.LU R12, [R1+0x120] ;  /* 0x00012000010c7983 */ /* 0x002ea80000300800 */
[----:B------:R-:W2:Y:S04]  /*16e20*/  LDL.LU R13, [R1+0x124] ;  /* 0x00012400010d7983 */ /* 0x000ea80000300800 */
[----:B0-----:R-:W2:Y:S04]  /*16e30*/  LDL.LU R14, [R1+0x128] ;  /* 0x00012800010e7983 */ /* 0x001ea80000300800 */
[----:B------:R-:W2:Y:S04]  /*16e40*/  LDL.LU R15, [R1+0x12c] ;  /* 0x00012c00010f7983 */ /* 0x000ea80000300800 */
[----:B--2---:R-:W-:Y:S04]  /*16e50*/  STL.64 [R1+0x16d8], R14 ;  /* 0x0016d80e01007387 */ /* 0x004fe80000100a00 */
[----:B------:R0:W-:Y:S04]  /*16e60*/  STL.64 [R1+0x16d0], R12 ;  /* 0x0016d00c01007387 */ /* 0x0001e80000100a00 */
        /* <DEDUP_REMOVED lines=12> */
[----:B----4-:R-:W-:Y:S04]  /*16f30*/  STL.64 [R1+0x1648], R18 ;  /* 0x0016481201007387 */ /* 0x010fe80000100a00 */
[----:B---3--:R0:W-:Y:S04]  /*16f40*/  STL.64 [R1+0x1640], R16 ;  /* 0x0016401001007387 */ /* 0x0081e80000100a00 */
        /* <DEDUP_REMOVED lines=16> */
[----:B----4-:R0:W-:Y:S04]  /*17050*/  STL.64 [R1+0x16a0], R18 ;  /* 0x0016a01201007387 */ /* 0x0101e80000100a00 */
[----:B---3--:R-:W-:Y:S04]  /*17060*/  STL.64 [R1+0x1698], R16 ;  /* 0x0016981001007387 */ /* 0x008fe80000100a00 */
[----:B0-----:R-:W2:Y:S01]  /*17070*/  LDL.64 R18, [R1+0x78] ;  /* 0x0000780001127983 */ /* 0x001ea20000100a00 */
[----:B------:R-:W-:-:S03]  /*17080*/  IMAD.MOV.U32 R26, RZ, RZ, R0 ;  /* 0x000000ffff1a7224 */ /* 0x000fc600078e0000 */
[----:B------:R-:W3:Y:S01]  /*17090*/  LDL.LU R0, [R1+0x16e4] ;  /* 0x0016e40001007983 */ /* 0x000ee20000300800 */
[----:B------:R-:W-:-:S03]  /*170a0*/  IMAD.MOV.U32 R27, RZ, RZ, R28 ;  /* 0x000000ffff1b7224 */ /* 0x000fc600078e001c */
[----:B------:R-:W4:Y:S01]  /*170b0*/  LDL.LU R28, [R1+0x16e0] ;  /* 0x0016e000011c7983 */ /* 0x000f220000300800 */
        /* <DEDUP_REMOVED lines=11> */
[----:B------:R0:W-:Y:S04]  /*17170*/  STL.64 [R1+0x16a8], R26 ;  /* 0x0016a81a01007387 */ /* 0x0001e80000100a00 */
[----:B------:R-:W3:Y:S04]  /*17180*/  LDL.LU R24, [R1+0xf0] ;  /* 0x0000f00001187983 */ /* 0x000ee80000300800 */
[----:B------:R-:W3:Y:S04]  /*17190*/  LDL.LU R25, [R1+0xf4] ;  /* 0x0000f40001197983 */ /* 0x000ee80000300800 */
[----:B0-----:R-:W3:Y:S04]  /*171a0*/  LDL.LU R26, [R1+0xf8] ;  /* 0x0000f800011a7983 */ /* 0x001ee80000300800 */
[----:B------:R-:W3:Y:S01]  /*171b0*/  LDL.LU R27, [R1+0xfc] ;  /* 0x0000fc00011b7983 */ /* 0x000ee20000300800 */
[----:B--2---:R-:W-:-:S15]  /*171c0*/  HMMA.16816.F32.BF16 R20, R4, R14, R20 ;  /* 0x0000000e0414723c */ /* 0x004fde0000041814 */
[----:B------:R-:W-:-:S04]  /*171d0*/  NOP ;  /* 0x0000000000007918 */ /* 0x000fc80000000000 */
[----:B------:R-:W-:Y:S04]  /*171e0*/  STL.64 [R1+0x240], R20 ;  /* 0x0002401401007387 */ /* 0x000fe80000100a00 */
[----:B------:R0:W-:Y:S04]  /*171f0*/  STL.64 [R1+0x248], R22 ;  /* 0x0002481601007387 */ /* 0x0001e80000100a00 */
[----:B0-----:R-:W2:Y:S02]  /*17200*/  LDL.LU.64 R22, [R1+0x16c0] ;  /* 0x0016c00001167983 */ /* 0x001ea40000300a00 */
[----:B--2---:R-:W-:Y:S02]  /*17210*/  HMMA.16816.F32.BF16 R4, R4, R22, R8 ;  /* 0x000000160404723c */ /* 0x004fe40000041808 */
[----:B------:R-:W3:Y:S04]  /*17220*/  LDL.LU.64 R10, [R1+0x16b8] ;  /* 0x0016b800010a7983 */ /* 0x000ee80000300a00 */
[----:B------:R-:W3:-:S13]  /*17230*/  LDL.LU.64 R8, [R1+0x16b0] ;  /* 0x0016b00001087983 */ /* 0x000eda0000300a00 */
[----:B------:R0:W-:Y:S04]  /*17240*/  STL.64 [R1+0x230], R4 ;  /* 0x0002300401007387 */ /* 0x0001e80000100a00 */
[----:B------:R1:W-:Y:S04]  /*17250*/  STL.64 [R1+0x238], R6 ;  /* 0x0002380601007387 */ /* 0x0003e80000100a00 */
[----:B0-----:R-:W2:Y:S04]  /*17260*/  LDL.LU.64 R4, [R1+0x90] ;  /* 0x0000900001047983 */ /* 0x001ea80000300a00 */
[----:B-1----:R-:W2:Y:S01]  /*17270*/  LDL.LU.64 R6, [R1+0x98] ;  /* 0x0000980001067983 */ /* 0x002ea20000300a00 */
[----:B---3--:R-:W-:Y:S03]  /*17280*/  HMMA.16816.F32.BF16 R24, R8, R18, R24 ;  /* 0x000000120818723c */ /* 0x008fe60000041818 */
[----:B--2---:R-:W-:Y:S04]  /*17290*/  STL.64 [R1+0x1590], R6 ;  /* 0x0015900601007387 */ /* 0x004fe80000100a00 */
[----:B------:R0:W-:Y:S04]  /*172a0*/  STL.64 [R1+0x1588], R4 ;  /* 0x0015880401007387 */ /* 0x0001e80000100a00 */
[----:B0-----:R-:W2:Y:S04]  /*172b0*/  LDL.LU R4, [R1+0xb0] ;  /* 0x0000b00001047983 */ /* 0x001ea80000300800 */
[----:B------:R-:W2:Y:S04]  /*172c0*/  LDL.LU R5, [R1+0xb4] ;  /* 0x0000b40001057983 */ /* 0x000ea80000300800 */
[----:B------:R-:W2:Y:S04]  /*172d0*/  LDL.LU R6, [R1+0xb8] ;  /* 0x0000b80001067983 */ /* 0x000ea80000300800 */
[----:B------:R-:W2:Y:S04]  /*172e0*/  LDL.LU R7, [R1+0xbc] ;  /* 0x0000bc0001077983 */ /* 0x000ea80000300800 */
[----:B------:R0:W-:Y:S04]  /*172f0*/  STL.64 [R1+0x210], R24 ;  /* 0x0002101801007387 */ /* 0x0001e80000100a00 */
[----:B------:R1:W-:Y:S01]  /*17300*/  STL.64 [R1+0x218], R26 ;  /* 0x0002181a01007387 */ /* 0x0003e20000100a00 */
[----:B0-----:R-:W-:-:S03]  /*17310*/  IMAD.MOV.U32 R25, RZ, RZ, R18 ;  /* 0x000000ffff197224 */ /* 0x001fc600078e0012 */
[----:B-1----:R-:W3:Y:S01]  /*17320*/  LDL.LU.64 R26, [R1+0x16a8] ;  /* 0x0016a800011a7983 */ /* 0x002ee20000300a00 */
[----:B------:R-:W-:-:S03]  /*17330*/  IMAD.MOV.U32 R24, RZ, RZ, R19 ;  /* 0x000000ffff187224 */ /* 0x000fc600078e0013 */
[----:B------:R-:W3:Y:S04]  /*17340*/  LDL.LU.64 R18, [R1+0x16a0] ;  /* 0x0016a00001127983 */ /* 0x000ee80000300a00 */
[----:B------:R-:W3:Y:S02]  /*17350*/  LDL.LU.64 R16, [R1+0x1698] ;  /* 0x0016980001107983 */ /* 0x000ee40000300a00 */
[----:B---3--:R-:W-:-:S15]  /*17360*/  HMMA.16816.F32.BF16 R16, R8, R26, R16 ;  /* 0x0000001a0810723c */ /* 0x008fde0000041810 */
[----:B------:R-:W-:-:S04]  /*17370*/  NOP ;  /* 0x0000000000007918 */ /* 0x000fc80000000000 */
[----:B------:R-:W-:Y:S04]  /*17380*/  STL.64 [R1+0x1e0], R16 ;  /* 0x0001e01001007387 */ /* 0x000fe80000100a00 */
[----:B------:R0:W-:Y:S04]  /*17390*/  STL.64 [R1+0x1e8], R18 ;  /* 0x0001e81201007387 */ /* 0x0001e80000100a00 */
[----:B0-----:R-:W3:Y:S04]  /*173a0*/  LDL.LU.64 R18, [R1+0x1690] ;  /* 0x0016900001127983 */ /* 0x001ee80000300a00 */
[----:B------:R-:W3:Y:S01]  /*173b0*/  LDL.LU.64 R16, [R1+0x1688] ;  /* 0x0016880001107983 */ /* 0x000ee20000300a00 */
[----:B------:R-:W-:-:S02]  /*173c0*/  IMAD.MOV.U32 R21, RZ, RZ, R14 ;  /* 0x000000ffff157224 */ /* 0x000fc400078e000e */
[----:B------:R-:W-:Y:S01]  /*173d0*/  IMAD.MOV.U32 R20, RZ, RZ, R15 ;  /* 0x000000ffff147224 */ /* 0x000fe200078e000f */
[----:B---3--:R-:W-:-:S15]  /*173e0*/  HMMA.16816.F32.BF16 R16, R8, R14, R16 ;  /* 0x0000000e0810723c */ /* 0x008fde0000041810 */
[----:B------:R-:W-:-:S04]  /*173f0*/  NOP ;  /* 0x0000000000007918 */ /* 0x000fc80000000000 */
[----:B------:R-:W-:Y:S04]  /*17400*/  STL.64 [R1+0x1c0], R16 ;  /* 0x0001c01001007387 */ /* 0x000fe80000100a00 */
[----:B------:R0:W-:Y:S04]  /*17410*/  STL.64 [R1+0x1c8], R18 ;  /* 0x0001c81201007387 */ /* 0x0001e80000100a00 */
[----:B0-----:R-:W3:Y:S04]  /*17420*/  LDL.LU.64 R18, [R1+0x1680] ;  /* 0x0016800001127983 */ /* 0x001ee80000300a00 */
[----:B------:R-:W3:Y:S04]  /*17430*/  LDL.LU.64 R16, [R1+0x1678] ;  /* 0x0016780001107983 */ /* 0x000ee80000300a00 */
[----:B------:R-:W2:Y:S04]  /*17440*/  LDL.LU.64 R14, [R1+0x1670] ;  /* 0x00167000010e7983 */ /* 0x000ea80000300a00 */
[----:B------:R-:W2:Y:S02]  /*17450*/  LDL.LU.64 R12, [R1+0x1668] ;  /* 0x00166800010c7983 */ /* 0x000ea40000300a00 */
[----:B--2---:R-:W-:Y:S02]  /*17460*/  HMMA.16816.F32.BF16 R8, R8, R22, R12 ;  /* 0x000000160808723c */ /* 0x004fe4000004180c */
[----:B------:R-:W2:Y:S04]  /*17470*/  LDL.LU.64 R14, [R1+0x1660] ;  /* 0x00166000010e7983 */ /* 0x000ea80000300a00 */
[----:B------:R-:W2:-:S13]  /*17480*/  LDL.LU.64 R12, [R1+0x1658] ;  /* 0x00165800010c7983 */ /* 0x000e9a0000300a00 */
[----:B------:R-:W-:Y:S04]  /*17490*/  STL.64 [R1+0x160], R8 ;  /* 0x0001600801007387 */ /* 0x000fe80000100a00 */
[----:B------:R0:W-:Y:S02]  /*174a0*/  STL.64 [R1+0x168], R10 ;  /* 0x0001680a01007387 */ /* 0x0001e40000100a00 */
[----:B0-----:R-:W-:Y:S02]  /*174b0*/  IMAD.MOV.U32 R10, RZ, RZ, R25 ;  /* 0x000000ffff0a7224 */ /* 0x001fe400078e0019 */
[----:B------:R-:W-:-:S07]  /*174c0*/  IMAD.MOV.U32 R11, RZ, RZ, R24 ;  /* 0x000000ffff0b7224 */ /* 0x000fce00078e0018 */
[----:B--2---:R-:W-:-:S15]  /*174d0*/  HMMA.16816.F32.BF16 R4, R12, R10, R4 ;  /* 0x0000000a0c04723c */ /* 0x004fde0000041804 */
[----:B------:R-:W-:-:S04]  /*174e0*/  NOP ;  /* 0x0000000000007918 */ /* 0x000fc80000000000 */
[----:B------:R0:W-:Y:S04]  /*174f0*/  STL.64 [R1+0x150], R4 ;  /* 0x0001500401007387 */ /* 0x0001e80000100a00 */
[----:B------:R1:W-:Y:S04]  /*17500*/  STL.64 [R1+0x158], R6 ;  /* 0x0001580601007387 */ /* 0x0003e80000100a00 */
[----:B0-----:R-:W2:Y:S04]  /*17510*/  LDL.LU R4, [R1+0x1f0] ;  /* 0x0001f00001047983 */ /* 0x001ea80000300800 */
[----:B------:R-:W2:Y:S04]  /*17520*/  LDL.LU R5, [R1+0x1f4] ;  /* 0x0001f40001057983 */ /* 0x000ea80000300800 */
[----:B-1----:R-:W2:Y:S01]  /*17530*/  LDL.LU R6, [R1+0x1f8] ;  /* 0x0001f80001067983 */ /* 0x002ea20000300800 */
[----:B---3--:R-:W-:Y:S01]  /*17540*/  HMMA.16816.F32.BF16 R16, R12, R26, R16 ;  /* 0x0000001a0c10723c */ /* 0x008fe20000041810 */
[----:B----4-:R-:W-:-:S02]  /*17550*/  IMAD.MOV.U32 R7, RZ, RZ, R28 ;  /* 0x000000ffff077224 */ /* 0x010fc400078e001c */
[----:B------:R-:W3:Y:S04]  /*17560*/  LDL.LU R28, [R1+0x1650] ;  /* 0x00165000011c7983 */ /* 0x000ee80000300800 */
[----:B--2---:R-:W-:Y:S04]  /*17570*/  STL.64 [R1+0x15a0], R6 ;  /* 0x0015a00601007387 */ /* 0x004fe80000100a00 */
[----:B------:R-:W-:Y:S08]  /*17580*/  STL.64 [R1+0x1598], R4 ;  /* 0x0015980401007387 */ /* 0x000ff00000100a00 */
[----:B------:R-:W-:Y:S04]  /*17590*/  STL.64 [R1+0x140], R16 ;  /* 0x0001401001007387 */ /* 0x000fe80000100a00 */
[----:B------:R0:W-:Y:S04]  /*175a0*/  STL.64 [R1+0x148], R18 ;  /* 0x0001481201007387 */ /* 0x0001e80000100a00 */
[----:B0-----:R-:W2:Y:S04]  /*175b0*/  LDL.LU.64 R18, [R1+0x1648] ;  /* 0x0016480001127983 */ /* 0x001ea80000300a00 */
[----:B------:R-:W2:Y:S04]  /*175c0*/  LDL.LU.64 R16, [R1+0x1640] ;  /* 0x0016400001107983 */ /* 0x000ea80000300a00 */
[----:B------:R0:W-:Y:S04]  /*175d0*/  STL.64 [R1+0x1608], R26 ;  /* 0x0016081a01007387 */ /* 0x0001e80000100a00 */
[----:B------:R-:W4:Y:S04]  /*175e0*/  LDL.LU R24, [R1+0x20] ;  /* 0x0000200001187983 */ /* 0x000f280000300800 */
[----:B------:R-:W4:Y:S04]  /*175f0*/  LDL.LU R25, [R1+0x24] ;  /* 0x0000240001197983 */ /* 0x000f280000300800 */
[----:B0-----:R-:W4:Y:S01]  /*17600*/  LDL.LU R26, [R1+0x28] ;  /* 0x00002800011a7983 */ /* 0x001f220000300800 */
[----:B------:R-:W-:-:S02]  /*17610*/  IMAD.MOV.U32 R6, RZ, RZ, R21 ;  /* 0x000000ffff067224 */ /* 0x000fc400078e0015 */
[----:B------:R-:W-:Y:S02]  /*17620*/  IMAD.MOV.U32 R7, RZ, RZ, R20 ;  /* 0x000000ffff077224 */ /* 0x000fe400078e0014 */
[----:B---3--:R-:W-:-:S05]  /*17630*/  IMAD.MOV.U32 R27, RZ, RZ, R28 ;  /* 0x000000ffff1b7224 */ /* 0x008fca00078e001c */
[C---:B--2---:R-:W-:Y:S08]  /*17640*/  HMMA.16816.F32.BF16 R16, R12.reuse, R6, R16 ;  /* 0x000000060c10723c */ /* 0x044ff00000041810 */
[----:B----4-:R-:W-:Y:S11]  /*17650*/  HMMA.16816.F32.BF16 R24, R12, R22, R24 ;  /* 0x000000160c18723c */ /* 0x010ff60000041818 */
[----:B------:R-:W-:Y:S04]  /*17660*/  STL.64 [R1+0x130], R16 ;  /* 0x0001301001007387 */ /* 0x000fe80000100a00 */
[----:B------:R0:W-:Y:S04]  /*17670*/  STL.64 [R1+0x138], R18 ;  /* 0x0001381201007387 */ /* 0x0001e80000100a00 */
[----:B0-----:R-:W2:Y:S04]  /*17680*/  LDL.LU.64 R18, [R1+0x1638] ;  /* 0x0016380001127983 */ /* 0x001ea80000300a00 */
[----:B------:R-:W2:Y:S04]  /*17690*/  LDL.LU.64 R16, [R1+0x1630] ;  /* 0x0016300001107983 */ /* 0x000ea80000300a00 */
[----:B------:R-:W-:Y:S04]  /*176a0*/  STL.64 [R1+0x1600], R6 ;  /* 0x0016000601007387 */ /* 0x000fe80000100a00 */
[----:B------:R-:W-:Y:S04]  /*176b0*/  STL.64 [R1+0x120], R24 ;  /* 0x0001201801007387 */ /* 0x000fe80000100a00 */
[----:B------:R-:W-:Y:S04]  /*176c0*/  STL [R1+0x128], R26 ;  /* 0x0001281a01007387 */ /* 0x000fe80000100800 */
[----:B------:R0:W-:Y:S04]  /*176d0*/  STL.64 [R1+0x15f8], R22 ;  /* 0x0015f81601007387 */ /* 0x0001e80000100a00 */
[----:B------:R-:W3:Y:S04]  /*176e0*/  LDL.LU R20, [R1+0x1a0] ;  /* 0x0001a00001147983 */ /* 0x000ee80000300800 */
[----:B------:R-:W3:Y:S01]  /*176f0*/  LDL.LU R21, [R1+0x1a4] ;  /* 0x0001a40001157983 */ /* 0x000ee20000300800 */
[----:B------:R-:W-:-:S03]  /*17700*/  IMAD.MOV.U32 R28, RZ, RZ, R27 ;  /* 0x000000ffff1c7224 */ /* 0x000fc600078e001b */
[----:B0-----:R-:W3:Y:S04]  /*17710*/  LDL.LU R22, [R1+0x1a8] ;  /* 0x0001a80001167983 */ /* 0x001ee80000300800 */
[----:B------:R-:W3:Y:S04]  /*17720*/  LDL.LU R23, [R1+0x1ac] ;  /* 0x0001ac0001177983 */ /* 0x000ee80000300800 */
[----:B------:R-:W2:Y:S04]  /*17730*/  LDL.LU R24, [R1+0x30] ;  /* 0x0000300001187983 */ /* 0x000ea80000300800 */
[----:B------:R-:W2:Y:S04]  /*17740*/  LDL.LU R25, [R1+0x34] ;  /* 0x0000340001197983 */ /* 0x000ea80000300800 */
[----:B------:R-:W2:Y:S04]  /*17750*/  LDL.LU R26, [R1+0x38] ;  /* 0x00003800011a7983 */ /* 0x000ea80000300800 */
[----:B------:R-:W2:Y:S04]  /*17760*/  LDL.LU R27, [R1+0x3c] ;  /* 0x00003c00011b7983 */ /* 0x000ea80000300800 */
[----:B------:R-:W4:Y:S04]  /*17770*/  LDL.LU R4, [R1+0x180] ;  /* 0x0001800001047983 */ /* 0x000f280000300800 */
[----:B------:R-:W4:Y:S04]  /*17780*/  LDL.LU R5, [R1+0x184] ;  /* 0x0001840001057983 */ /* 0x000f280000300800 */
[----:B------:R-:W4:Y:S04]  /*17790*/  LDL.LU R6, [R1+0x188] ;  /* 0x0001880001067983 */ /* 0x000f280000300800 */
[----:B------:R-:W4:Y:S04]  /*177a0*/  LDL.LU R7, [R1+0x18c] ;  /* 0x00018c0001077983 */ /* 0x000f280000300800 */
[----:B------:R-:W2:Y:S01]  /*177b0*/  LDL.LU R12, [R1+0x220] ;  /* 0x00022000010c7983 */ /* 0x000ea20000300800 */
[----:B------:R-:W-:-:S02]  /*177c0*/  IMAD.MOV.U32 R13, RZ, RZ, R0 ;  /* 0x000000ffff0d7224 */ /* 0x000fc400078e0000 */
[----:B------:R-:W-:Y:S02]  /*177d0*/  IMAD.MOV.U32 R14, RZ, RZ, R3 ;  /* 0x000000ffff0e7224 */ /* 0x000fe400078e0003 */
[----:B------:R-:W-:Y:S01]  /*177e0*/  IMAD.MOV.U32 R15, RZ, RZ, R2 ;  /* 0x000000ffff0f7224 */ /* 0x000fe200078e0002 */
[----:B------:R-:W3:Y:S04]  /*177f0*/  LDL.LU R0, [R1+0x162c] ;  /* 0x00162c0001007983 */ /* 0x000ee80000300800 */
[----:B------:R-:W3:Y:S04]  /*17800*/  LDL.LU R3, [R1+0x1628] ;  /* 0x0016280001037983 */ /* 0x000ee80000300800 */
[----:B------:R-:W3:Y:S04]  /*17810*/  LDL.LU R2, [R1+0x1624] ;  /* 0x0016240001027983 */ /* 0x000ee80000300800 */
[----:B------:R-:W-:Y:S04]  /*17820*/  STL.64 [R1+0x15b0], R14 ;  /* 0x0015b00e01007387 */ /* 0x000fe80000100a00 */
[----:B--2---:R0:W-:Y:S04]  /*17830*/  STL.64 [R1+0x15a8], R12 ;  /* 0x0015a80c01007387 */ /* 0x0041e80000100a00 */
[----:B0-----:R-:W2:Y:S04]  /*17840*/  LDL.LU R12, [R1+0x200] ;  /* 0x00020000010c7983 */ /* 0x001ea80000300800 */
[----:B------:R-:W2:Y:S01]  /*17850*/  LDL.LU R13, [R1+0x204] ;  /* 0x00020400010d7983 */ /* 0x000ea20000300800 */
[----:B---3--:R-:W-:-:S02]  /*17860*/  IMAD.MOV.U32 R14, RZ, RZ, R0 ;  /* 0x000000ffff0e7224 */ /* 0x008fc400078e0000 */
[----:B------:R-:W-:Y:S01]  /*17870*/  IMAD.MOV.U32 R15, RZ, RZ, R3 ;  /* 0x000000ffff0f7224 */ /* 0x000fe200078e0003 */
[----:B------:R-:W3:Y:S04]  /*17880*/  LDL.LU R0, [R1+0x1620] ;  /* 0x0016200001007983 */ /* 0x000ee80000300800 */
[----:B------:R-:W3:Y:S04]  /*17890*/  LDL.LU R3, [R1+0x161c] ;  /* 0x00161c0001037983 */ /* 0x000ee80000300800 */
[----:B------:R-:W-:Y:S04]  /*178a0*/  STL.64 [R1+0x15c0], R14 ;  /* 0x0015c00e01007387 */ /* 0x000fe80000100a00 */
[----:B--2---:R0:W-:Y:S04]  /*178b0*/  STL.64 [R1+0x15b8], R12 ;  /* 0x0015b80c01007387 */ /* 0x0041e80000100a00 */
[----:B0-----:R-:W2:Y:S04]  /*178c0*/  LDL.LU R12, [R1+0x1d0] ;  /* 0x0001d000010c7983 */ /* 0x001ea80000300800 */
[----:B------:R-:W2:Y:S04]  /*178d0*/  LDL.LU R13, [R1+0x1d4] ;  /* 0x0001d400010d7983 */ /* 0x000ea80000300800 */
[----:B------:R-:W2:Y:S01]  /*178e0*/  LDL.LU R14, [R1+0x1d8] ;  /* 0x0001d800010e7983 */ /* 0x000ea20000300800 */
[----:B------:R-:W-:-:S03]  /*178f0*/  IMAD.MOV.U32 R15, RZ, RZ, R2 ;  /* 0x000000ffff0f7224 */ /* 0x000fc600078e0002 */
[----:B------:R-:W3:Y:S01]  /*17900*/  LDL.LU R2, [R1+0x1618] ;  /* 0x0016180001027983 */ /* 0x000ee20000300800 */
[----:B------:R-:W-:Y:S03]  /*17910*/  HMMA.16816.F32.BF16 R24, R16, R10, R24 ;  /* 0x0000000a1018723c */ /* 0x000fe60000041818 */
[----:B--2---:R-:W-:Y:S04]  /*17920*/  STL.64 [R1+0x15d0], R14 ;  /* 0x0015d00e01007387 */ /* 0x004fe80000100a00 */
[----:B------:R3:W-:Y:S02]  /*17930*/  STL.64 [R1+0x15c8], R12 ;  /* 0x0015c80c01007387 */ /* 0x0007e40000100a00 */
[----:B---3--:R-:W-:-:S02]  /*17940*/  IMAD.MOV.U32 R12, RZ, RZ, R3 ;  /* 0x000000ffff0c7224 */ /* 0x008fc400078e0003 */
[----:B------:R-:W-:Y:S01]  /*17950*/  IMAD.MOV.U32 R13, RZ, RZ, R0 ;  /* 0x000000ffff0d7224 */ /* 0x000fe200078e0000 */
[----:B------:R-:W2:Y:S04]  /*17960*/  LDL.LU R3, [R1+0x1614] ;  /* 0x0016140001037983 */ /* 0x000ea80000300800 */
[----:B------:R-:W3:Y:S04]  /*17970*/  LDL.LU R0, [R1+0x1610] ;  /* 0x0016100001007983 */ /* 0x000ee80000300800 */
[----:B------:R-:W2:Y:S04]  /*17980*/  LDL.LU R14, [R1+0x1b8] ;  /* 0x0001b800010e7983 */ /* 0x000ea80000300800 */
[----:B------:R-:W2:Y:S04]  /*17990*/  LDL.LU R15, [R1+0x1bc] ;  /* 0x0001bc00010f7983 */ /* 0x000ea80000300800 */
[----:B--2---:R-:W-:Y:S04]  /*179a0*/  STL.64 [R1+0x15f0], R14 ;  /* 0x0015f00e01007387 */ /* 0x004fe80000100a00 */
[----:B------:R0:W-:Y:S04]  /*179b0*/  STL.64 [R1+0x15e8], R12 ;  /* 0x0015e80c01007387 */ /* 0x0001e80000100a00 */
[----:B0-----:R-:W2:Y:S04]  /*179c0*/  LDL.LU R12, [R1+0x190] ;  /* 0x00019000010c7983 */ /* 0x001ea80000300800 */
[----:B------:R-:W-:Y:S04]  /*179d0*/  STL [R1+0x1470], R28 ;  /* 0x0014701c01007387 */ /* 0x000fe80000100800 */
[----:B------:R-:W-:Y:S04]  /*179e0*/  STL.64 [R1+0x110], R24 ;  /* 0x0001101801007387 */ /* 0x000fe80000100a00 */
[----:B------:R0:W-:Y:S04]  /*179f0*/  STL.64 [R1+0x118], R26 ;  /* 0x0001181a01007387 */ /* 0x0001e80000100a00 */
[----:B0-----:R-:W4:Y:S02]  /*17a00*/  LDL.LU.64 R26, [R1+0x1608] ;  /* 0x00160800011a7983 */ /* 0x001f240000300a00 */
[----:B----4-:R-:W-:-:S15]  /*17a10*/  HMMA.16816.F32.BF16 R4, R16, R26, R4 ;  /* 0x0000001a1004723c */ /* 0x010fde0000041804 */
[----:B------:R-:W-:-:S04]  /*17a20*/  NOP ;  /* 0x0000000000007918 */ /* 0x000fc80000000000 */
[----:B------:R-:W-:Y:S04]  /*17a30*/  STL.64 [R1+0x100], R4 ;  /* 0x0001000401007387 */ /* 0x000fe80000100a00 */
[----:B------:R0:W-:Y:S04]  /*17a40*/  STL.64 [R1+0x108], R6 ;  /* 0x0001080601007387 */ /* 0x0001e80000100a00 */
[----:B0-----:R-:W4:Y:S02]  /*17a50*/  LDL.LU.64 R6, [R1+0x1600] ;  /* 0x0016000001067983 */ /* 0x001f240000300a00 */
[----:B----4-:R-:W-:-:S15]  /*17a60*/  HMMA.16816.F32.BF16 R20, R16, R6, R20 ;  /* 0x000000061014723c */ /* 0x010fde0000041814 */
[----:B------:R-:W-:-:S04]  /*17a70*/  NOP ;  /* 0x0000000000007918 */ /* 0x000fc80000000000 */
[----:B------:R-:W-:Y:S04]  /*17a80*/  STL.64 [R1+0xf0], R20 ;  /* 0x0000f01401007387 */ /* 0x000fe80000100a00 */
[----:B------:R0:W-:Y:S04]  /*17a90*/  STL.64 [R1+0xf8], R22 ;  /* 0x0000f81601007387 */ /* 0x0001e80000100a00 */
[----:B0-----:R-:W2:Y:S01]  /*17aa0*/  LDL.LU.64 R22, [R1+0x15f8] ;  /* 0x0015f80001167983 */ /* 0x001ea20000300a00 */
[----:B------:R-:W-:Y:S02]  /*17ab0*/  IMAD.MOV.U32 R13, RZ, RZ, R3 ;  /* 0x000000ffff0d7224 */ /* 0x000fe400078e0003 */
[----:B------:R-:W-:-:S02]  /*17ac0*/  IMAD.MOV.U32 R14, RZ, RZ, R2 ;  /* 0x000000ffff0e7224 */ /* 0x000fc400078e0002 */
[----:B---3--:R-:W-:-:S07]  /*17ad0*/  IMAD.MOV.U32 R15, RZ, RZ, R0 ;  /* 0x000000ffff0f7224 */ /* 0x008fce00078e0000 */
[----:B--2---:R-:W-:Y:S01]  /*17ae0*/  HMMA.16816.F32.BF16 R16, R16, R22, R12 ;  /* 0x000000161010723c */ /* 0x004fe2000004180c */
[----:B------:R-:W2:Y:S04]  /*17af0*/  LDL.LU.64 R14, [R1+0x15f0] ;  /* 0x0015f000010e7983 */ /* 0x000ea80000300a00 */
[----:B------:R-:W2:Y:S01]  /*17b00*/  LDL.LU.64 R12, [R1+0x15e8] ;  /* 0x0015e800010c7983 */ /* 0x000ea20000300a00 */
[----:B------:R-:W-:Y:S02]  /*17b10*/  IMAD.MOV.U32 R2, RZ, RZ, R22 ;  /* 0x000000ffff027224 */ /* 0x000fe400078e0016 */
[----:B------:R-:W-:-:S11]  /*17b20*/  IMAD.MOV.U32 R0, RZ, RZ, R23 ;  /* 0x000000ffff007224 */ /* 0x000fd600078e0017 */
[----:B------:R-:W-:Y:S04]  /*17b30*/  STL.64 [R1+0xe0], R16 ;  /* 0x0000e01001007387 */ /* 0x000fe80000100a00 */
[----:B------:R-:W-:Y:S04]  /*17b40*/  STL.64 [R1+0xe8], R18 ;  /* 0x0000e81201007387 */ /* 0x000fe80000100a00 */
[----:B------:R-:W2:Y:S04]  /*17b50*/  LDL.LU.64 R22, [R1+0x15e0] ;  /* 0x0015e00001167983 */ /* 0x000ea80000300a00 */
[----:B------:R-:W2:Y:S02]  /*17b60*/  LDL.LU.64 R20, [R1+0x15d8] ;  /* 0x0015d80001147983 */ /* 0x000ea40000300a00 */
        /* <DEDUP_REMOVED lines=8> */
[----:B--2---:R-:W-:-:S15]  /*17bf0*/  HMMA.16816.F32.BF16 R12, R20, R26, R12 ;  /* 0x0000001a140c723c */ /* 0x004fde000004180c */
[----:B------:R-:W-:-:S04]  /*17c00*/  NOP ;  /* 0x0000000000007918 */ /* 0x000fc80000000000 */
[----:B------:R-:W-:Y:S02]  /*17c10*/  IMAD.MOV.U32 R3, RZ, RZ, R13 ;  /* 0x000000ffff037224 */ /* 0x000fe400078e000d */
[----:B------:R-:W-:Y:S01]  /*17c20*/  IMAD.MOV.U32 R2, RZ, RZ, R14 ;  /* 0x000000ffff027224 */ /* 0x000fe200078e000e */
[----:B------:R-:W-:Y:S01]  /*17c30*/  STL [R1+0xc0], R12 ;  /* 0x0000c00c01007387 */ /* 0x000fe20000100800 */
[----:B------:R-:W-:-:S03]  /*17c40*/  IMAD.MOV.U32 R0, RZ, RZ, R15 ;  /* 0x000000ffff007224 */ /* 0x000fc600078e000f */
[----:B------:R-:W0:Y:S04]  /*17c50*/  LDSM.16.MT88.4 R12, [R29+UR5+0x2180] ;  /* 0x002180051d0c783b */ /* 0x000e280008004200 */
[----:B------:R-:W-:Y:S04]  /*17c60*/  STL [R1+0x147c], R0 ;  /* 0x00147c0001007387 */ /* 0x000fe80000100800 */
[----:B------:R-:W-:Y:S04]  /*17c70*/  STL [R1+0x1478], R2 ;  /* 0x0014780201007387 */ /* 0x000fe80000100800 */
[----:B------:R-:W-:Y:S04]  /*17c80*/  STL [R1+0x1474], R3 ;  /* 0x0014740301007387 */ /* 0x000fe80000100800 */
[----:B0-----:R-:W-:Y:S04]  /*17c90*/  STL.64 [R1+0x80], R12 ;  /* 0x0000800c01007387 */ /* 0x001fe80000100a00 */
[----:B------:R0:W-:Y:S04]  /*17ca0*/  STL.64 [R1+0x88], R14 ;  /* 0x0000880e01007387 */ /* 0x0001e80000100a00 */
[----:B0-----:R-:W2:Y:S04]  /*17cb0*/  LDL.LU.64 R14, [R1+0x15c0] ;  /* 0x0015c000010e7983 */ /* 0x001ea80000300a00 */
[----:B------:R-:W2:Y:S02]  /*17cc0*/  LDL.LU.64 R12, [R1+0x15b8] ;  /* 0x0015b800010c7983 */ /* 0x000ea40000300a00 */
[----:B--2---:R-:W-:Y:S02]  /*17cd0*/  HMMA.16816.F32.BF16 R4, R20, R6, R12 ;  /* 0x000000061404723c */ /* 0x004fe4000004180c */
[----:B------:R-:W2:Y:S04]  /*17ce0*/  LDL.LU.64 R14, [R1+0x15b0] ;  /* 0x0015b000010e7983 */ /* 0x000ea80000300a00 */
[----:B------:R-:W2:-:S13]  /*17cf0*/  LDL.LU.64 R12, [R1+0x15a8] ;  /* 0x0015a800010c7983 */ /* 0x000e9a0000300a00 */
[----:B------:R-:W-:Y:S04]  /*17d00*/  STL.64 [R1+0xb0], R4 ;  /* 0x0000b00401007387 */ /* 0x000fe80000100a00 */
[----:B------:R0:W-:Y:S04]  /*17d10*/  STL.64 [R1+0xb8], R6 ;  /* 0x0000b80601007387 */ /* 0x0001e80000100a00 */
[----:B0-----:R-:W3:Y:S04]  /*17d20*/  LDL.LU.64 R6, [R1+0x15a0] ;  /* 0x0015a00001067983 */ /* 0x001ee80000300a00 */
[----:B------:R-:W3:Y:S01]  /*17d30*/  LDL.LU.64 R4, [R1+0x1598] ;  /* 0x0015980001047983 */ /* 0x000ee20000300a00 */
[----:B------:R-:W0:Y:S01]  /*17d40*/  S2R R26, SR_TID.X ;  /* 0x00000000001a7919 */ /* 0x000e220000002100 */
[----:B------:R-:W1:Y:S01]  /*17d50*/  S2R R25, SR_TID.X ;  /* 0x0000000000197919 */ /* 0x000e620000002100 */
[----:B------:R-:W4:Y:S01]  /*17d60*/  S2R R24, SR_TID.X ;  /* 0x0000000000187919 */ /* 0x000f220000002100 */
[----:B---3--:R-:W-:Y:S01]  /*17d70*/  HMMA.16816.F32.BF16 R16, R20, R18, R4 ;  /* 0x000000121410723c */ /* 0x008fe20000041804 */
[----:B------:R-:W3:Y:S04]  /*17d80*/  LDL.LU.64 R6, [R1+0x1590] ;  /* 0x0015900001067983 */ /* 0x000ee80000300a00 */
[----:B------:R-:W2:Y:S01]  /*17d90*/  LDL.LU.64 R4, [R1+0x1588] ;  /* 0x0015880001047983 */ /* 0x000ea20000300a00 */
[C---:B0-----:R-:W-:Y:S01]  /*17da0*/  IMAD.SHL.U32 R27, R26.reuse, 0x2, RZ ;  /* 0x000000021a1b7824 */ /* 0x041fe200078e00ff */
[----:B------:R-:W-:-:S04]  /*17db0*/  LOP3.LUT R26, R26, 0x7, RZ, 0xc0, !PT ;  /* 0x000000071a1a7812 */ /* 0x000fc800078ec0ff */
[----:B------:R-:W-:Y:S01]  /*17dc0*/  LOP3.LUT R27, R27, 0x10, RZ, 0xc0, !PT ;  /* 0x000000101b1b7812 */ /* 0x000fe200078ec0ff */
[----:B------:R-:W-:-:S03]  /*17dd0*/  IMAD R26, R26, 0x210, RZ ;  /* 0x000002101a1a7824 */ /* 0x000fc600078e02ff */
[----:B-1----:R-:W-:Y:S01]  /*17de0*/  LOP3.LUT R27, R27, 0x20, R25, 0xf8, !PT ;  /* 0x000000201b1b7812 */ /* 0x002fe200078ef819 */
[----:B----4-:R-:W-:-:S03]  /*17df0*/  IMAD.SHL.U32 R24, R24, 0x100, RZ ;  /* 0x0000010018187824 */ /* 0x010fc600078e00ff */
[----:B------:R-:W-:Y:S02]  /*17e00*/  LOP3.LUT R27, R26, R27, RZ, 0x3c, !PT ;  /* 0x0000001b1a1b7212 */ /* 0x000fe400078e3cff */
[----:B------:R-:W0:Y:S02]  /*17e10*/  S2R R26, SR_TID.X ;  /* 0x00000000001a7919 */ /* 0x000e240000002100 */
[----:B------:R-:W-:Y:S01]  /*17e20*/  LOP3.LUT R27, R27, 0x1000, R24, 0xf8, !PT ;  /* 0x000010001b1b7812 */ /* 0x000fe200078ef818 */
[----:B------:R1:W-:Y:S01]  /*17e30*/  STL.64 [R1+0xa0], R16 ;  /* 0x0000a01001007387 */ /* 0x0003e20000100a00 */
[----:B------:R-:W-:-:S03]  /*17e40*/  IMAD.SHL.U32 R25, R25, 0x2, RZ ;  /* 0x0000000219197824 */ /* 0x000fc600078e00ff */
[----:B------:R-:W-:Y:S01]  /*17e50*/  STL.64 [R1+0xa8], R18 ;  /* 0x0000a81201007387 */ /* 0x000fe20000100a00 */
[----:B0-----:R-:W-:-:S05]  /*17e60*/  LOP3.LUT R26, R26, 0x7, RZ, 0xc0, !PT ;  /* 0x000000071a1a7812 */ /* 0x001fca00078ec0ff */
[----:B------:R-:W-:-:S05]  /*17e70*/  IMAD R26, R26, 0x90, RZ ;  /* 0x000000901a1a7824 */ /* 0x000fca00078e02ff */
[----:B-1----:R-:W-:-:S04]  /*17e80*/  LOP3.LUT R16, R26, 0x30, R25, 0x78, !PT ;  /* 0x000000301a107812 */ /* 0x002fc800078e7819 */
[----:B------:R-:W-:Y:S01]  /*17e90*/  LOP3.LUT R16, R16, 0x40, RZ, 0x3c, !PT ;  /* 0x0000004010107812 */ /* 0x000fe200078e3cff */
[----:B---3--:R-:W-:Y:S01]  /*17ea0*/  IMAD.MOV.U32 R2, RZ, RZ, R6 ;  /* 0x000000ffff027224 */ /* 0x008fe200078e0006 */
[----:B--2---:R-:W-:Y:S01]  /*17eb0*/  HMMA.16816.F32.BF16 R8, R4, R10, R12 ;  /* 0x0000000a0408723c */ /* 0x004fe2000004180c */
[----:B------:R-:W-:Y:S02]  /*17ec0*/  IMAD.MOV.U32 R17, RZ, RZ, R4 ;  /* 0x000000ffff117224 */ /* 0x000fe400078e0004 */
[----:B------:R-:W-:Y:S02]  /*17ed0*/  IMAD.MOV.U32 R3, RZ, RZ, R5 ;  /* 0x000000ffff037224 */ /* 0x000fe400078e0005 */
[----:B------:R-:W-:Y:S01]  /*17ee0*/  IMAD.MOV.U32 R0, RZ, RZ, R7 ;  /* 0x000000ffff007224 */ /* 0x000fe200078e0007 */
[----:B------:R-:W-:Y:S04]  /*17ef0*/  LDSM.16.M88.4 R12, [R16+UR5+0x8800] ;  /* 0x00880005100c783b */ /* 0x000fe80008000200 */
[----:B------:R-:W0:Y:S09]  /*17f00*/  LDSM.16.MT88.4 R4, [R27+UR5+0x4000] ;  /* 0x004000051b04783b */ /* 0x000e320008004200 */
[----:B------:R-:W-:Y:S04]  /*17f10*/  STL.64 [R1+0x170], R8 ;  /* 0x0001700801007387 */ /* 0x000fe80000100a00 */
[----:B------:R-:W-:Y:S04]  /*17f20*/  STL.64 [R1+0x178], R10 ;  /* 0x0001780a01007387 */ /* 0x000fe80000100a00 */
[----:B------:R-:W-:Y:S01]  /*17f30*/  LDSM.16.M88.4 R8, [R16+UR5+0x8400] ;  /* 0x008400051008783b */ /* 0x000fe20008000200 */
[----:B0-----:R-:W-:-:S03]  /*17f40*/  IMAD.MOV.U32 R21, RZ, RZ, R6 ;  /* 0x000000ffff157224 */ /* 0x001fc600078e0006 */
[----:B------:R-:W-:Y:S01]  /*17f50*/  STL.64 [R1+0x30], R4 ;  /* 0x0000300401007387 */ /* 0x000fe20000100a00 */
[----:B------:R-:W-:-:S03]  /*17f60*/  IMAD.MOV.U32 R20, RZ, RZ, R7 ;  /* 0x000000ffff147224 */ /* 0x000fc600078e0007 */
[----:B------:R-:W0:Y:S04]  /*17f70*/  LDSM.16.M88.4 R4, [R16+UR5+0x8000] ;  /* 0x008000051004783b */ /* 0x000e280008000200 */
[----:B------:R1:W-:Y:S04]  /*17f80*/  STL [R1+0x1580], R27 ;  /* 0x0015801b01007387 */ /* 0x0003e80000100800 */
[----:B-1----:R-:W2:Y:S04]  /*17f90*/  LDL.LU.64 R26, [R1+0x68] ;  /* 0x00006800011a7983 */ /* 0x002ea80000300a00 */
[----:B------:R-:W-:Y:S04]  /*17fa0*/  STL [R1+0x156c], R21 ;  /* 0x00156c1501007387 */ /* 0x000fe80000100800 */
[----:B0-----:R-:W-:Y:S04]  /*17fb0*/  STL [R1+0x12e8], R6 ;  /* 0x0012e80601007387 */ /* 0x001fe80000100800 */
[----:B------:R-:W-:Y:S04]  /*17fc0*/  STL [R1+0x12e4], R7 ;  /* 0x0012e40701007387 */ /* 0x000fe80000100800 */
[----:B------:R0:W-:Y:S04]  /*17fd0*/  STL.64 [R1+0x1550], R4 ;  /* 0x0015500401007387 */ /* 0x0001e80000100a00 */
[----:B0-----:R-:W2:Y:S04]  /*17fe0*/  LDL.LU R4, [R1+0x280] ;  /* 0x0002800001047983 */ /* 0x001ea80000300800 */
[----:B------:R-:W2:Y:S04]  /*17ff0*/  LDL.LU R5, [R1+0x284] ;  /* 0x0002840001057983 */ /* 0x000ea80000300800 */
[----:B------:R-:W2:Y:S04]  /*18000*/  LDL.LU R6, [R1+0x288] ;  /* 0x0002880001067983 */ /* 0x000ea80000300800 */
[----:B------:R-:W2:Y:S04]  /*18010*/  LDL.LU R7, [R1+0x28c] ;  /* 0x00028c0001077983 */ /* 0x000ea80000300800 */
[----:B------:R-:W-:Y:S04]  /*18020*/  STL [R1+0x1568], R9 ;  /* 0x0015680901007387 */ /* 0x000fe80000100800 */
[----:B------:R-:W-:Y:S04]  /*18030*/  STL [R1+0x129c], R10 ;  /* 0x00129c0a01007387 */ /* 0x000fe80000100800 */
[----:B------:R-:W-:Y:S04]  /*18040*/  STL [R1+0x1298], R11 ;  /* 0x0012980b01007387 */ /* 0x000fe80000100800 */
[----:B------:R-:W-:Y:S04]  /*18050*/  STL [R1+0x1294], R14 ;  /* 0x0012940e01007387 */ /* 0x000fe80000100800 */
[----:B------:R-:W-:Y:S04]  /*18060*/  STL [R1+0x1290], R15 ;  /* 0x0012900f01007387 */ /* 0x000fe80000100800 */
[----:B------:R0:W-:Y:S02]  /*18070*/  STL.64 [R1+0x14e8], R12 ;  /* 0x0014e80c01007387 */ /* 0x0001e40000100a00 */
[----:B0-----:R-:W-:-:S02]  /*18080*/  IMAD.MOV.U32 R12, RZ, RZ, R17 ;  /* 0x000000ffff0c7224 */ /* 0x001fc400078e0011 */
[----:B------:R-:W0:Y:S01]  /*18090*/  LDSM.16.M88.4 R16, [R16+UR5+0x8c00] ;  /* 0x008c00051010783b */ /* 0x000e220008000200 */
[----:B------:R-:W-:Y:S02]  /*180a0*/  IMAD.MOV.U32 R13, RZ, RZ, R3 ;  /* 0x000000ffff0d7224 */ /* 0x000fe400078e0003 */
[----:B------:R-:W-:Y:S02]  /*180b0*/  IMAD.MOV.U32 R14, RZ, RZ, R2 ;  /* 0x000000ffff0e7224 */ /* 0x000fe400078e0002 */
[----:B------:R-:W-:Y:S01]  /*180c0*/  IMAD.MOV.U32 R15, RZ, RZ, R0 ;  /* 0x000000ffff0f7224 */ /* 0x000fe200078e0000 */
[----:B0-----:R-:W-:Y:S04]  /*180d0*/  STL [R1+0x126c], R18 ;  /* 0x00126c1201007387 */ /* 0x001fe80000100800 */
[----:B------:R-:W-:Y:S04]  /*180e0*/  STL [R1+0x1268], R19 ;  /* 0x0012681301007387 */ /* 0x000fe80000100800 */
[----:B------:R2:W-:Y:S02]  /*180f0*/  STL.64 [R1+0x14d0], R16 ;  /* 0x0014d01001007387 */ /* 0x0005e40000100a00 */
[----:B--2---:R-:W-:Y:S01]  /*18100*/  HMMA.16816.F32.BF16 R16, R12, R26, R4 ;  /* 0x0000001a0c10723c */ /* 0x004fe20000041804 */
[----:B------:R-:W-:-:S02]  /*18110*/  IMAD.MOV.U32 R4, RZ, RZ, R27 ;  /* 0x000000ffff047224 */ /* 0x000fc400078e001b */
[----:B------:R-:W2:-:S15]  /*18120*/  LDL.LU R27, [R1+0x1580] ;  /* 0x00158000011b7983 */ /* 0x000e9e0000300800 */
[----:B------:R-:W-:Y:S01]  /*18130*/  NOP ;  /* 0x0000000000007918 */ /* 0x000fe20000000000 */
[----:B------:R-:W-:Y:S01]  /*18140*/  IMAD.MOV.U32 R11, RZ, RZ, R18 ;  /* 0x000000ffff0b7224 */ /* 0x000fe200078e0012 */
[----:B------:R-:W-:Y:S01]  /*18150*/  STL.64 [R1+0x1d0], R16 ;  /* 0x0001d01001007387 */ /* 0x000fe20000100a00 */
[----:B------:R-:W-:Y:S02]  /*18160*/  IMAD.MOV.U32 R10, RZ, RZ, R19 ;  /* 0x000000ffff0a7224 */ /* 0x000fe400078e0013 */
[----:B------:R-:W-:Y:S01]  /*18170*/  IMAD.MOV.U32 R5, RZ, RZ, R26 ;  /* 0x000000ffff057224 */ /* 0x000fe200078e001a */
[----:B------:R-:W-:Y:S04]  /*18180*/  STL [R1+0x1564], R4 ;  /* 0x0015640401007387 */ /* 0x000fe80000100800 */
[----:B------:R-:W-:Y:S04]  /*18190*/  STL [R1+0x1560], R5 ;  /* 0x0015600501007387 */ /* 0x000fe80000100800 */
[----:B------:R-:W-:Y:S04]  /*181a0*/  STL [R1+0x1344], R10 ;  /* 0x0013440a01007387 */ /* 0x000fe80000100800 */
[----:B------:R-:W-:Y:S04]  /*181b0*/  STL [R1+0x1340], R11 ;  /* 0x0013400b01007387 */ /* 0x000fe80000100800 */
[----:B--2---:R-:W0:Y:S02]  /*181c0*/  LDSM.16.MT88.4 R16, [R27+UR5+0x4080] ;  /* 0x004080051b10783b */ /* 0x004e240008004200 */
[----:B0-----:R-:W-:-:S02]  /*181d0*/  IMAD.MOV.U32 R9, RZ, RZ, R17 ;  /* 0x000000ffff097224 */ /* 0x001fc400078e0011 */
[----:B------:R-:W-:-:S03]  /*181e0*/  IMAD.MOV.U32 R21, RZ, RZ, R16 ;  /* 0x000000ffff157224 */ /* 0x000fc600078e0010 */
[----:B------:R-:W-:Y:S04]  /*181f0*/  STL.64 [R1+0x1578], R8 ;  /* 0x0015780801007387 */ /* 0x000fe80000100a00 */
[----:B------:R-:W2:Y:S04]  /*18200*/  LDL.LU.64 R10, [R1+0x58] ;  /* 0x00005800010a7983 */ /* 0x000ea80000300a00 */
[----:B------:R-:W-:Y:S04]  /*18210*/  STL [R1+0x1570], R27 ;  /* 0x0015701b01007387 */ /* 0x000fe80000100800 */
[----:B------:R-:W2:Y:S01]  /*18220*/  LDL.LU R24, [R1+0x290] ;  /* 0x0002900001187983 */ /* 0x000ea20000300800 */
[----:B------:R-:W-:-:S02]  /*18230*/  IMAD.MOV.U32 R5, RZ, RZ, R18 ;  /* 0x000000ffff057224 */ /* 0x000fc400078e0012 */
[----:B------:R-:W-:Y:S01]  /*18240*/  IMAD.MOV.U32 R4, RZ, RZ, R19 ;  /* 0x000000ffff047224 */ /* 0x000fe200078e0013 */
[----:B------:R-:W2:Y:S04]  /*18250*/  LDL.LU R25, [R1+0x294] ;  /* 0x0002940001197983 */ /* 0x000ea80000300800 */
[----:B------:R0:W1:Y:S04]  /*18260*/  LDSM.16.MT88.4 R16, [R27+UR5+0x4100] ;  /* 0x004100051b10783b */ /* 0x0000680008004200 */
[----:B------:R-:W2:Y:S04]  /*18270*/  LDL.LU R26, [R1+0x298] ;  /* 0x00029800011a7983 */ /* 0x000ea80000300800 */
[----:B0-----:R-:W2:Y:S01]  /*18280*/  LDL.LU R27, [R1+0x29c] ;  /* 0x00029c00011b7983 */ /* 0x001ea20000300800 */
[----:B-1----:R-:W-:-:S02]  /*18290*/  IMAD.MOV.U32 R0, RZ, RZ, R16 ;  /* 0x000000ffff007224 */ /* 0x002fc400078e0010 */
[----:B------:R-:W-:Y:S02]  /*182a0*/  IMAD.MOV.U32 R2, RZ, RZ, R17 ;  /* 0x000000ffff027224 */ /* 0x000fe400078e0011 */
[----:B------:R-:W-:Y:S01]  /*182b0*/  IMAD.MOV.U32 R28, RZ, RZ, R19 ;  /* 0x000000ffff1c7224 */ /* 0x000fe200078e0013 */
[----:B------:R-:W3:Y:S01]  /*182c0*/  LDL.LU R16, [R1+0x2a0] ;  /* 0x0002a00001107983 */ /* 0x000ee20000300800 */
[----:B------:R-:W-:-:S03]  /*182d0*/  IMAD.MOV.U32 R3, RZ, RZ, R18 ;  /* 0x000000ffff037224 */ /* 0x000fc600078e0012 */
[----:B------:R-:W3:Y:S04]  /*182e0*/  LDL.LU R17, [R1+0x2a4] ;  /* 0x0002a40001117983 */ /* 0x000ee80000300800 */
[----:B------:R-:W3:Y:S04]  /*182f0*/  LDL.LU R18, [R1+0x2a8] ;  /* 0x0002a80001127983 */ /* 0x000ee80000300800 */
[----:B------:R-:W3:Y:S04]  /*18300*/  LDL.LU R19, [R1+0x2ac] ;  /* 0x0002ac0001137983 */ /* 0x000ee80000300800 */
[----:B------:R-:W3:Y:S04]  /*18310*/  LDL.LU.64 R22, [R1+0x48] ;  /* 0x0000480001167983 */ /* 0x000ee80000300a00 */
[----:B------:R-:W-:Y:S04]  /*18320*/  STL [R1+0x148c], R28 ;  /* 0x00148c1c01007387 */ /* 0x000fe80000100800 */
[----:B------:R-:W-:Y:S04]  /*18330*/  STL [R1+0x1488], R3 ;  /* 0x0014880301007387 */ /* 0x000fe80000100800 */
[----:B------:R-:W-:Y:S04]  /*18340*/  STL [R1+0x1484], R2 ;  /* 0x0014840201007387 */ /* 0x000fe80000100800 */
[----:B------:R-:W-:Y:S04]  /*18350*/  STL [R1+0x1480], R0 ;  /* 0x0014800001007387 */ /* 0x000fe80000100800 */
[----:B------:R-:W4:Y:S01]  /*18360*/  LDL.LU.64 R8, [R1+0x1578] ;  /* 0x0015780001087983 */ /* 0x000f220000300a00 */
[----:B--2---:R-:W-:-:S15]  /*18370*/  HMMA.16816.F32.BF16 R24, R12, R10, R24 ;  /* 0x0000000a0c18723c */ /* 0x004fde0000041818 */
[----:B------:R-:W-:-:S04]  /*18380*/  NOP ;  /* 0x0000000000007918 */ /* 0x000fc80000000000 */
[----:B------:R0:W-:Y:S04]  /*18390*/  STL.64 [R1+0x2e8], R26 ;  /* 0x0002e81a01007387 */ /* 0x0001e80000100a00 */
[----:B0-----:R-:W2:Y:S01]  /*183a0*/  LDL.LU R27, [R1+0x1570] ;  /* 0x00157000011b7983 */ /* 0x001ea20000300800 */
[----:B------:R-:W-:Y:S02]  /*183b0*/  IMAD.MOV.U32 R7, RZ, RZ, R10 ;  /* 0x000000ffff077224 */ /* 0x000fe400078e000a */
[----:B------:R-:W-:Y:S02]  /*183c0*/  IMAD.MOV.U32 R6, RZ, RZ, R11 ;  /* 0x000000ffff067224 */ /* 0x000fe400078e000b */
[----:B------:R-:W-:Y:S02]  /*183d0*/  IMAD.MOV.U32 R10, RZ, RZ, R24 ;  /* 0x000000ffff0a7224 */ /* 0x000fe400078e0018 */
[----:B------:R-:W-:-:S05]  /*183e0*/  IMAD.MOV.U32 R11, RZ, RZ, R25 ;  /* 0x000000ffff0b7224 */ /* 0x000fca00078e0019 */
[----:B------:R-:W-:Y:S04]  /*183f0*/  STL [R1+0x1348], R11 ;  /* 0x0013480b01007387 */ /* 0x000fe80000100800 */
[----:B--2---:R-:W0:Y:S02]  /*18400*/  LDSM.16.MT88.4 R24, [R27+UR5+0x4180] ;  /* 0x004180051b18783b */ /* 0x004e240008004200 */
[----:B0-----:R-:W-:Y:S02]  /*18410*/  IMAD.MOV.U32 R28, RZ, RZ, R24 ;  /* 0x000000ffff1c7224 */ /* 0x001fe400078e0018 */
[----:B------:R-:W-:Y:S02]  /*18420*/  IMAD.MOV.U32 R3, RZ, RZ, R25 ;  /* 0x000000ffff037224 */ /* 0x000fe400078e0019 */
[----:B------:R-:W-:-:S02]  /*18430*/  IMAD.MOV.U32 R2, RZ, RZ, R26 ;  /* 0x000000ffff027224 */ /* 0x000fc400078e001a */
[----:B------:R-:W-:Y:S02]  /*18440*/  IMAD.MOV.U32 R0, RZ, RZ, R27 ;  /* 0x000000ffff007224 */ /* 0x000fe400078e001b */
[----:B------:R-:W0:Y:S04]  /*18450*/  LDSM.16.MT88.4 R24, [R29+UR5+0x4000] ;  /* 0x004000051d18783b */ /* 0x000e280008004200 */
[----:B0-----:R-:W-:Y:S04]  /*18460*/  STL.64 [R1+0x13d8], R26 ;  /* 0x0013d81a01007387 */ /* 0x001fe80000100a00 */
[----:B------:R0:W-:Y:S02]  /*18470*/  STL.64 [R1+0x13d0], R24 ;  /* 0x0013d01801007387 */ /* 0x0001e40000100a00 */
[----:B0-----:R-:W-:-:S02]  /*18480*/  IMAD.MOV.U32 R24, RZ, RZ, R21 ;  /* 0x000000ffff187224 */ /* 0x001fc400078e0015 */
[----:B------:R-:W2:Y:S01]  /*18490*/  LDL.LU R21, [R1+0x156c] ;  /* 0x00156c0001157983 */ /* 0x000ea20000300800 */
[----:B------:R-:W-:Y:S02]  /*184a0*/  IMAD.MOV.U32 R26, RZ, RZ, R5 ;  /* 0x000000ffff1a7224 */ /* 0x000fe400078e0005 */
[----:B------:R-:W-:Y:S02]  /*184b0*/  IMAD.MOV.U32 R27, RZ, RZ, R4 ;  /* 0x000000ffff1b7224 */ /* 0x000fe400078e0004 */
[----:B----4-:R-:W-:Y:S02]  /*184c0*/  IMAD.MOV.U32 R25, RZ, RZ, R9 ;  /* 0x000000ffff197224 */ /* 0x010fe400078e0009 */
[----:B------:R-:W4:Y:S04]  /*184d0*/  LDL.LU R9, [R1+0x1568] ;  /* 0x0015680001097983 */ /* 0x000f280000300800 */
[----:B------:R-:W-:Y:S04]  /*184e0*/  STL.64 [R1+0x14b8], R26 ;  /* 0x0014b81a01007387 */ /* 0x000fe80000100a00 */
[----:B------:R0:W-:Y:S04]  /*184f0*/  STL.64 [R1+0x14b0], R24 ;  /* 0x0014b01801007387 */ /* 0x0001e80000100a00 */
[----:B0-----:R-:W4:Y:S04]  /*18500*/  LDL.LU R24, [R1+0x30] ;  /* 0x0000300001187983 */ /* 0x001f280000300800 */
[----:B------:R-:W4:Y:S01]  /*18510*/  LDL.LU R25, [R1+0x34] ;  /* 0x0000340001197983 */ /* 0x000f220000300800 */
[----:B------:R-:W-:Y:S01]  /*18520*/  IMAD.MOV.U32 R27, RZ, RZ, R20 ;  /* 0x000000ffff1b7224 */ /* 0x000fe200078e0014 */
[----:B---3--:R-:W-:Y:S01]  /*18530*/  HMMA.16816.F32.BF16 R12, R12, R22, R16 ;  /* 0x000000160c0c723c */ /* 0x008fe20000041810 */
[----:B------:R-:W-:-:S02]  /*18540*/  IMAD.MOV.U32 R4, RZ, RZ, R22 ;  /* 0x000000ffff047224 */ /* 0x000fc400078e0016 */
[----:B------:R-:W-:-:S15]  /*18550*/  IMAD.MOV.U32 R5, RZ, RZ, R23 ;  /* 0x000000ffff057224 */ /* 0x000fde00078e0017 */
[----:B------:R-:W-:Y:S01]  /*18560*/  NOP ;  /* 0x0000000000007918 */ /* 0x000fe20000000000 */
[----:B------:R-:W-:Y:S02]  /*18570*/  IMAD.MOV.U32 R11, RZ, RZ, R12 ;  /* 0x000000ffff0b7224 */ /* 0x000fe400078e000c */
[----:B--2---:R-:W-:Y:S02]  /*18580*/  IMAD.MOV.U32 R26, RZ, RZ, R21 ;  /* 0x000000ffff1a7224 */ /* 0x004fe400078e0015 */
[----:B------:R-:W0:Y:S04]  /*18590*/  LDSM.16.MT88.4 R20, [R29+UR5+0x4080] ;  /* 0x004080051d14783b */ /* 0x000e280008004200 */
[----:B------:R-:W-:Y:S04]  /*185a0*/  STL.64 [R1+0x14f8], R26 ;  /* 0x0014f81a01007387 */ /* 0x000fe80000100a00 */
[----:B----4-:R-:W-:Y:S04]  /*185b0*/  STL.64 [R1+0x14f0], R24 ;  /* 0x0014f01801007387 */ /* 0x010fe80000100a00 */
[----:B------:R-:W-:Y:S04]  /*185c0*/  STL [R1+0x334], R13 ;  /* 0x0003340d01007387 */ /* 0x000fe80000100800 */
[----:B------:R-:W-:Y:S04]  /*185d0*/  STL.64 [R1+0x338], R14 ;  /* 0x0003380e01007387 */ /* 0x000fe80000100a00 */
[----:B------:R-:W-:Y:S04]  /*185e0*/  STL.64 [R1+0x1508], R10 ;  /* 0x0015080a01007387 */ /* 0x000fe80000100a00 */
[----:B------:R-:W-:Y:S04]  /*185f0*/  STL.64 [R1+0x1500], R8 ;  /* 0x0015000801007387 */ /* 0x000fe80000100a00 */
[----:B0-----:R-:W-:Y:S04]  /*18600*/  STL.64 [R1+0x1398], R22 ;  /* 0x0013981601007387 */ /* 0x001fe80000100a00 */
[----:B------:R0:W-:Y:S04]  /*18610*/  STL.64 [R1+0x1390], R20 ;  /* 0x0013901401007387 */ /* 0x0001e80000100a00 */
[----:B0-----:R-:W2:Y:S04]  /*18620*/  LDL.LU R20, [R1+0x230] ;  /* 0x0002300001147983 */ /* 0x001ea80000300800 */
[----:B------:R-:W2:Y:S04]  /*18630*/  LDL.LU R21, [R1+0x234] ;  /* 0x0002340001157983 */ /* 0x000ea80000300800 */
[----:B------:R-:W3:Y:S04]  /*18640*/  LDL.LU R22, [R1+0x238] ;  /* 0x0002380001167983 */ /* 0x000ee80000300800 */
[----:B------:R-:W3:Y:S04]  /*18650*/  LDL.LU R23, [R1+0x23c] ;  /* 0x00023c0001177983 */ /* 0x000ee80000300800 */
[----:B------:R-:W4:Y:S04]  /*18660*/  LDL.LU R24, [R1+0x80] ;  /* 0x0000800001187983 */ /* 0x000f280000300800 */
[----:B------:R-:W4:Y:S04]  /*18670*/  LDL.LU R25, [R1+0x84] ;  /* 0x0000840001197983 */ /* 0x000f280000300800 */
[----:B------:R-:W4:Y:S04]  /*18680*/  LDL.LU R26, [R1+0x88] ;  /* 0x00008800011a7983 */ /* 0x000f280000300800 */
        /* <DEDUP_REMOVED lines=9> */
[----:B------:R-:W-:-:S02]  /*18720*/  IMAD.MOV.U32 R10, RZ, RZ, R4 ;  /* 0x000000ffff0a7224 */ /* 0x000fc400078e0004 */
[----:B------:R-:W-:Y:S01]  /*18730*/  IMAD.MOV.U32 R11, RZ, RZ, R5 ;  /* 0x000000ffff0b7224 */ /* 0x000fe200078e0005 */
[----:B--2---:R-:W-:Y:S04]  /*18740*/  STL.64 [R1+0x1518], R14 ;  /* 0x0015180e01007387 */ /* 0x004fe80000100a00 */
[----:B------:R-:W-:Y:S04]  /*18750*/  STL.64 [R1+0x1510], R12 ;  /* 0x0015100c01007387 */ /* 0x000fe80000100a00 */
[----:B------:R-:W2:Y:S04]  /*18760*/  LDL.LU R4, [R1+0x1564] ;  /* 0x0015640001047983 */ /* 0x000ea80000300800 */
[----:B------:R-:W3:Y:S04]  /*18770*/  LDL.LU R5, [R1+0x1560] ;  /* 0x0015600001057983 */ /* 0x000ee80000300800 */
[----:B------:R0:W-:Y:S02]  /*18780*/  STL.64 [R1+0x1520], R10 ;  /* 0x0015200a01007387 */ /* 0x0001e40000100a00 */
[----:B0-----:R-:W-:-:S02]  /*18790*/  IMAD.MOV.U32 R10, RZ, RZ, R7 ;  /* 0x000000ffff0a7224 */ /* 0x001fc400078e0007 */
[----:B------:R-:W-:-:S05]  /*187a0*/  IMAD.MOV.U32 R11, RZ, RZ, R6 ;  /* 0x000000ffff0b7224 */ /* 0x000fca00078e0006 */
[----:B------:R2:W-:Y:S04]  /*187b0*/  STL.64 [R1+0x1538], R10 ;  /* 0x0015380a01007387 */ /* 0x0005e80000100a00 */
[----:B------:R-:W4:Y:S04]  /*187c0*/  LDL.LU R12, [R1+0x320] ;  /* 0x00032000010c7983 */ /* 0x000f280000300800 */
[----:B------:R-:W4:Y:S04]  /*187d0*/  LDL.LU R13, [R1+0x324] ;  /* 0x00032400010d7983 */ /* 0x000f280000300800 */
[----:B------:R-:W4:Y:S04]  /*187e0*/  LDL.LU R14, [R1+0x328] ;  /* 0x00032800010e7983 */ /* 0x000f280000300800 */
[----:B------:R-:W4:Y:S01]  /*187f0*/  LDL.LU R15, [R1+0x32c] ;  /* 0x00032c00010f7983 */ /* 0x000f220000300800 */
[----:B--2---:R-:W-:-:S02]  /*18800*/  IMAD.MOV.U32 R11, RZ, RZ, R4 ;  /* 0x000000ffff0b7224 */ /* 0x004fc400078e0004 */
[----:B---3--:R-:W-:-:S05]  /*18810*/  IMAD.MOV.U32 R10, RZ, RZ, R5 ;  /* 0x000000ffff0a7224 */ /* 0x008fca00078e0005 */
[----:B------:R-:W-:Y:S04]  /*18820*/  STL.64 [R1+0x1558], R10 ;  /* 0x0015580a01007387 */ /* 0x000fe80000100a00 */
[----:B----4-:R-:W-:Y:S04]  /*18830*/  STL.64 [R1+0x1530], R14 ;  /* 0x0015300e01007387 */ /* 0x010fe80000100a00 */
        /* <DEDUP_REMOVED lines=9> */
[----:B------:R-:W4:Y:S04]  /*188d0*/  LDL.LU R10, [R1+0x2d8] ;  /* 0x0002d800010a7983 */ /* 0x000f280000300800 */
[----:B------:R-:W4:Y:S04]  /*188e0*/  LDL.LU R11, [R1+0x2dc] ;  /* 0x0002dc00010b7983 */ /* 0x000f280000300800 */
[----:B---3--:R-:W-:Y:S04]  /*188f0*/  STL.64 [R1+0x1548], R14 ;  /* 0x0015480e01007387 */ /* 0x008fe80000100a00 */
[----:B--2---:R0:W-:Y:S04]  /*18900*/  STL.64 [R1+0x1540], R12 ;  /* 0x0015400c01007387 */ /* 0x0041e80000100a00 */
[----:B0-----:R-:W2:Y:S04]  /*18910*/  LDL.LU R12, [R1+0x2c0] ;  /* 0x0002c000010c7983 */ /* 0x001ea80000300800 */
[----:B------:R-:W2:Y:S04]  /*18920*/  LDL.LU R13, [R1+0x2c4] ;  /* 0x0002c400010d7983 */ /* 0x000ea80000300800 */
[----:B------:R-:W2:Y:S04]  /*18930*/  LDL.LU R14, [R1+0x2c8] ;  /* 0x0002c800010e7983 */ /* 0x000ea80000300800 */
[----:B------:R-:W2:Y:S04]  /*18940*/  LDL.LU R15, [R1+0x2cc] ;  /* 0x0002cc00010f7983 */ /* 0x000ea80000300800 */
[----:B------:R-:W-:Y:S04]  /*18950*/  STL.64 [R1+0x14e0], R18 ;  /* 0x0014e01201007387 */ /* 0x000fe80000100a00 */
[----:B------:R0:W-:Y:S04]  /*18960*/  STL.64 [R1+0x14d8], R16 ;  /* 0x0014d81001007387 */ /* 0x0001e80000100a00 */
[----:B0-----:R-:W3:Y:S04]  /*18970*/  LDL.LU R16, [R1+0x300] ;  /* 0x0003000001107983 */ /* 0x001ee80000300800 */
[----:B------:R-:W3:Y:S04]  /*18980*/  LDL.LU R17, [R1+0x304] ;  /* 0x0003040001117983 */ /* 0x000ee80000300800 */
[----:B------:R-:W3:Y:S04]  /*18990*/  LDL.LU R18, [R1+0x308] ;  /* 0x0003080001127983 */ /* 0x000ee80000300800 */
[----:B------:R-:W3:Y:S04]  /*189a0*/  LDL.LU R19, [R1+0x30c] ;  /* 0x00030c0001137983 */ /* 0x000ee80000300800 */
[----:B------:R-:W-:Y:S04]  /*189b0*/  STL.64 [R1+0x1498], R22 ;  /* 0x0014981601007387 */ /* 0x000fe80000100a00 */
[----:B------:R0:W-:Y:S04]  /*189c0*/  STL.64 [R1+0x1490], R20 ;  /* 0x0014901401007387 */ /* 0x0001e80000100a00 */
[----:B0-----:R-:W2:Y:S04]  /*189d0*/  LDL.LU R20, [R1+0x250] ;  /* 0x0002500001147983 */ /* 0x001ea80000300800 */
[----:B------:R-:W2:Y:S04]  /*189e0*/  LDL.LU R21, [R1+0x254] ;  /* 0x0002540001157983 */ /* 0x000ea80000300800 */
[----:B------:R-:W2:Y:S04]  /*189f0*/  LDL.LU R22, [R1+0x258] ;  /* 0x0002580001167983 */ /* 0x000ea80000300800 */
[----:B------:R-:W2:Y:S04]  /*18a00*/  LDL.LU R23, [R1+0x25c] ;  /* 0x00025c0001177983 */ /* 0x000ea80000300800 */
[----:B--2---:R-:W-:Y:S04]  /*18a10*/  STL.64 [R1+0x14a8], R22 ;  /* 0x0014a81601007387 */ /* 0x004fe80000100a00 */
[----:B------:R0:W-:Y:S04]  /*18a20*/  STL.64 [R1+0x14a0], R20 ;  /* 0x0014a01401007387 */ /* 0x0001e80000100a00 */
[----:B0-----:R-:W2:Y:S04]  /*18a30*/  LDL.LU R20, [R1+0x260] ;  /* 0x0002600001147983 */ /* 0x001ea80000300800 */
[----:B------:R-:W2:Y:S04]  /*18a40*/  LDL.LU R21, [R1+0x264] ;  /* 0x0002640001157983 */ /* 0x000ea80000300800 */
[----:B------:R-:W2:Y:S04]  /*18a50*/  LDL.LU R22, [R1+0x268] ;  /* 0x0002680001167983 */ /* 0x000ea80000300800 */
[----:B------:R-:W2:Y:S01]  /*18a60*/  LDL.LU R23, [R1+0x26c] ;  /* 0x00026c0001177983 */ /* 0x000ea20000300800 */
[----:B----4-:R-:W-:Y:S03]  /*18a70*/  HMMA.16816.F32.BF16 R4, R24, R6, R8 ;  /* 0x000000061804723c */ /* 0x010fe60000041808 */
[----:B--2---:R-:W-:Y:S04]  /*18a80*/  STL.64 [R1+0x14c8], R22 ;  /* 0x0014c81601007387 */ /* 0x004fe80000100a00 */
[----:B------:R0:W-:Y:S04]  /*18a90*/  STL.64 [R1+0x14c0], R20 ;  /* 0x0014c01401007387 */ /* 0x0001e80000100a00 */
[----:B0-----:R-:W2:Y:S04]  /*18aa0*/  LDL.LU R20, [R1+0x270] ;  /* 0x0002700001147983 */ /* 0x001ea80000300800 */
[----:B------:R-:W2:Y:S04]  /*18ab0*/  LDL.LU R21, [R1+0x274] ;  /* 0x0002740001157983 */ /* 0x000ea80000300800 */
[----:B------:R-:W2:Y:S04]  /*18ac0*/  LDL.LU R22, [R1+0x278] ;  /* 0x0002780001167983 */ /* 0x000ea80000300800 */
[----:B------:R-:W2:Y:S04]  /*18ad0*/  LDL.LU R23, [R1+0x27c] ;  /* 0x00027c0001177983 */ /* 0x000ea80000300800 */
[----:B------:R-:W4:Y:S04]  /*18ae0*/  LDL.LU.64 R10, [R1+0x1558] ;  /* 0x00155800010a7983 */ /* 0x000f280000300a00 */
[----:B------:R-:W-:Y:S04]  /*18af0*/  STL [R1+0x94], R5 ;  /* 0x0000940501007387 */ /* 0x000fe80000100800 */
[----:B------:R0:W-:Y:S02]  /*18b00*/  STL.64 [R1+0x98], R6 ;  /* 0x0000980601007387 */ /* 0x0001e40000100a00 */
[----:B0-----:R-:W-:-:S02]  /*18b10*/  IMAD.MOV.U32 R7, RZ, RZ, R4 ;  /* 0x000000ffff077224 */ /* 0x001fc400078e0004 */
[----:B------:R-:W2:Y:S04]  /*18b20*/  LDL.LU.64 R4, [R1+0x1550] ;  /* 0x0015500001047983 */ /* 0x000ea80000300a00 */
[----:B------:R-:W-:Y:S01]  /*18b30*/  STL [R1+0x12ec], R7 ;  /* 0x0012ec0701007387 */ /* 0x000fe20000100800 */
[----:B----4-:R-:W-:Y:S03]  /*18b40*/  HMMA.16816.F32.BF16 R8, R24, R10, R12 ;  /* 0x0000000a1808723c */ /* 0x010fe6000004180c */
[----:B------:R-:W4:Y:S04]  /*18b50*/  LDL.LU.64 R14, [R1+0x1548] ;  /* 0x00154800010e7983 */ /* 0x000f280000300a00 */
[----:B------:R-:W4:-:S12]  /*18b60*/  LDL.LU.64 R12, [R1+0x1540] ;  /* 0x00154000010c7983 */ /* 0x000f180000300a00 */
[----:B------:R-:W-:Y:S04]  /*18b70*/  STL.64 [R1+0x2d0], R8 ;  /* 0x0002d00801007387 */ /* 0x000fe80000100a00 */
[----:B------:R0:W-:Y:S04]  /*18b80*/  STL.64 [R1+0x2d8], R10 ;  /* 0x0002d80a01007387 */ /* 0x0001e80000100a00 */
[----:B0-----:R-:W4:Y:S02]  /*18b90*/  LDL.LU.64 R10, [R1+0x1538] ;  /* 0x00153800010a7983 */ /* 0x001f240000300a00 */
[----:B----4-:R-:W-:Y:S02]  /*18ba0*/  HMMA.16816.F32.BF16 R8, R24, R10, R12 ;  /* 0x0000000a1808723c */ /* 0x010fe4000004180c */
[----:B------:R-:W4:Y:S04]  /*18bb0*/  LDL.LU.64 R14, [R1+0x1530] ;  /* 0x00153000010e7983 */ /* 0x000f280000300a00 */
[----:B------:R-:W4:-:S13]  /*18bc0*/  LDL.LU.64 R12, [R1+0x1528] ;  /* 0x00152800010c7983 */ /* 0x000f1a0000300a00 */
[----:B------:R-:W-:Y:S01]  /*18bd0*/  STL [R1+0x2c4], R9 ;  /* 0x0002c40901007387 */ /* 0x000fe20000100800 */
[----:B------:R-:W-:-:S03]  /*18be0*/  IMAD.MOV.U32 R7, RZ, RZ, R8 ;  /* 0x000000ffff077224 */ /* 0x000fc600078e0008 */
[----:B------:R-:W-:Y:S01]  /*18bf0*/  STL [R1+0x2c8], R10 ;  /* 0x0002c80a01007387 */ /* 0x000fe20000100800 */
[----:B------:R-:W-:-:S03]  /*18c00*/  IMAD.MOV.U32 R6, RZ, RZ, R11 ;  /* 0x000000ffff067224 */ /* 0x000fc600078e000b */
[----:B------:R-:W0:Y:S04]  /*18c10*/  LDSM.16.MT88.4 R8, [R29+UR5+0x4100] ;  /* 0x004100051d08783b */ /* 0x000e280008004200 */
[----:B0-----:R-:W-:Y:S04]  /*18c20*/  STL.64 [R1+0x70], R8 ;  /* 0x0000700801007387 */ /* 0x001fe80000100a00 */
[----:B------:R0:W-:Y:S04]  /*18c30*/  STL.64 [R1+0x78], R10 ;  /* 0x0000780a01007387 */ /* 0x0001e80000100a00 */
[----:B0-----:R-:W4:Y:S02]  /*18c40*/  LDL.LU.64 R10, [R1+0x1520] ;  /* 0x00152000010a7983 */ /* 0x001f240000300a00 */
[----:B----4-:R-:W-:Y:S02]  /*18c50*/  HMMA.16816.F32.BF16 R24, R24, R10, R12 ;  /* 0x0000000a1818723c */ /* 0x010fe4000004180c */
[----:B------:R-:W2:Y:S04]  /*18c60*/  LDL.LU.64 R14, [R1+0x1518] ;  /* 0x00151800010e7983 */ /* 0x000ea80000300a00 */
[----:B------:R-:W2:Y:S04]  /*18c70*/  LDL.LU.64 R12, [R1+0x1510] ;  /* 0x00151000010c7983 */ /* 0x000ea80000300a00 */
[----:B------:R-:W4:Y:S04]  /*18c80*/  LDL.LU.64 R10, [R1+0x1508] ;  /* 0x00150800010a7983 */ /* 0x000f280000300a00 */
[----:B------:R-:W3:Y:S05]  /*18c90*/  LDL.LU.64 R8, [R1+0x1500] ;  /* 0x0015000001087983 */ /* 0x000eea0000300a00 */
[----:B------:R-:W-:Y:S04]  /*18ca0*/  STL.64 [R1+0x280], R24 ;  /* 0x0002801801007387 */ /* 0x000fe80000100a00 */
[----:B------:R0:W-:Y:S04]  /*18cb0*/  STL.64 [R1+0x288], R26 ;  /* 0x0002881a01007387 */ /* 0x0001e80000100a00 */
[----:B0-----:R-:W2:Y:S04]  /*18cc0*/  LDL.LU.64 R26, [R1+0x14f8] ;  /* 0x0014f800011a7983 */ /* 0x001ea80000300a00 */
[----:B------:R-:W2:Y:S02]  /*18cd0*/  LDL.LU.64 R24, [R1+0x14f0] ;  /* 0x0014f00001187983 */ /* 0x000ea40000300a00 */
[C---:B--2---:R-:W-:Y:S08]  /*18ce0*/  HMMA.16816.F32.BF16 R12, R24.reuse, R4, R12 ;  /* 0x00000004180c723c */ /* 0x044ff0000004180c */
[----:B---3--:R-:W-:Y:S11]  /*18cf0*/  HMMA.16816.F32.BF16 R16, R24, R8, R16 ;  /* 0x000000081810723c */ /* 0x008ff60000041810 */
[----:B------:R-:W-:Y:S01]  /*18d00*/  IMAD.MOV.U32 R29, RZ, RZ, R15 ;  /* 0x000000ffff1d7224 */ /* 0x000fe200078e000f */
[----:B------:R0:W-:Y:S04]  /*18d10*/  STL.64 [R1+0x2b0], R12 ;  /* 0x0002b00c01007387 */ /* 0x0001e80000100a00 */
[----:B------:R1:W-:Y:S03]  /*18d20*/  STL [R1+0x2b8], R14 ;  /* 0x0002b80e01007387 */ /* 0x0003e60000100800 */
[----:B------:R-:W-:Y:S01]  /*18d30*/  IMAD.MOV.U32 R15, RZ, RZ, R17 ;  /* 0x000000ffff0f7224 */ /* 0x000fe200078e0011 */
[----:B0-----:R-:W2:Y:S04]  /*18d40*/  LDL.LU.64 R12, [R1+0x14e8] ;  /* 0x0014e800010c7983 */ /* 0x001ea80000300a00 */
[----:B------:R-:W-:Y:S04]  /*18d50*/  STL [R1+0x12e0], R29 ;  /* 0x0012e01d01007387 */ /* 0x000fe80000100800 */
[----:B------:R0:W-:Y:S01]  /*18d60*/  STL.64 [R1+0x2a8], R18 ;  /* 0x0002a81201007387 */ /* 0x0001e20000100a00 */
[----:B-1----:R-:W-:-:S03]  /*18d70*/  IMAD.MOV.U32 R14, RZ, RZ, R16 ;  /* 0x000000ffff0e7224 */ /* 0x002fc600078e0010 */
[----:B0-----:R-:W2:Y:S04]  /*18d80*/  LDL.LU.64 R18, [R1+0x14e0] ;  /* 0x0014e00001127983 */ /* 0x001ea80000300a00 */
[----:B------:R-:W2:Y:S04]  /*18d90*/  LDL.LU.64 R16, [R1+0x14d8] ;  /* 0x0014d80001107983 */ /* 0x000ea80000300a00 */
[----:B------:R-:W-:Y:S01]  /*18da0*/  STL [R1+0x12a0], R15 ;  /* 0x0012a00f01007387 */ /* 0x000fe20000100800 */
[----:B--2---:R-:W-:-:S15]  /*18db0*/  HMMA.16816.F32.BF16 R16, R24, R12, R16 ;  /* 0x0000000c1810723c */ /* 0x004fde0000041810 */
[----:B------:R-:W-:-:S04]  /*18dc0*/  NOP ;  /* 0x0000000000007918 */ /* 0x000fc80000000000 */
[----:B------:R0:W-:Y:S04]  /*18dd0*/  STL.64 [R1+0x290], R16 ;  /* 0x0002901001007387 */ /* 0x0001e80000100a00 */
[----:B------:R-:W-:Y:S04]  /*18de0*/  STL [R1+0x298], R18 ;  /* 0x0002981201007387 */ /* 0x000fe80000100800 */
[----:B0-----:R-:W2:Y:S02]  /*18df0*/  LDL.LU.64 R16, [R1+0x14d0] ;  /* 0x0014d00001107983 */ /* 0x001ea40000300a00 */
[----:B--2---:R-:W-:Y:S02]  /*18e00*/  HMMA.16816.F32.BF16 R24, R24, R16, R20 ;  /* 0x000000101818723c */ /* 0x004fe40000041814 */
[----:B------:R-:W2:Y:S04]  /*18e10*/  LDL.LU.64 R22, [R1+0x14c8] ;  /* 0x0014c80001167983 */ /* 0x000ea80000300a00 */
[----:B------:R-:W2:-:S13]  /*18e20*/  LDL.LU.64 R20, [R1+0x14c0] ;  /* 0x0014c00001147983 */ /* 0x000e9a0000300a00 */
        /* <DEDUP_REMOVED lines=16> */
[----:B----4-:R-:W-:Y:S04]  /*18f30*/  STL.64 [R1+0x1468], R10 ;  /* 0x0014680a01007387 */ /* 0x010fe80000100a00 */
[----:B------:R0:W-:Y:S04]  /*18f40*/  STL.64 [R1+0x1460], R8 ;  /* 0x0014600801007387 */ /* 0x0001e80000100a00 */
[----:B0-----:R-:W3:Y:S04]  /*18f50*/  LDL.LU R8, [R1+0x240] ;  /* 0x0002400001087983 */ /* 0x001ee80000300800 */
[----:B------:R-:W3:Y:S04]  /*18f60*/  LDL.LU R9, [R1+0x244] ;  /* 0x0002440001097983 */ /* 0x000ee80000300800 */
[----:B------:R-:W3:Y:S04]  /*18f70*/  LDL.LU R10, [R1+0x248] ;  /* 0x00024800010a7983 */ /* 0x000ee80000300800 */
[----:B------:R-:W3:Y:S01]  /*18f80*/  LDL.LU R11, [R1+0x24c] ;  /* 0x00024c00010b7983 */ /* 0x000ee20000300800 */
[----:B------:R-:W-:Y:S01]  /*18f90*/  IMAD.MOV.U32 R29, RZ, RZ, R19 ;  /* 0x000000ffff1d7224 */ /* 0x000fe200078e0013 */
[----:B---3--:R-:W-:-:S15]  /*18fa0*/  HMMA.16816.F32.BF16 R8, R24, R12, R8 ;  /* 0x0000000c1808723c */ /* 0x008fde0000041808 */
[----:B------:R-:W-:-:S04]  /*18fb0*/  NOP ;  /* 0x0000000000007918 */ /* 0x000fc80000000000 */
[----:B------:R-:W-:Y:S01]  /*18fc0*/  IMAD.MOV.U32 R18, RZ, RZ, R10 ;  /* 0x000000ffff127224 */ /* 0x000fe200078e000a */
[----:B------:R2:W-:Y:S01]  /*18fd0*/  STL.64 [R1+0x220], R8 ;  /* 0x0002200801007387 */ /* 0x0005e20000100a00 */
[----:B------:R-:W-:Y:S02]  /*18fe0*/  IMAD.MOV.U32 R19, RZ, RZ, R11 ;  /* 0x000000ffff137224 */ /* 0x000fe400078e000b */
[----:B--2---:R-:W-:Y:S01]  /*18ff0*/  HMMA.16816.F32.BF16 R8, R24, R16, R20 ;  /* 0x000000101808723c */ /* 0x004fe20000041814 */
[----:B------:R-:W-:Y:S04]  /*19000*/  STL [R1+0x1458], R14 ;  /* 0x0014580e01007387 */ /* 0x000fe80000100800 */
[----:B------:R-:W-:Y:S04]  /*19010*/  STL.64 [R1+0x1450], R12 ;  /* 0x0014500c01007387 */ /* 0x000fe80000100a00 */
[----:B------:R-:W-:Y:S04]  /*19020*/  STL [R1+0x1274], R19 ;  /* 0x0012741301007387 */ /* 0x000fe80000100800 */
[----:B------:R-:W-:Y:S04]  /*19030*/  STL [R1+0x1270], R18 ;  /* 0x0012701201007387 */ /* 0x000fe80000100800 */
[----:B------:R-:W2:Y:S04]  /*19040*/  LDL.LU R20, [R1+0xe0] ;  /* 0x0000e00001147983 */ /* 0x000ea80000300800 */
[----:B------:R-:W-:Y:S04]  /*19050*/  STL.64 [R1+0x200], R8 ;  /* 0x0002000801007387 */ /* 0x000fe80000100a00 */
[----:B------:R-:W-:Y:S04]  /*19060*/  STL.64 [R1+0x208], R10 ;  /* 0x0002080a01007387 */ /* 0x000fe80000100a00 */
[----:B------:R-:W2:Y:S04]  /*19070*/  LDL.LU R21, [R1+0xe4] ;  /* 0x0000e40001157983 */ /* 0x000ea80000300800 */
[----:B------:R-:W3:Y:S04]  /*19080*/  LDL.LU R22, [R1+0xe8] ;  /* 0x0000e80001167983 */ /* 0x000ee80000300800 */
[----:B------:R-:W3:Y:S01]  /*19090*/  LDL.LU R23, [R1+0xec] ;  /* 0x0000ec0001177983 */ /* 0x000ee20000300800 */
[----:B------:R-:W-:-:S02]  /*190a0*/  IMAD.MOV.U32 R24, RZ, RZ, R28 ;  /* 0x000000ffff187224 */ /* 0x000fc400078e001c */
[----:B------:R-:W-:Y:S02]  /*190b0*/  IMAD.MOV.U32 R26, RZ, RZ, R2 ;  /* 0x000000ffff1a7224 */ /* 0x000fe400078e0002 */
[----:B------:R-:W-:Y:S01]  /*190c0*/  IMAD.MOV.U32 R27, RZ, RZ, R0 ;  /* 0x000000ffff1b7224 */ /* 0x000fe200078e0000 */
[----:B------:R-:W4:Y:S01]  /*190d0*/  LDL.LU R28, [R1+0x148c] ;  /* 0x00148c00011c7983 */ /* 0x000f220000300800 */
[----:B------:R-:W-:-:S03]  /*190e0*/  IMAD.MOV.U32 R25, RZ, RZ, R3 ;  /* 0x000000ffff197224 */ /* 0x000fc600078e0003 */
[----:B------:R-:W4:Y:S04]  /*190f0*/  LDL.LU R3, [R1+0x1488] ;  /* 0x0014880001037983 */ /* 0x000f280000300800 */
[----:B------:R-:W4:Y:S04]  /*19100*/  LDL.LU R2, [R1+0x1484] ;  /* 0x0014840001027983 */ /* 0x000f280000300800 */
[----:B------:R-:W4:Y:S04]  /*19110*/  LDL.LU R0, [R1+0x1480] ;  /* 0x0014800001007983 */ /* 0x000f280000300800 */
[----:B------:R-:W-:Y:S04]  /*19120*/  STL.64 [R1+0x1428], R26 ;  /* 0x0014281a01007387 */ /* 0x000fe80000100a00 */
[----:B------:R-:W-:Y:S04]  /*19130*/  STL.64 [R1+0x1420], R24 ;  /* 0x0014201801007387 */ /* 0x000fe80000100a00 */
[----:B---3--:R-:W-:Y:S04]  /*19140*/  STL.64 [R1+0x13a8], R22 ;  /* 0x0013a81601007387 */ /* 0x008fe80000100a00 */
[----:B--2---:R0:W-:Y:S04]  /*19150*/  STL.64 [R1+0x13a0], R20 ;  /* 0x0013a01401007387 */ /* 0x0041e80000100a00 */
[----:B0-----:R-:W2:Y:S04]  /*19160*/  LDL.LU R20, [R1+0xf0] ;  /* 0x0000f00001147983 */ /* 0x001ea80000300800 */
[----:B------:R-:W2:Y:S04]  /*19170*/  LDL.LU R21, [R1+0xf4] ;  /* 0x0000f40001157983 */ /* 0x000ea80000300800 */
[----:B------:R-:W3:Y:S04]  /*19180*/  LDL.LU R22, [R1+0xf8] ;  /* 0x0000f80001167983 */ /* 0x000ee80000300800 */
[----:B------:R-:W3:Y:S04]  /*19190*/  LDL.LU R23, [R1+0xfc] ;  /* 0x0000fc0001177983 */ /* 0x000ee80000300800 */
[----:B---3--:R-:W-:Y:S04]  /*191a0*/  STL.64 [R1+0x13b8], R22 ;  /* 0x0013b81601007387 */ /* 0x008fe80000100a00 */
[----:B--2---:R0:W-:Y:S04]  /*191b0*/  STL.64 [R1+0x13b0], R20 ;  /* 0x0013b01401007387 */ /* 0x0041e80000100a00 */
[----:B0-----:R-:W2:Y:S04]  /*191c0*/  LDL.LU R20, [R1+0x100] ;  /* 0x0001000001147983 */ /* 0x001ea80000300800 */
[----:B------:R-:W2:Y:S04]  /*191d0*/  LDL.LU R21, [R1+0x104] ;  /* 0x0001040001157983 */ /* 0x000ea80000300800 */
[----:B------:R-:W3:Y:S04]  /*191e0*/  LDL.LU R22, [R1+0x108] ;  /* 0x0001080001167983 */ /* 0x000ee80000300800 */
[----:B------:R-:W3:Y:S01]  /*191f0*/  LDL.LU R23, [R1+0x10c] ;  /* 0x00010c0001177983 */ /* 0x000ee20000300800 */
[----:B----4-:R-:W-:-:S02]  /*19200*/  IMAD.MOV.U32 R24, RZ, RZ, R0 ;  /* 0x000000ffff187224 */ /* 0x010fc400078e0000 */
[----:B------:R-:W-:Y:S01]  /*19210*/  IMAD.MOV.U32 R25, RZ, RZ, R2 ;  /* 0x000000ffff197224 */ /* 0x000fe200078e0002 */
[----:B------:R-:W4:Y:S04]  /*19220*/  LDL.LU R0, [R1+0x147c] ;  /* 0x00147c0001007983 */ /* 0x000f280000300800 */
[----:B------:R-:W4:Y:S01]  /*19230*/  LDL.LU R2, [R1+0x1478] ;  /* 0x0014780001027983 */ /* 0x000f220000300800 */
[----:B------:R-:W-:Y:S02]  /*19240*/  IMAD.MOV.U32 R26, RZ, RZ, R3 ;  /* 0x000000ffff1a7224 */ /* 0x000fe400078e0003 */
[----:B------:R-:W-:Y:S01]  /*19250*/  IMAD.MOV.U32 R27, RZ, RZ, R28 ;  /* 0x000000ffff1b7224 */ /* 0x000fe200078e001c */
[----:B------:R-:W4:Y:S04]  /*19260*/  LDL.LU R3, [R1+0x1474] ;  /* 0x0014740001037983 */ /* 0x000f280000300800 */
[----:B------:R-:W4:Y:S04]  /*19270*/  LDL.LU R28, [R1+0x1470] ;  /* 0x00147000011c7983 */ /* 0x000f280000300800 */
        /* <DEDUP_REMOVED lines=10> */
[----:B------:R-:W3:Y:S01]  /*19320*/  LDL.LU R22, [R1+0x128] ;  /* 0x0001280001167983 */ /* 0x000ee20000300800 */
[----:B----4-:R-:W-:-:S03]  /*19330*/  IMAD.MOV.U32 R23, RZ, RZ, R28 ;  /* 0x000000ffff177224 */ /* 0x010fc600078e001c */
        /* <DEDUP_REMOVED lines=27> */
[----:B----4-:R-:W-:Y:S03]  /*194f0*/  HMMA.16816.F32.BF16 R8, R24, R4, R8 ;  /* 0x000000041808723c */ /* 0x010fe60000041808 */
[----:B---3--:R-:W-:Y:S04]  /*19500*/  STL.64 [R1+0x1438], R22 ;  /* 0x0014381601007387 */ /* 0x008fe80000100a00 */
[----:B--2---:R0:W-:Y:S04]  /*19510*/  STL.64 [R1+0x1430], R20 ;  /* 0x0014301401007387 */ /* 0x0041e80000100a00 */
[----:B0-----:R-:W2:Y:S04]  /*19520*/  LDL.LU R20, [R1+0x160] ;  /* 0x0001600001147983 */ /* 0x001ea80000300800 */
[----:B------:R-:W2:Y:S04]  /*19530*/  LDL.LU R21, [R1+0x164] ;  /* 0x0001640001157983 */ /* 0x000ea80000300800 */
[----:B------:R-:W3:Y:S04]  /*19540*/  LDL.LU R22, [R1+0x168] ;  /* 0x0001680001167983 */ /* 0x000ee80000300800 */
[----:B------:R-:W3:Y:S01]  /*19550*/  LDL.LU R23, [R1+0x16c] ;  /* 0x00016c0001177983 */ /* 0x000ee20000300800 */
[----:B------:R-:W-:-:S02]  /*19560*/  IMAD.MOV.U32 R19, RZ, RZ, R10 ;  /* 0x000000ffff137224 */ /* 0x000fc400078e000a */
[----:B------:R-:W-:Y:S01]  /*19570*/  IMAD.MOV.U32 R18, RZ, RZ, R11 ;  /* 0x000000ffff127224 */ /* 0x000fe200078e000b */
[----:B---3--:R-:W-:Y:S04]  /*19580*/  STL.64 [R1+0x1448], R22 ;  /* 0x0014481601007387 */ /* 0x008fe80000100a00 */
[----:B--2---:R0:W-:Y:S04]  /*19590*/  STL.64 [R1+0x1440], R20 ;  /* 0x0014401401007387 */ /* 0x0041e80000100a00 */
[----:B0-----:R-:W2:Y:S04]  /*195a0*/  LDL.LU R20, [R1+0x1c0] ;  /* 0x0001c00001147983 */ /* 0x001ea80000300800 */
[----:B------:R-:W2:Y:S04]  /*195b0*/  LDL.LU R21, [R1+0x1c4] ;  /* 0x0001c40001157983 */ /* 0x000ea80000300800 */
[----:B------:R-:W2:Y:S04]  /*195c0*/  LDL.LU R22, [R1+0x1c8] ;  /* 0x0001c80001167983 */ /* 0x000ea80000300800 */
[----:B------:R-:W2:Y:S04]  /*195d0*/  LDL.LU R23, [R1+0x1cc] ;  /* 0x0001cc0001177983 */ /* 0x000ea80000300800 */
[----:B------:R0:W-:Y:S04]  /*195e0*/  STL.64 [R1+0x1f0], R8 ;  /* 0x0001f00801007387 */ /* 0x0001e80000100a00 */
[----:B------:R-:W3:Y:S04]  /*195f0*/  LDL.LU.64 R10, [R1+0x1468] ;  /* 0x00146800010a7983 */ /* 0x000ee80000300a00 */
[----:B0-----:R-:W4:Y:S04]  /*19600*/  LDL.LU.64 R8, [R1+0x1460] ;  /* 0x0014600001087983 */ /* 0x001f280000300a00 */
[----:B------:R-:W-:Y:S04]  /*19610*/  STL [R1+0x127c], R18 ;  /* 0x00127c1201007387 */ /* 0x000fe80000100800 */
[----:B------:R-:W-:Y:S01]  /*19620*/  STL [R1+0x1278], R19 ;  /* 0x0012781301007387 */ /* 0x000fe20000100800 */
[----:B----4-:R-:W-:-:S15]  /*19630*/  HMMA.16816.F32.BF16 R12, R24, R8, R12 ;  /* 0x00000008180c723c */ /* 0x010fde000004180c */
[----:B------:R-:W-:-:S04]  /*19640*/  NOP ;  /* 0x0000000000007918 */ /* 0x000fc80000000000 */
[----:B------:R-:W-:Y:S04]  /*19650*/  STL.64 [R1+0x1e0], R12 ;  /* 0x0001e00c01007387 */ /* 0x000fe80000100a00 */
[----:B------:R0:W-:Y:S04]  /*19660*/  STL.64 [R1+0x1e8], R14 ;  /* 0x0001e80e01007387 */ /* 0x0001e80000100a00 */
[----:B0-----:R-:W4:Y:S04]  /*19670*/  LDL.LU R14, [R1+0x1458] ;  /* 0x00145800010e7983 */ /* 0x001f280000300800 */
[----:B------:R-:W2:Y:S02]  /*19680*/  LDL.LU.64 R12, [R1+0x1450] ;  /* 0x00145000010c7983 */ /* 0x000ea40000300a00 */
[----:B--2---:R-:W-:-:S15]  /*19690*/  HMMA.16816.F32.BF16 R20, R24, R12, R20 ;  /* 0x0000000c1814723c */ /* 0x004fde0000041814 */
[----:B------:R-:W-:-:S04]  /*196a0*/  NOP ;  /* 0x0000000000007918 */ /* 0x000fc80000000000 */
[----:B------:R-:W-:Y:S01]  /*196b0*/  IMAD.MOV.U32 R18, RZ, RZ, R22 ;  /* 0x000000ffff127224 */ /* 0x000fe200078e0016 */
[----:B------:R0:W-:Y:S01]  /*196c0*/  STL.64 [R1+0x1c0], R20 ;  /* 0x0001c01401007387 */ /* 0x0001e20000100a00 */
[----:B------:R-:W-:-:S03]  /*196d0*/  IMAD.MOV.U32 R19, RZ, RZ, R23 ;  /* 0x000000ffff137224 */ /* 0x000fc600078e0017 */
[----:B------:R-:W2:Y:S04]  /*196e0*/  LDL.LU.64 R22, [R1+0x1448] ;  /* 0x0014480001167983 */ /* 0x000ea80000300a00 */
[----:B0-----:R-:W2:Y:S04]  /*196f0*/  LDL.LU.64 R20, [R1+0x1440] ;  /* 0x0014400001147983 */ /* 0x001ea80000300a00 */
[----:B------:R-:W-:Y:S04]  /*19700*/  STL [R1+0x1284], R19 ;  /* 0x0012841301007387 */ /* 0x000fe80000100800 */
[----:B------:R-:W-:Y:S01]  /*19710*/  STL [R1+0x1280], R18 ;  /* 0x0012801201007387 */ /* 0x000fe20000100800 */
[----:B--2---:R-:W-:Y:S03]  /*19720*/  HMMA.16816.F32.BF16 R24, R24, R16, R20 ;  /* 0x000000101818723c */ /* 0x004fe60000041814 */
[----:B------:R-:W2:Y:S04]  /*19730*/  LDL.LU.64 R22, [R1+0x1438] ;  /* 0x0014380001167983 */ /* 0x000ea80000300a00 */
[----:B------:R-:W2:-:S12]  /*19740*/  LDL.LU.64 R20, [R1+0x1430] ;  /* 0x0014300001147983 */ /* 0x000e980000300a00 */
[----:B------:R-:W-:Y:S04]  /*19750*/  STL.64 [R1+0x1b0], R24 ;  /* 0x0001b01801007387 */ /* 0x000fe80000100a00 */
[----:B------:R0:W-:Y:S04]  /*19760*/  STL.64 [R1+0x1b8], R26 ;  /* 0x0001b81a01007387 */ /* 0x0001e80000100a00 */
[----:B0-----:R-:W2:Y:S04]  /*19770*/  LDL.LU.64 R26, [R1+0x1428] ;  /* 0x00142800011a7983 */ /* 0x001ea80000300a00 */
        /* <DEDUP_REMOVED lines=41> */
[----:B---3--:R-:W-:Y:S04]  /*19a10*/  STL.64 [R1+0x1388], R10 ;  /* 0x0013880a01007387 */ /* 0x008fe80000100a00 */
[----:B------:R0:W-:Y:S04]  /*19a20*/  STL.64 [R1+0x1380], R8 ;  /* 0x0013800801007387 */ /* 0x0001e80000100a00 */
[----:B0-----:R-:W3:Y:S04]  /*19a30*/  LDL.LU R8, [R1+0xd0] ;  /* 0x0000d00001087983 */ /* 0x001ee80000300800 */
[----:B------:R-:W3:Y:S04]  /*19a40*/  LDL.LU R9, [R1+0xd4] ;  /* 0x0000d40001097983 */ /* 0x000ee80000300800 */
[----:B------:R-:W3:Y:S04]  /*19a50*/  LDL.LU R10, [R1+0xd8] ;  /* 0x0000d800010a7983 */ /* 0x000ee80000300800 */
[----:B------:R-:W3:Y:S01]  /*19a60*/  LDL.LU R11, [R1+0xdc] ;  /* 0x0000dc00010b7983 */ /* 0x000ee20000300800 */
[----:B--2---:R-:W-:-:S15]  /*19a70*/  HMMA.16816.F32.BF16 R20, R24, R12, R20 ;  /* 0x0000000c1814723c */ /* 0x004fde0000041814 */
[----:B------:R-:W-:-:S04]  /*19a80*/  NOP ;  /* 0x0000000000007918 */ /* 0x000fc80000000000 */
[----:B------:R-:W-:Y:S04]  /*19a90*/  STL.64 [R1+0x130], R20 ;  /* 0x0001301401007387 */ /* 0x000fe80000100a00 */
[----:B------:R0:W-:Y:S04]  /*19aa0*/  STL.64 [R1+0x138], R22 ;  /* 0x0001381601007387 */ /* 0x0001e80000100a00 */
[----:B0-----:R-:W2:Y:S04]  /*19ab0*/  LDL.LU.64 R22, [R1+0x13a8] ;  /* 0x0013a80001167983 */ /* 0x001ea80000300a00 */
[----:B------:R-:W2:Y:S02]  /*19ac0*/  LDL.LU.64 R20, [R1+0x13a0] ;  /* 0x0013a00001147983 */ /* 0x000ea40000300a00 */
[----:B--2---:R-:W-:Y:S02]  /*19ad0*/  HMMA.16816.F32.BF16 R24, R24, R16, R20 ;  /* 0x000000101818723c */ /* 0x004fe40000041814 */
[----:B------:R-:W3:Y:S04]  /*19ae0*/  LDL.LU.64 R22, [R1+0x1398] ;  /* 0x0013980001167983 */ /* 0x000ee80000300a00 */
[----:B------:R-:W3:-:S13]  /*19af0*/  LDL.LU.64 R20, [R1+0x1390] ;  /* 0x0013900001147983 */ /* 0x000eda0000300a00 */
[----:B------:R0:W-:Y:S04]  /*19b00*/  STL.64 [R1+0x120], R24 ;  /* 0x0001201801007387 */ /* 0x0001e80000100a00 */
[----:B------:R1:W-:Y:S04]  /*19b10*/  STL.64 [R1+0x128], R26 ;  /* 0x0001281a01007387 */ /* 0x0003e80000100a00 */
[----:B0-----:R-:W2:Y:S01]  /*19b20*/  LDL.LU R24, [R1+0xc0] ;  /* 0x0000c00001187983 */ /* 0x001ea20000300800 */
[----:B------:R-:W-:Y:S02]  /*19b30*/  IMAD.MOV.U32 R25, RZ, RZ, R3 ;  /* 0x000000ffff197224 */ /* 0x000fe400078e0003 */
[----:B-1----:R-:W-:-:S02]  /*19b40*/  IMAD.MOV.U32 R26, RZ, RZ, R2 ;  /* 0x000000ffff1a7224 */ /* 0x002fc400078e0002 */
[----:B------:R-:W-:Y:S01]  /*19b50*/  IMAD.MOV.U32 R27, RZ, RZ, R0 ;  /* 0x000000ffff1b7224 */ /* 0x000fe200078e0000 */
[----:B---3--:R-:W-:-:S15]  /*19b60*/  HMMA.16816.F32.BF16 R8, R20, R4, R8 ;  /* 0x000000041408723c */ /* 0x008fde0000041808 */
[----:B------:R-:W-:-:S04]  /*19b70*/  NOP ;  /* 0x0000000000007918 */ /* 0x000fc80000000000 */
[----:B------:R-:W-:Y:S01]  /*19b80*/  IMAD.MOV.U32 R3, RZ, RZ, R10 ;  /* 0x000000ffff037224 */ /* 0x000fe200078e000a */
[----:B------:R0:W-:Y:S01]  /*19b90*/  STL [R1+0x110], R8 ;  /* 0x0001100801007387 */ /* 0x0001e20000100800 */
[----:B------:R-:W-:Y:S02]  /*19ba0*/  IMAD.MOV.U32 R2, RZ, RZ, R11 ;  /* 0x000000ffff027224 */ /* 0x000fe400078e000b */
[----:B------:R-:W-:Y:S01]  /*19bb0*/  IMAD.MOV.U32 R0, RZ, RZ, R9 ;  /* 0x000000ffff007224 */ /* 0x000fe200078e0009 */
[----:B------:R-:W3:Y:S04]  /*19bc0*/  LDL.LU.64 R10, [R1+0x1388] ;  /* 0x00138800010a7983 */ /* 0x000ee80000300a00 */
[----:B0-----:R-:W2:Y:S04]  /*19bd0*/  LDL.LU.64 R8, [R1+0x1380] ;  /* 0x0013800001087983 */ /* 0x001ea80000300a00 */
        /* <DEDUP_REMOVED lines=12> */
[C---:B------:R-:W-:Y:S03]  /*19ca0*/  HMMA.16816.F32.BF16 R24, R20.reuse, R8, R24 ;  /* 0x000000081418723c */ /* 0x040fe60000041818 */
[----:B------:R-:W-:Y:S04]  /*19cb0*/  STL [R1+0x1144], R2 ;  /* 0x0011440201007387 */ /* 0x000fe80000100800 */
[----:B------:R-:W-:Y:S04]  /*19cc0*/  STL [R1+0x1140], R3 ;  /* 0x0011400301007387 */ /* 0x000fe80000100800 */
[----:B------:R-:W-:Y:S04]  /*19cd0*/  STL [R1+0x113c], R0 ;  /* 0x00113c0001007387 */ /* 0x000fe80000100800 */
[----:B---3--:R-:W-:Y:S04]  /*19ce0*/  STL.64 [R1+0x1358], R10 ;  /* 0x0013580a01007387 */ /* 0x008fe80000100a00 */
[----:B------:R0:W-:Y:S04]  /*19cf0*/  STL.64 [R1+0x1350], R8 ;  /* 0x0013500801007387 */ /* 0x0001e80000100a00 */
[----:B------:R-:W-:Y:S04]  /*19d00*/  STL.64 [R1+0x100], R24 ;  /* 0x0001001801007387 */ /* 0x000fe80000100a00 */
[----:B------:R-:W-:Y:S04]  /*19d10*/  STL.64 [R1+0x108], R26 ;  /* 0x0001081a01007387 */ /* 0x000fe80000100a00 */
[----:B0-----:R-:W3:Y:S04]  /*19d20*/  LDL.LU R8, [R1+0x170] ;  /* 0x0001700001087983 */ /* 0x001ee80000300800 */
[----:B------:R-:W3:Y:S04]  /*19d30*/  LDL.LU R9, [R1+0x174] ;  /* 0x0001740001097983 */ /* 0x000ee80000300800 */
[----:B------:R-:W3:Y:S04]  /*19d40*/  LDL.LU R10, [R1+0x178] ;  /* 0x00017800010a7983 */ /* 0x000ee80000300800 */
[----:B------:R-:W3:Y:S01]  /*19d50*/  LDL.LU R11, [R1+0x17c] ;  /* 0x00017c00010b7983 */ /* 0x000ee20000300800 */
[----:B------:R-:W0:Y:S01]  /*19d60*/  S2R R19, SR_TID.X ;  /* 0x0000000000137919 */ /* 0x000e220000002100 */
[----:B--2---:R-:W-:-:S15]  /*19d70*/  HMMA.16816.F32.BF16 R4, R20, R12, R4 ;  /* 0x0000000c1404723c */ /* 0x004fde0000041804 */
[----:B------:R-:W-:-:S04]  /*19d80*/  NOP ;  /* 0x0000000000007918 */ /* 0x000fc80000000000 */
[----:B------:R-:W-:Y:S01]  /*19d90*/  IMAD.MOV.U32 R3, RZ, RZ, R6 ;  /* 0x000000ffff037224 */ /* 0x000fe200078e0006 */
[----:B------:R1:W-:Y:S01]  /*19da0*/  STL [R1+0xf0], R4 ;  /* 0x0000f00401007387 */ /* 0x0003e20000100800 */
[----:B------:R-:W-:Y:S02]  /*19db0*/  IMAD.MOV.U32 R0, RZ, RZ, R7 ;  /* 0x000000ffff007224 */ /* 0x000fe400078e0007 */
[----:B------:R-:W-:Y:S01]  /*19dc0*/  IMAD.MOV.U32 R2, RZ, RZ, R5 ;  /* 0x000000ffff027224 */ /* 0x000fe200078e0005 */
[----:B------:R-:W2:Y:S04]  /*19dd0*/  LDL.LU.64 R6, [R1+0x1378] ;  /* 0x0013780001067983 */ /* 0x000ea80000300a00 */
[----:B-1----:R-:W2:Y:S01]  /*19de0*/  LDL.LU.64 R4, [R1+0x1370] ;  /* 0x0013700001047983 */ /* 0x002ea20000300a00 */
[----:B------:R-:W1:Y:S01]  /*19df0*/  S2R R26, SR_TID.X ;  /* 0x00000000001a7919 */ /* 0x000e620000002100 */
[C---:B0-----:R-:W-:Y:S01]  /*19e00*/  LOP3.LUT R15, R19.reuse, 0x7, RZ, 0xc0, !PT ;  /* 0x00000007130f7812 */ /* 0x041fe200078ec0ff */
[----:B------:R-:W-:-:S05]  /*19e10*/  IMAD.SHL.U32 R19, R19, 0x2, RZ ;  /* 0x0000000213137824 */ /* 0x000fca00078e00ff */
[----:B------:R-:W-:Y:S01]  /*19e20*/  LOP3.LUT R18, R19, 0x10, RZ, 0xc0, !PT ;  /* 0x0000001013127812 */ /* 0x000fe200078ec0ff */
[----:B------:R-:W-:-:S03]  /*19e30*/  IMAD R19, R15, 0x210, RZ ;  /* 0x000002100f137824 */ /* 0x000fc600078e02ff */
[----:B-1----:R-:W-:Y:S01]  /*19e40*/  LOP3.LUT R27, R18, 0x20, R26, 0xf8, !PT ;  /* 0x00000020121b7812 */ /* 0x002fe200078ef81a */
[----:B------:R-:W-:-:S03]  /*19e50*/  IMAD.SHL.U32 R15, R26, 0x100, RZ ;  /* 0x000001001a0f7824 */ /* 0x000fc600078e00ff */
[----:B------:R-:W-:-:S04]  /*19e60*/  LOP3.LUT R27, R19, R27, RZ, 0x3c, !PT ;  /* 0x0000001b131b7212 */ /* 0x000fc800078e3cff */
[----:B------:R-:W-:-:S04]  /*19e70*/  LOP3.LUT R27, R27, 0x1000, R15, 0xf8, !PT ;  /* 0x000010001b1b7812 */ /* 0x000fc800078ef80f */
[----:B------:R-:W-:Y:S02]  /*19e80*/  LOP3.LUT R27, R27, 0x40, RZ, 0x3c, !PT ;  /* 0x000000401b1b7812 */ /* 0x000fe400078e3cff */
[----:B------:R-:W-:Y:S01]  /*19e90*/  LOP3.LUT R26, R18, 0x20, R26, 0xf8, !PT ;  /* 0x00000020121a7812 */ /* 0x000fe200078ef81a */
[----:B------:R-:W-:Y:S03]  /*19ea0*/  STL [R1+0x1150], R0 ;  /* 0x0011500001007387 */ /* 0x000fe60000100800 */
[----:B------:R-:W-:Y:S01]  /*19eb0*/  LOP3.LUT R26, R19, R26, RZ, 0x3c, !PT ;  /* 0x0000001a131a7212 */ /* 0x000fe200078e3cff */
[----:B------:R-:W-:Y:S04]  /*19ec0*/  STL [R1+0x114c], R3 ;  /* 0x00114c0301007387 */ /* 0x000fe80000100800 */
[----:B------:R-:W-:Y:S01]  /*19ed0*/  STL [R1+0x1148], R2 ;  /* 0x0011480201007387 */ /* 0x000fe20000100800 */
[----:B------:R-:W-:Y:S01]  /*19ee0*/  LOP3.LUT R26, R26, 0x1000, R15, 0xf8, !PT ;  /* 0x000010001a1a7812 */ /* 0x000fe200078ef80f */
[----:B--2---:R-:W-:Y:S02]  /*19ef0*/  HMMA.16816.F32.BF16 R4, R20, R16, R4 ;  /* 0x000000101404723c */ /* 0x004fe40000041804 */
[----:B------:R-:W0:Y:S04]  /*19f00*/  LDSM.16.MT88.4 R20, [R27+UR5+0x4180] ;  /* 0x004180051b14783b */ /* 0x000e280008004200 */
[----:B0-----:R-:W-:-:S13]  /*19f10*/  STL.64 [R1+0x12f8], R22 ;  /* 0x0012f81601007387 */ /* 0x001fda0000100a00 */
[----:B------:R-:W-:Y:S04]  /*19f20*/  STL.64 [R1+0xe0], R4 ;  /* 0x0000e00401007387 */ /* 0x000fe80000100a00 */
[----:B------:R-:W-:Y:S04]  /*19f30*/  STL.64 [R1+0xe8], R6 ;  /* 0x0000e80601007387 */ /* 0x000fe80000100a00 */
[----:B------:R-:W0:Y:S04]  /*19f40*/  LDSM.16.MT88.4 R4, [R26+UR5+0x6000] ;  /* 0x006000051a04783b */ /* 0x000e280008004200 */
[----:B------:R1:W-:Y:S04]  /*19f50*/  STL.64 [R1+0x12f0], R20 ;  /* 0x0012f01401007387 */ /* 0x0003e80000100a00 */
[----:B-1----:R-:W3:Y:S04]  /*19f60*/  LDL.LU R20, [R1+0x70] ;  /* 0x0000700001147983 */ /* 0x002ee80000300800 */
[----:B------:R-:W3:Y:S04]  /*19f70*/  LDL.LU R21, [R1+0x74] ;  /* 0x0000740001157983 */ /* 0x000ee80000300800 */
[----:B------:R-:W3:Y:S04]  /*19f80*/  LDL.LU R22, [R1+0x78] ;  /* 0x0000780001167983 */ /* 0x000ee80000300800 */
[----:B------:R-:W3:Y:S04]  /*19f90*/  LDL.LU R23, [R1+0x7c] ;  /* 0x00007c0001177983 */ /* 0x000ee80000300800 */
[----:B0-----:R-:W-:Y:S04]  /*19fa0*/  STL.64 [R1+0x60], R4 ;  /* 0x0000600401007387 */ /* 0x001fe80000100a00 */
[----:B------:R0:W-:Y:S04]  /*19fb0*/  STL.64 [R1+0x68], R6 ;  /* 0x0000680601007387 */ /* 0x0001e80000100a00 */
[----:B0-----:R-:W2:Y:S04]  /*19fc0*/  LDL.LU.64 R6, [R1+0x1368] ;  /* 0x0013680001067983 */ /* 0x001ea80000300a00 */
[----:B------:R-:W3:Y:S02]  /*19fd0*/  LDL.LU.64 R4, [R1+0x1360] ;  /* 0x0013600001047983 */ /* 0x000ee40000300a00 */
[----:B---3--:R-:W-:-:S15]  /*19fe0*/  HMMA.16816.F32.BF16 R8, R20, R4, R8 ;  /* 0x000000041408723c */ /* 0x008fde0000041808 */
[----:B------:R-:W-:-:S04]  /*19ff0*/  NOP ;  /* 0x0000000000007918 */ /* 0x000fc80000000000 */
[----:B------:R-:W-:Y:S01]  /*1a000*/  IMAD.MOV.U32 R3, RZ, RZ, R10 ;  /* 0x000000ffff037224 */ /* 0x000fe200078e000a */
[----:B------:R0:W-:Y:S01]  /*1a010*/  STL [R1+0xd0], R8 ;  /* 0x0000d00801007387 */ /* 0x0001e20000100800 */
[----:B------:R-:W-:-:S03]  /*1a020*/  IMAD.MOV.U32 R2, RZ, RZ, R11 ;  /* 0x000000ffff027224 */ /* 0x000fc600078e000b */
[----:B------:R-:W3:Y:S01]  /*1a030*/  LDL.LU.64 R10, [R1+0x1358] ;  /* 0x00135800010a7983 */ /* 0x000ee20000300a00 */
[----:B------:R-:W-:-:S03]  /*1a040*/  IMAD.MOV.U32 R0, RZ, RZ, R9 ;  /* 0x000000ffff007224 */ /* 0x000fc600078e0009 */
[----:B0-----:R-:W4:Y:S04]  /*1a050*/  LDL.LU.64 R8, [R1+0x1350] ;  /* 0x0013500001087983 */ /* 0x001f280000300a00 */
[----:B------:R-:W-:Y:S04]  /*1a060*/  STL.64 [R1+0x1338], R22 ;  /* 0x0013381601007387 */ /* 0x000fe80000100a00 */
[----:B------:R-:W-:Y:S04]  /*1a070*/  STL.64 [R1+0x1330], R20 ;  /* 0x0013301401007387 */ /* 0x000fe80000100a00 */
[----:B--2---:R-:W-:Y:S04]  /*1a080*/  STL.64 [R1+0x1308], R6 ;  /* 0x0013080601007387 */ /* 0x004fe80000100a00 */
[----:B------:R3:W-:Y:S04]  /*1a090*/  STL.64 [R1+0x1300], R4 ;  /* 0x0013000401007387 */ /* 0x0007e80000100a00 */
[----:B------:R-:W0:Y:S01]  /*1a0a0*/  LDSM.16.MT88.4 R20, [R26+UR5+0x6080] ;  /* 0x006080051a14783b */ /* 0x000e220008004200 */
[----:B---3--:R-:W-:-:S03]  /*1a0b0*/  IMAD.MOV.U32 R4, RZ, RZ, R11 ;  /* 0x000000ffff047224 */ /* 0x008fc600078e000b */
[----:B------:R-:W2:Y:S04]  /*1a0c0*/  LDL.LU R11, [R1+0x1348] ;  /* 0x00134800010b7983 */ /* 0x000ea80000300800 */
[----:B------:R-:W3:Y:S04]  /*1a0d0*/  LDL.LU R5, [R1+0x334] ;  /* 0x0003340001057983 */ /* 0x000ee80000300800 */
[----:B------:R-:W2:Y:S04]  /*1a0e0*/  LDL.LU R6, [R1+0x338] ;  /* 0x0003380001067983 */ /* 0x000ea80000300800 */
[----:B------:R-:W2:Y:S04]  /*1a0f0*/  LDL.LU R7, [R1+0x33c] ;  /* 0x00033c0001077983 */ /* 0x000ea80000300800 */
[----:B--2---:R-:W-:Y:S04]  /*1a100*/  STL.64 [R1+0x1318], R6 ;  /* 0x0013180601007387 */ /* 0x004fe80000100a00 */
[----:B---3--:R1:W-:Y:S02]  /*1a110*/  STL.64 [R1+0x1310], R4 ;  /* 0x0013100401007387 */ /* 0x0083e40000100a00 */
[----:B-1----:R-:W-:-:S02]  /*1a120*/  IMAD.MOV.U32 R4, RZ, RZ, R10 ;  /* 0x000000ffff047224 */ /* 0x002fc400078e000a */
[----:B------:R-:W-:Y:S01]  /*1a130*/  IMAD.MOV.U32 R5, RZ, RZ, R11 ;  /* 0x000000ffff057224 */ /* 0x000fe200078e000b */
[----:B------:R-:W2:Y:S04]  /*1a140*/  LDL.LU R10, [R1+0x1344] ;  /* 0x00134400010a7983 */ /* 0x000ea80000300800 */
[----:B------:R-:W3:Y:S04]  /*1a150*/  LDL.LU R11, [R1+0x1340] ;  /* 0x00134000010b7983 */ /* 0x000ee80000300800 */
[----:B------:R-:W2:Y:S04]  /*1a160*/  LDL.LU R6, [R1+0x2e8] ;  /* 0x0002e80001067983 */ /* 0x000ea80000300800 */
[----:B------:R-:W2:Y:S01]  /*1a170*/  LDL.LU R7, [R1+0x2ec] ;  /* 0x0002ec0001077983 */ /* 0x000ea20000300800 */
[----:B0-----:R-:W-:-:S02]  /*1a180*/  IMAD.MOV.U32 R19, RZ, RZ, R21 ;  /* 0x000000ffff137224 */ /* 0x001fc400078e0015 */
[----:B------:R-:W-:Y:S01]  /*1a190*/  IMAD.MOV.U32 R18, RZ, RZ, R22 ;  /* 0x000000ffff127224 */ /* 0x000fe200078e0016 */
[----:B--2---:R-:W-:Y:S04]  /*1a1a0*/  STL.64 [R1+0x1328], R6 ;  /* 0x0013280601007387 */ /* 0x004fe80000100a00 */
[----:B------:R0:W-:Y:S04]  /*1a1b0*/  STL.64 [R1+0x1320], R4 ;  /* 0x0013200401007387 */ /* 0x0001e80000100a00 */
[----:B0-----:R-:W4:Y:S04]  /*1a1c0*/  LDL.LU R4, [R1+0x1d0] ;  /* 0x0001d00001047983 */ /* 0x001f280000300800 */
[----:B------:R-:W4:Y:S04]  /*1a1d0*/  LDL.LU R5, [R1+0x1d4] ;  /* 0x0001d40001057983 */ /* 0x000f280000300800 */
[----:B------:R-:W-:Y:S04]  /*1a1e0*/  STL [R1+0x115c], R2 ;  /* 0x00115c0201007387 */ /* 0x000fe80000100800 */
[----:B------:R-:W-:Y:S04]  /*1a1f0*/  STL [R1+0x1158], R3 ;  /* 0x0011580301007387 */ /* 0x000fe80000100800 */
[----:B------:R-:W-:Y:S04]  /*1a200*/  STL [R1+0x1154], R0 ;  /* 0x0011540001007387 */ /* 0x000fe80000100800 */
[----:B------:R-:W-:Y:S04]  /*1a210*/  STL [R1+0x50], R20 ;  /* 0x0000501401007387 */ /* 0x000fe80000100800 */
[----:B------:R-:W-:Y:S04]  /*1a220*/  STL [R1+0x5c], R23 ;  /* 0x00005c1701007387 */ /* 0x000fe80000100800 */
[----:B------:R-:W0:Y:S01]  /*1a230*/  LDSM.16.MT88.4 R20, [R26+UR5+0x6100] ;  /* 0x006100051a14783b */ /* 0x000e220008004200 */
[----:B---3--:R-:W-:-:S02]  /*1a240*/  IMAD.MOV.U32 R6, RZ, RZ, R11 ;  /* 0x000000ffff067224 */ /* 0x008fc400078e000b */
[----:B------:R-:W-:Y:S02]  /*1a250*/  IMAD.MOV.U32 R7, RZ, RZ, R10 ;  /* 0x000000ffff077224 */ /* 0x000fe400078e000a */
[----:B0-----:R-:W-:Y:S01]  /*1a260*/  IMAD.MOV.U32 R10, RZ, RZ, R22 ;  /* 0x000000ffff0a7224 */ /* 0x001fe200078e0016 */
[----:B------:R0:W-:Y:S01]  /*1a270*/  STL [R1+0x44], R21 ;  /* 0x0000441501007387 */ /* 0x0001e20000100800 */
[----:B------:R-:W-:Y:S02]  /*1a280*/  IMAD.MOV.U32 R11, RZ, RZ, R23 ;  /* 0x000000ffff0b7224 */ /* 0x000fe400078e0017 */
[----:B------:R-:W-:Y:S01]  /*1a290*/  IMAD.MOV.U32 R15, RZ, RZ, R20 ;  /* 0x000000ffff0f7224 */ /* 0x000fe200078e0014 */
[----:B------:R-:W4:Y:S04]  /*1a2a0*/  LDL.LU.64 R22, [R1+0x1338] ;  /* 0x0013380001167983 */ /* 0x000f280000300a00 */
[----:B0-----:R-:W4:Y:S02]  /*1a2b0*/  LDL.LU.64 R20, [R1+0x1330] ;  /* 0x0013300001147983 */ /* 0x001f240000300a00 */
[----:B----4-:R-:W-:-:S15]  /*1a2c0*/  HMMA.16816.F32.BF16 R4, R20, R8, R4 ;  /* 0x000000081404723c */ /* 0x010fde0000041804 */
        /* <DEDUP_REMOVED lines=10> */
[----:B------:R-:W-:Y:S04]  /*1a370*/  STL.64 [R1+0x38], R6 ;  /* 0x0000380601007387 */ /* 0x000fe80000100a00 */
[----:B------:R-:W0:Y:S04]  /*1a380*/  LDSM.16.MT88.4 R4, [R27+UR5+0x6000] ;  /* 0x006000051b04783b */ /* 0x000e280008004200 */
[----:B0-----:R-:W-:Y:S04]  /*1a390*/  STL.64 [R1+0x20], R4 ;  /* 0x0000200401007387 */ /* 0x001fe80000100a00 */
[----:B------:R0:W-:Y:S04]  /*1a3a0*/  STL.64 [R1+0x28], R6 ;  /* 0x0000280601007387 */ /* 0x0001e80000100a00 */
[----:B0-----:R-:W2:Y:S04]  /*1a3b0*/  LDL.LU.64 R6, [R1+0x1328] ;  /* 0x0013280001067983 */ /* 0x001ea80000300a00 */
[----:B------:R-:W2:Y:S02]  /*1a3c0*/  LDL.LU.64 R4, [R1+0x1320] ;  /* 0x0013200001047983 */ /* 0x000ea40000300a00 */
[----:B--2---:R-:W-:-:S15]  /*1a3d0*/  HMMA.16816.F32.BF16 R4, R20, R12, R4 ;  /* 0x0000000c1404723c */ /* 0x004fde0000041804 */
[----:B------:R-:W-:-:S04]  /*1a3e0*/  NOP ;  /* 0x0000000000007918 */ /* 0x000fc80000000000 */
[----:B------:R0:W-:Y:S01]  /*1a3f0*/  STL [R1+0xbc], R7 ;  /* 0x0000bc0701007387 */ /* 0x0001e20000100800 */
[----:B------:R-:W-:Y:S02]  /*1a400*/  IMAD.MOV.U32 R0, RZ, RZ, R6 ;  /* 0x000000ffff007224 */ /* 0x000fe400078e0006 */
[----:B------:R-:W-:Y:S02]  /*1a410*/  IMAD.MOV.U32 R2, RZ, RZ, R4 ;  /* 0x000000ffff027224 */ /* 0x000fe400078e0004 */
[----:B------:R-:W-:Y:S01]  /*1a420*/  IMAD.MOV.U32 R3, RZ, RZ, R5 ;  /* 0x000000ffff037224 */ /* 0x000fe200078e0005 */
[----:B0-----:R-:W2:Y:S04]  /*1a430*/  LDL.LU.64 R6, [R1+0x1318] ;  /* 0x0013180001067983 */ /* 0x001ea80000300a00 */
[----:B------:R-:W2:Y:S04]  /*1a440*/  LDL.LU.64 R4, [R1+0x1310] ;  /* 0x0013100001047983 */ /* 0x000ea80000300a00 */
[----:B------:R-:W-:Y:S04]  /*1a450*/  STL.64 [R1+0x12d8], R14 ;  /* 0x0012d80e01007387 */ /* 0x000fe80000100a00 */
[----:B------:R-:W-:Y:S04]  /*1a460*/  STL.64 [R1+0x12d0], R12 ;  /* 0x0012d00c01007387 */ /* 0x000fe80000100a00 */
[----:B------:R-:W0:Y:S04]  /*1a470*/  LDSM.16.MT88.4 R12, [R27+UR5+0x6080] ;  /* 0x006080051b0c783b */ /* 0x000e280008004200 */
[----:B------:R-:W-:Y:S04]  /*1a480*/  STL [R1+0x1174], R2 ;  /* 0x0011740201007387 */ /* 0x000fe80000100800 */
[----:B------:R-:W-:Y:S04]  /*1a490*/  STL [R1+0x1170], R3 ;  /* 0x0011700301007387 */ /* 0x000fe80000100800 */
[----:B------:R-:W-:Y:S04]  /*1a4a0*/  STL [R1+0x116c], R0 ;  /* 0x00116c0001007387 */ /* 0x000fe80000100800 */
[----:B0-----:R-:W-:Y:S04]  /*1a4b0*/  STL.64 [R1+0x10], R12 ;  /* 0x0000100c01007387 */ /* 0x001fe80000100a00 */
[----:B------:R-:W-:Y:S04]  /*1a4c0*/  STL.64 [R1+0x18], R14 ;  /* 0x0000180e01007387 */ /* 0x000fe80000100a00 */
[----:B------:R-:W0:Y:S04]  /*1a4d0*/  LDSM.16.MT88.4 R12, [R27+UR5+0x6100] ;  /* 0x006100051b0c783b */ /* 0x000e280008004200 */
[----:B------:R-:W1:Y:S04]  /*1a4e0*/  LDSM.16.MT88.4 R24, [R27+UR5+0x6180] ;  /* 0x006180051b18783b */ /* 0x000e680008004200 */
[----:B0-----:R0:W-:Y:S04]  /*1a4f0*/  STL.64 [R1], R12 ;  /* 0x0000000c01007387 */ /* 0x0011e80000100a00 */
[----:B------:R3:W-:Y:S04]  /*1a500*/  STL.64 [R1+0x8], R14 ;  /* 0x0000080e01007387 */ /* 0x0007e80000100a00 */
[----:B0-----:R-:W4:Y:S04]  /*1a510*/  LDL.LU R12, [R1+0x2d0] ;  /* 0x0002d000010c7983 */ /* 0x001f280000300800 */
[----:B------:R-:W4:Y:S04]  /*1a520*/  LDL.LU R13, [R1+0x2d4] ;  /* 0x0002d400010d7983 */ /* 0x000f280000300800 */
[----:B---3--:R-:W4:Y:S04]  /*1a530*/  LDL.LU R14, [R1+0x2d8] ;  /* 0x0002d800010e7983 */ /* 0x008f280000300800 */
[----:B------:R-:W4:Y:S01]  /*1a540*/  LDL.LU R15, [R1+0x2dc] ;  /* 0x0002dc00010f7983 */ /* 0x000f220000300800 */
[----:B--2---:R-:W-:Y:S03]  /*1a550*/  HMMA.16816.F32.BF16 R20, R20, R16, R4 ;  /* 0x000000101414723c */ /* 0x004fe60000041804 */
[----:B------:R-:W2:Y:S04]  /*1a560*/  LDL.LU.64 R6, [R1+0x1308] ;  /* 0x0013080001067983 */ /* 0x000ea80000300a00 */
[----:B------:R-:W3:-:S12]  /*1a570*/  LDL.LU.64 R4, [R1+0x1300] ;  /* 0x0013000001047983 */ /* 0x000ed80000300a00 */
[----:B------:R0:W-:Y:S01]  /*1a580*/  STL.64 [R1+0xa8], R22 ;  /* 0x0000a81601007387 */ /* 0x0001e20000100a00 */
[----:B------:R-:W-:Y:S02]  /*1a590*/  IMAD.MOV.U32 R3, RZ, RZ, R20 ;  /* 0x000000ffff037224 */ /* 0x000fe400078e0014 */
[----:B------:R-:W-:Y:S01]  /*1a5a0*/  IMAD.MOV.U32 R0, RZ, RZ, R21 ;  /* 0x000000ffff007224 */ /* 0x000fe200078e0015 */
[----:B0-----:R-:W3:Y:S04]  /*1a5b0*/  LDL.LU.64 R22, [R1+0x12f8] ;  /* 0x0012f80001167983 */ /* 0x001ee80000300a00 */
[----:B------:R-:W3:Y:S04]  /*1a5c0*/  LDL.LU.64 R20, [R1+0x12f0] ;  /* 0x0012f00001147983 */ /* 0x000ee80000300a00 */
[----:B------:R-:W-:Y:S04]  /*1a5d0*/  STL.64 [R1+0x12c8], R18 ;  /* 0x0012c81201007387 */ /* 0x000fe80000100a00 */
[----:B------:R2:W-:Y:S02]  /*1a5e0*/  STL.64 [R1+0x12c0], R16 ;  /* 0x0012c01001007387 */ /* 0x0005e40000100a00 */
[----:B--2---:R-:W-:-:S02]  /*1a5f0*/  IMAD.MOV.U32 R16, RZ, RZ, R7 ;  /* 0x000000ffff107224 */ /* 0x004fc400078e0007 */
[----:B------:R-:W2:Y:S04]  /*1a600*/  LDL.LU R7, [R1+0x12ec] ;  /* 0x0012ec0001077983 */ /* 0x000ea80000300800 */
[----:B------:R-:W3:Y:S04]  /*1a610*/  LDL.LU R17, [R1+0x2c4] ;  /* 0x0002c40001117983 */ /* 0x000ee80000300800 */
[----:B------:R-:W3:Y:S01]  /*1a620*/  LDL.LU R18, [R1+0x2c8] ;  /* 0x0002c80001127983 */ /* 0x000ee20000300800 */
[----:B------:R-:W-:-:S03]  /*1a630*/  IMAD.MOV.U32 R19, RZ, RZ, R6 ;  /* 0x000000ffff137224 */ /* 0x000fc600078e0006 */
[----:B------:R-:W3:Y:S04]  /*1a640*/  LDL.LU R6, [R1+0x12e8] ;  /* 0x0012e80001067983 */ /* 0x000ee80000300800 */
[----:B------:R-:W-:Y:S04]  /*1a650*/  STL [R1+0x117c], R0 ;  /* 0x00117c0001007387 */ /* 0x000fe80000100800 */
[----:B------:R-:W-:Y:S04]  /*1a660*/  STL [R1+0x1178], R3 ;  /* 0x0011780301007387 */ /* 0x000fe80000100800 */
[----:B-1----:R-:W-:Y:S04]  /*1a670*/  STL.64 [R1+0x1070], R26 ;  /* 0x0010701a01007387 */ /* 0x002fe80000100a00 */
[----:B------:R2:W-:Y:S02]  /*1a680*/  STL.64 [R1+0x1068], R24 ;  /* 0x0010681801007387 */ /* 0x0005e40000100a00 */
[----:B--2---:R-:W-:-:S02]  /*1a690*/  IMAD.MOV.U32 R24, RZ, RZ, R7 ;  /* 0x000000ffff187224 */ /* 0x004fc400078e0007 */
[----:B------:R-:W2:Y:S04]  /*1a6a0*/  LDL.LU R7, [R1+0x12e4] ;  /* 0x0012e40001077983 */ /* 0x000ea80000300800 */
[----:B------:R-:W3:Y:S04]  /*1a6b0*/  LDL.LU R25, [R1+0x94] ;  /* 0x0000940001197983 */ /* 0x000ee80000300800 */
[----:B------:R-:W3:Y:S04]  /*1a6c0*/  LDL.LU R26, [R1+0x98] ;  /* 0x00009800011a7983 */ /* 0x000ee80000300800 */
[----:B------:R-:W3:Y:S02]  /*1a6d0*/  LDL.LU R27, [R1+0x9c] ;  /* 0x00009c00011b7983 */ /* 0x000ee40000300800 */
[----:B---3--:R-:W-:-:S15]  /*1a6e0*/  HMMA.16816.F32.BF16 R24, R20, R4, R24 ;  /* 0x000000041418723c */ /* 0x008fde0000041818 */
[----:B------:R-:W-:-:S04]  /*1a6f0*/  NOP ;  /* 0x0000000000007918 */ /* 0x000fc80000000000 */
[----:B------:R-:W-:Y:S04]  /*1a700*/  STL.64 [R1+0x90], R24 ;  /* 0x0000901801007387 */ /* 0x000fe80000100a00 */
[----:B------:R-:W-:Y:S04]  /*1a710*/  STL [R1+0x98], R26 ;  /* 0x0000981a01007387 */ /* 0x000fe80000100800 */
[----:B--2---:R0:W-:Y:S04]  /*1a720*/  STL.64 [R1+0x12b8], R6 ;  /* 0x0012b80601007387 */ /* 0x0041e80000100a00 */
[----:B------:R-:W2:Y:S04]  /*1a730*/  LDL.LU R4, [R1+0x280] ;  /* 0x0002800001047983 */ /* 0x000ea80000300800 */
[----:B------:R-:W2:Y:S04]  /*1a740*/  LDL.LU R5, [R1+0x284] ;  /* 0x0002840001057983 */ /* 0x000ea80000300800 */
[----:B0-----:R-:W2:Y:S04]  /*1a750*/  LDL.LU R6, [R1+0x288] ;  /* 0x0002880001067983 */ /* 0x001ea80000300800 */
[----:B------:R-:W2:Y:S04]  /*1a760*/  LDL.LU R7, [R1+0x28c] ;  /* 0x00028c0001077983 */ /* 0x000ea80000300800 */
[----:B------:R-:W3:Y:S04]  /*1a770*/  LDL.LU R24, [R1+0x290] ;  /* 0x0002900001187983 */ /* 0x000ee80000300800 */
[----:B------:R-:W3:Y:S04]  /*1a780*/  LDL.LU R25, [R1+0x294] ;  /* 0x0002940001197983 */ /* 0x000ee80000300800 */
[----:B------:R-:W2:Y:S01]  /*1a790*/  LDL.LU R26, [R1+0x298] ;  /* 0x00029800011a7983 */ /* 0x000ea20000300800 */
[----:B----4-:R-:W-:Y:S01]  /*1a7a0*/  HMMA.16816.F32.BF16 R12, R20, R8, R12 ;  /* 0x00000008140c723c */ /* 0x010fe2000004180c */
[----:B------:R-:W-:-:S02]  /*1a7b0*/  IMAD.MOV.U32 R2, RZ, RZ, R27 ;  /* 0x000000ffff027224 */ /* 0x000fc400078e001b */
[----:B------:R-:W-:Y:S02]  /*1a7c0*/  IMAD.MOV.U32 R27, RZ, RZ, R29 ;  /* 0x000000ffff1b7224 */ /* 0x000fe400078e001d */
[----:B------:R-:W4:-:S14]  /*1a7d0*/  LDL.LU R29, [R1+0x12e0] ;  /* 0x0012e000011d7983 */ /* 0x000f1c0000300800 */
[----:B------:R-:W-:Y:S02]  /*1a7e0*/  IMAD.MOV.U32 R0, RZ, RZ, R14 ;  /* 0x000000ffff007224 */ /* 0x000fe400078e000e */
[----:B------:R-:W-:Y:S01]  /*1a7f0*/  IMAD.MOV.U32 R3, RZ, RZ, R15 ;  /* 0x000000ffff037224 */ /* 0x000fe200078e000f */
[----:B--2---:R-:W-:Y:S04]  /*1a800*/  STL.64 [R1+0x12b0], R26 ;  /* 0x0012b01a01007387 */ /* 0x004fe80000100a00 */
[----:B---3--:R0:W-:Y:S04]  /*1a810*/  STL.64 [R1+0x12a8], R24 ;  /* 0x0012a81801007387 */ /* 0x0081e80000100a00 */
[----:B0-----:R-:W2:Y:S04]  /*1a820*/  LDL.LU.64 R24, [R1+0x60] ;  /* 0x0000600001187983 */ /* 0x001ea80000300a00 */
[----:B------:R-:W3:Y:S04]  /*1a830*/  LDL.LU.64 R26, [R1+0x68] ;  /* 0x00006800011a7983 */ /* 0x000ee80000300a00 */
[----:B------:R-:W-:Y:S04]  /*1a840*/  STL [R1+0x1180], R2 ;  /* 0x0011800201007387 */ /* 0x000fe80000100800 */
[----:B------:R0:W-:Y:S04]  /*1a850*/  STL.64 [R1+0x80], R12 ;  /* 0x0000800c01007387 */ /* 0x0001e80000100a00 */
[----:B------:R-:W2:Y:S04]  /*1a860*/  LDL.LU.64 R14, [R1+0x12d8] ;  /* 0x0012d800010e7983 */ /* 0x000ea80000300a00 */
[----:B0-----:R-:W2:Y:S02]  /*1a870*/  LDL.LU.64 R12, [R1+0x12d0] ;  /* 0x0012d000010c7983 */ /* 0x001ea40000300a00 */
[----:B--2---:R-:W-:-:S15]  /*1a880*/  HMMA.16816.F32.BF16 R16, R20, R12, R16 ;  /* 0x0000000c1410723c */ /* 0x004fde0000041810 */
[----:B------:R-:W-:-:S04]  /*1a890*/  NOP ;  /* 0x0000000000007918 */ /* 0x000fc80000000000 */
[----:B------:R-:W-:Y:S04]  /*1a8a0*/  STL.64 [R1+0x70], R16 ;  /* 0x0000701001007387 */ /* 0x000fe80000100a00 */
[----:B------:R0:W-:Y:S01]  /*1a8b0*/  STL [R1+0x78], R18 ;  /* 0x0000781201007387 */ /* 0x0001e20000100800 */
[----:B------:R-:W-:-:S03]  /*1a8c0*/  IMAD.MOV.U32 R2, RZ, RZ, R19 ;  /* 0x000000ffff027224 */ /* 0x000fc600078e0013 */
[----:B0-----:R-:W2:Y:S04]  /*1a8d0*/  LDL.LU.64 R18, [R1+0x12c8] ;  /* 0x0012c80001127983 */ /* 0x001ea80000300a00 */
[----:B------:R-:W2:Y:S02]  /*1a8e0*/  LDL.LU.64 R16, [R1+0x12c0] ;  /* 0x0012c00001107983 */ /* 0x000ea40000300a00 */
[----:B--2---:R-:W-:Y:S02]  /*1a8f0*/  HMMA.16816.F32.BF16 R20, R20, R16, R4 ;  /* 0x000000101414723c */ /* 0x004fe40000041804 */
[----:B------:R-:W2:-:S15]  /*1a900*/  LDL.LU.64 R6, [R1+0x12b8] ;  /* 0x0012b80001067983 */ /* 0x000e9e0000300a00 */
[----:B------:R-:W-:Y:S02]  /*1a910*/  NOP ;  /* 0x0000000000007918 */ /* 0x000fe40000000000 */
[----:B------:R0:W-:Y:S04]  /*1a920*/  STL.64 [R1+0x1030], R20 ;  /* 0x0010301401007387 */ /* 0x0001e80000100a00 */
[----:B------:R1:W-:Y:S04]  /*1a930*/  STL.64 [R1+0x1028], R22 ;  /* 0x0010281601007387 */ /* 0x0003e80000100a00 */
[----:B0-----:R-:W2:Y:S04]  /*1a940*/  LDL.LU R20, [R1+0x2b0] ;  /* 0x0002b00001147983 */ /* 0x001ea80000300800 */
[----:B------:R-:W2:Y:S04]  /*1a950*/  LDL.LU R21, [R1+0x2b4] ;  /* 0x0002b40001157983 */ /* 0x000ea80000300800 */
[----:B-1----:R-:W2:Y:S01]  /*1a960*/  LDL.LU R22, [R1+0x2b8] ;  /* 0x0002b80001167983 */ /* 0x002ea20000300800 */
[----:B----4-:R-:W-:-:S02]  /*1a970*/  IMAD.MOV.U32 R23, RZ, RZ, R29 ;  /* 0x000000ffff177224 */ /* 0x010fc400078e001d */
[----:B---3--:R-:W-:Y:S02]  /*1a980*/  IMAD.MOV.U32 R9, RZ, RZ, R26 ;  /* 0x000000ffff097224 */ /* 0x008fe400078e001a */
[----:B------:R-:W-:Y:S02]  /*1a990*/  IMAD.MOV.U32 R8, RZ, RZ, R27 ;  /* 0x000000ffff087224 */ /* 0x000fe400078e001b */
[----:B------:R-:W-:Y:S02]  /*1a9a0*/  IMAD.MOV.U32 R4, RZ, RZ, R24 ;  /* 0x000000ffff047224 */ /* 0x000fe400078e0018 */
[----:B------:R-:W-:Y:S01]  /*1a9b0*/  IMAD.MOV.U32 R5, RZ, RZ, R25 ;  /* 0x000000ffff057224 */ /* 0x000fe200078e0019 */
[----:B--2---:R-:W-:Y:S01]  /*1a9c0*/  HMMA.16816.F32.BF16 R20, R24, R6, R20 ;  /* 0x000000061814723c */ /* 0x004fe20000041814 */
[----:B------:R-:W2:Y:S04]  /*1a9d0*/  LDL.LU.64 R26, [R1+0x12b0] ;  /* 0x0012b000011a7983 */ /* 0x000ea80000300a00 */
[----:B------:R-:W2:-:S14]  /*1a9e0*/  LDL.LU.64 R24, [R1+0x12a8] ;  /* 0x0012a80001187983 */ /* 0x000e9c0000300a00 */
[----:B------:R0:W-:Y:S04]  /*1a9f0*/  STL.64 [R1+0x170], R20 ;  /* 0x0001701401007387 */ /* 0x0001e80000100a00 */
[----:B------:R1:W-:Y:S01]  /*1aa00*/  STL.64 [R1+0x178], R22 ;  /* 0x0001781601007387 */ /* 0x0003e20000100a00 */
[----:B------:R-:W-:-:S03]  /*1aa10*/  IMAD.MOV.U32 R29, RZ, RZ, R20 ;  /* 0x000000ffff1d7224 */ /* 0x000fc600078e0014 */
[----:B------:R-:W-:Y:S04]  /*1aa20*/  STL.64 [R1+0x1258], R6 ;  /* 0x0012580601007387 */ /* 0x000fe80000100a00 */
[----:B0-----:R-:W3:Y:S04]  /*1aa30*/  LDL.LU.64 R20, [R1+0x30] ;  /* 0x0000300001147983 */ /* 0x001ee80000300a00 */
[----:B-1----:R-:W4:Y:S04]  /*1aa40*/  LDL.LU.64 R22, [R1+0x38] ;  /* 0x0000380001167983 */ /* 0x002f280000300a00 */
[----:B----4-:R-:W-:Y:S04]  /*1aa50*/  STL.64 [R1+0x11c8], R22 ;  /* 0x0011c81601007387 */ /* 0x010fe80000100a00 */
[----:B---3--:R0:W-:Y:S02]  /*1aa60*/  STL.64 [R1+0x11c0], R20 ;  /* 0x0011c01401007387 */ /* 0x0081e40000100a00 */
[----:B0-----:R-:W-:-:S02]  /*1aa70*/  IMAD.MOV.U32 R20, RZ, RZ, R15 ;  /* 0x000000ffff147224 */ /* 0x001fc400078e000f */
[----:B------:R-:W3:Y:S04]  /*1aa80*/  LDL.LU R15, [R1+0x12a0] ;  /* 0x0012a000010f7983 */ /* 0x000ee80000300800 */
[----:B------:R-:W4:Y:S01]  /*1aa90*/  LDL.LU R21, [R1+0x44] ;  /* 0x0000440001157983 */ /* 0x000f220000300800 */
[----:B------:R-:W-:Y:S02]  /*1aaa0*/  IMAD.MOV.U32 R22, RZ, RZ, R10 ;  /* 0x000000ffff167224 */ /* 0x000fe400078e000a */
[----:B------:R-:W-:Y:S01]  /*1aab0*/  IMAD.MOV.U32 R23, RZ, RZ, R11 ;  /* 0x000000ffff177224 */ /* 0x000fe200078e000b */
[----:B------:R-:W2:Y:S04]  /*1aac0*/  LDL.LU R10, [R1+0x129c] ;  /* 0x00129c00010a7983 */ /* 0x000ea80000300800 */
[----:B------:R-:W2:Y:S04]  /*1aad0*/  LDL.LU R11, [R1+0x1298] ;  /* 0x00129800010b7983 */ /* 0x000ea80000300800 */
[----:B------:R-:W-:Y:S04]  /*1aae0*/  STL.64 [R1+0x1218], R22 ;  /* 0x0012181601007387 */ /* 0x000fe80000100a00 */
[----:B----4-:R0:W-:Y:S02]  /*1aaf0*/  STL.64 [R1+0x1210], R20 ;  /* 0x0012101401007387 */ /* 0x0101e40000100a00 */
[----:B0-----:R-:W-:-:S02]  /*1ab00*/  IMAD.MOV.U32 R20, RZ, RZ, R14 ;  /* 0x000000ffff147224 */ /* 0x001fc400078e000e */
[----:B---3--:R-:W-:Y:S01]  /*1ab10*/  IMAD.MOV.U32 R21, RZ, RZ, R15 ;  /* 0x000000ffff157224 */ /* 0x008fe200078e000f */
[----:B------:R-:W3:Y:S04]  /*1ab20*/  LDL.LU R14, [R1+0x1294] ;  /* 0x00129400010e7983 */ /* 0x000ee80000300800 */
[----:B------:R-:W3:Y:S04]  /*1ab30*/  LDL.LU R15, [R1+0x1290] ;  /* 0x00129000010f7983 */ /* 0x000ee80000300800 */
[----:B------:R-:W4:Y:S04]  /*1ab40*/  LDL.LU R22, [R1+0x2a8] ;  /* 0x0002a80001167983 */ /* 0x000f280000300800 */
[----:B------:R-:W4:Y:S01]  /*1ab50*/  LDL.LU R23, [R1+0x2ac] ;  /* 0x0002ac0001177983 */ /* 0x000f220000300800 */
[----:B------:R-:W-:-:S02]  /*1ab60*/  IMAD.MOV.U32 R6, RZ, RZ, R9 ;  /* 0x000000ffff067224 */ /* 0x000fc400078e0009 */
[----:B------:R-:W-:Y:S01]  /*1ab70*/  IMAD.MOV.U32 R7, RZ, RZ, R8 ;  /* 0x000000ffff077224 */ /* 0x000fe200078e0008 */
[----:B------:R-:W-:Y:S04]  /*1ab80*/  STL [R1+0xee8], R29 ;  /* 0x000ee81d01007387 */ /* 0x000fe80000100800 */
[----:B--2---:R3:W-:Y:S02]  /*1ab90*/  STL.64 [R1+0x1250], R10 ;  /* 0x0012500a01007387 */ /* 0x0047e40000100a00 */
[C---:B----4-:R-:W-:Y:S08]  /*1aba0*/  HMMA.16816.F32.BF16 R20, R4.reuse, R10, R20 ;  /* 0x0000000a0414723c */ /* 0x050ff00000041814 */
[----:B---3--:R-:W-:Y:S11]  /*1abb0*/  HMMA.16816.F32.BF16 R8, R4, R14, R24 ;  /* 0x0000000e0408723c */ /* 0x008ff60000041818 */
[----:B------:R0:W-:Y:S04]  /*1abc0*/  STL.64 [R1+0x330], R20 ;  /* 0x0003301401007387 */ /* 0x0001e80000100a00 */
[----:B------:R1:W-:Y:S04]  /*1abd0*/  STL.64 [R1+0x338], R22 ;  /* 0x0003381601007387 */ /* 0x0003e80000100a00 */
[----:B------:R-:W-:Y:S04]  /*1abe0*/  STL.64 [R1+0x1260], R14 ;  /* 0x0012600e01007387 */ /* 0x000fe80000100a00 */
[----:B------:R-:W2:Y:S04]  /*1abf0*/  LDL.LU R24, [R1+0x190] ;  /* 0x0001900001187983 */ /* 0x000ea80000300800 */
[----:B------:R-:W-:Y:S04]  /*1ac00*/  STL.64 [R1+0x2c0], R8 ;  /* 0x0002c00801007387 */ /* 0x000fe80000100a00 */
[----:B------:R-:W-:Y:S04]  /*1ac10*/  STL.64 [R1+0x2c8], R10 ;  /* 0x0002c80a01007387 */ /* 0x000fe80000100a00 */
[----:B------:R-:W2:Y:S04]  /*1ac20*/  LDL.LU R25, [R1+0x194] ;  /* 0x0001940001197983 */ /* 0x000ea80000300800 */
[----:B------:R-:W3:Y:S04]  /*1ac30*/  LDL.LU R26, [R1+0x198] ;  /* 0x00019800011a7983 */ /* 0x000ee80000300800 */
[----:B------:R-:W3:Y:S04]  /*1ac40*/  LDL.LU R27, [R1+0x19c] ;  /* 0x00019c00011b7983 */ /* 0x000ee80000300800 */
[----:B0-----:R-:W4:Y:S01]  /*1ac50*/  LDL.LU R20, [R1+0x50] ;  /* 0x0000500001147983 */ /* 0x001f220000300800 */
[----:B------:R-:W-:-:S03]  /*1ac60*/  IMAD.MOV.U32 R21, RZ, RZ, R19 ;  /* 0x000000ffff157224 */ /* 0x000fc600078e0013 */
[----:B------:R-:W4:Y:S01]  /*1ac70*/  LDL.LU R19, [R1+0x128c] ;  /* 0x00128c0001137983 */ /* 0x000f220000300800 */
[----:B-1----:R-:W-:-:S03]  /*1ac80*/  IMAD.MOV.U32 R22, RZ, RZ, R18 ;  /* 0x000000ffff167224 */ /* 0x002fc600078e0012 */
[----:B------:R-:W4:Y:S04]  /*1ac90*/  LDL.LU R18, [R1+0x1288] ;  /* 0x0012880001127983 */ /* 0x000f280000300800 */
[----:B------:R-:W4:Y:S04]  /*1aca0*/  LDL.LU R23, [R1+0x5c] ;  /* 0x00005c0001177983 */ /* 0x000f280000300800 */
[----:B---3--:R-:W-:Y:S04]  /*1acb0*/  STL.64 [R1+0x11b8], R26 ;  /* 0x0011b81a01007387 */ /* 0x008fe80000100a00 */
[----:B--2---:R0:W-:Y:S04]  /*1acc0*/  STL.64 [R1+0x11b0], R24 ;  /* 0x0011b01801007387 */ /* 0x0041e80000100a00 */
[----:B0-----:R-:W2:Y:S04]  /*1acd0*/  LDL.LU R24, [R1+0x1a0] ;  /* 0x0001a00001187983 */ /* 0x001ea80000300800 */
[----:B------:R-:W2:Y:S01]  /*1ace0*/  LDL.LU R25, [R1+0x1a4] ;  /* 0x0001a40001197983 */ /* 0x000ea20000300800 */
[----:B----4-:R-:W-:-:S02]  /*1acf0*/  IMAD.MOV.U32 R26, RZ, RZ, R19 ;  /* 0x000000ffff1a7224 */ /* 0x010fc400078e0013 */
[----:B------:R-:W-:Y:S01]  /*1ad00*/  IMAD.MOV.U32 R27, RZ, RZ, R18 ;  /* 0x000000ffff1b7224 */ /* 0x000fe200078e0012 */
[----:B------:R-:W3:Y:S04]  /*1ad10*/  LDL.LU R19, [R1+0x1284] ;  /* 0x0012840001137983 */ /* 0x000ee80000300800 */
[----:B------:R-:W4:Y:S04]  /*1ad20*/  LDL.LU R18, [R1+0x1280] ;  /* 0x0012800001127983 */ /* 0x000f280000300800 */
[----:B------:R-:W-:Y:S04]  /*1ad30*/  STL.64 [R1+0x11d8], R26 ;  /* 0x0011d81a01007387 */ /* 0x000fe80000100a00 */
[----:B--2---:R0:W-:Y:S04]  /*1ad40*/  STL.64 [R1+0x11d0], R24 ;  /* 0x0011d01801007387 */ /* 0x0041e80000100a00 */
[----:B0-----:R-:W2:Y:S04]  /*1ad50*/  LDL.LU R24, [R1+0x1b0] ;  /* 0x0001b00001187983 */ /* 0x001ea80000300800 */
[----:B------:R-:W2:Y:S04]  /*1ad60*/  LDL.LU R25, [R1+0x1b4] ;  /* 0x0001b40001197983 */ /* 0x000ea80000300800 */
[----:B------:R-:W2:Y:S04]  /*1ad70*/  LDL.LU R26, [R1+0x1b8] ;  /* 0x0001b800011a7983 */ /* 0x000ea80000300800 */
[----:B------:R-:W2:Y:S04]  /*1ad80*/  LDL.LU R27, [R1+0x1bc] ;  /* 0x0001bc00011b7983 */ /* 0x000ea80000300800 */
[----:B--2---:R-:W-:Y:S04]  /*1ad90*/  STL.64 [R1+0x11e8], R26 ;  /* 0x0011e81a01007387 */ /* 0x004fe80000100a00 */
[----:B------:R0:W-:Y:S04]  /*1ada0*/  STL.64 [R1+0x11e0], R24 ;  /* 0x0011e01801007387 */ /* 0x0001e80000100a00 */
[----:B0-----:R-:W2:Y:S04]  /*1adb0*/  LDL.LU R24, [R1+0x1c0] ;  /* 0x0001c00001187983 */ /* 0x001ea80000300800 */
[----:B------:R-:W2:Y:S01]  /*1adc0*/  LDL.LU R25, [R1+0x1c4] ;  /* 0x0001c40001197983 */ /* 0x000ea20000300800 */
[----:B----4-:R-:W-:-:S02]  /*1add0*/  IMAD.MOV.U32 R26, RZ, RZ, R18 ;  /* 0x000000ffff1a7224 */ /* 0x010fc400078e0012 */
[----:B---3--:R-:W-:Y:S01]  /*1ade0*/  IMAD.MOV.U32 R27, RZ, RZ, R19 ;  /* 0x000000ffff1b7224 */ /* 0x008fe200078e0013 */
[----:B------:R-:W3:Y:S04]  /*1adf0*/  LDL.LU R18, [R1+0x127c] ;  /* 0x00127c0001127983 */ /* 0x000ee80000300800 */
[----:B------:R-:W4:Y:S04]  /*1ae00*/  LDL.LU R19, [R1+0x1278] ;  /* 0x0012780001137983 */ /* 0x000f280000300800 */
        /* <DEDUP_REMOVED lines=28> */
[----:B--2---:R4:W-:Y:S04]  /*1afd0*/  STL.64 [R1+0x1238], R26 ;  /* 0x0012381a01007387 */ /* 0x0049e80000100a00 */
[----:B------:R0:W-:Y:S01]  /*1afe0*/  STL.64 [R1+0x1230], R24 ;  /* 0x0012301801007387 */ /* 0x0001e20000100a00 */
[----:B----4-:R-:W-:-:S03]  /*1aff0*/  IMAD.MOV.U32 R26, RZ, RZ, R18 ;  /* 0x000000ffff1a7224 */ /* 0x010fc600078e0012 */
[----:B0-----:R-:W2:Y:S04]  /*1b000*/  LDL.LU R24, [R1+0x220] ;  /* 0x0002200001187983 */ /* 0x001ea80000300800 */
[----:B------:R-:W2:Y:S04]  /*1b010*/  LDL.LU R25, [R1+0x224] ;  /* 0x0002240001197983 */ /* 0x000ea80000300800 */
[----:B------:R-:W4:Y:S01]  /*1b020*/  LDL.LU R18, [R1+0x126c] ;  /* 0x00126c0001127983 */ /* 0x000f220000300800 */
[----:B---3--:R-:W-:-:S03]  /*1b030*/  IMAD.MOV.U32 R27, RZ, RZ, R19 ;  /* 0x000000ffff1b7224 */ /* 0x008fc600078e0013 */
[----:B------:R-:W4:Y:S04]  /*1b040*/  LDL.LU R19, [R1+0x1268] ;  /* 0x0012680001137983 */ /* 0x000f280000300800 */
[----:B------:R-:W-:Y:S01]  /*1b050*/  STL.64 [R1+0x1248], R26 ;  /* 0x0012481a01007387 */ /* 0x000fe20000100a00 */
[----:B----4-:R-:W-:Y:S03]  /*1b060*/  HMMA.16816.F32.BF16 R4, R4, R18, R12 ;  /* 0x000000120404723c */ /* 0x010fe6000004180c */
[----:B--2---:R0:W-:Y:S04]  /*1b070*/  STL.64 [R1+0x1240], R24 ;  /* 0x0012401801007387 */ /* 0x0041e80000100a00 */
[----:B0-----:R-:W2:Y:S04]  /*1b080*/  LDL.LU R24, [R1+0x250] ;  /* 0x0002500001187983 */ /* 0x001ea80000300800 */
[----:B------:R-:W2:Y:S04]  /*1b090*/  LDL.LU R25, [R1+0x254] ;  /* 0x0002540001197983 */ /* 0x000ea80000300800 */
[----:B------:R-:W2:Y:S04]  /*1b0a0*/  LDL.LU R26, [R1+0x258] ;  /* 0x00025800011a7983 */ /* 0x000ea80000300800 */
[----:B------:R-:W2:Y:S04]  /*1b0b0*/  LDL.LU R27, [R1+0x25c] ;  /* 0x00025c00011b7983 */ /* 0x000ea80000300800 */
[----:B------:R-:W3:Y:S04]  /*1b0c0*/  LDL.LU.64 R14, [R1+0x1260] ;  /* 0x00126000010e7983 */ /* 0x000ee80000300a00 */
[----:B------:R-:W-:Y:S01]  /*1b0d0*/  STL.64 [R1+0x240], R4 ;  /* 0x0002400401007387 */ /* 0x000fe20000100a00 */
[----:B------:R-:W-:-:S03]  /*1b0e0*/  IMAD.MOV.U32 R13, RZ, RZ, R6 ;  /* 0x000000ffff0d7224 */ /* 0x000fc600078e0006 */
[----:B------:R0:W-:Y:S04]  /*1b0f0*/  STL.64 [R1+0x248], R6 ;  /* 0x0002480601007387 */ /* 0x0001e80000100a00 */
[----:B0-----:R-:W4:Y:S01]  /*1b100*/  LDL.LU.64 R6, [R1+0x1258] ;  /* 0x0012580001067983 */ /* 0x001f220000300a00 */
[----:B------:R-:W-:-:S05]  /*1b110*/  IMAD.MOV.U32 R12, RZ, RZ, R4 ;  /* 0x000000ffff0c7224 */ /* 0x000fca00078e0004 */
[----:B------:R-:W-:Y:S04]  /*1b120*/  STL [R1+0xef0], R12 ;  /* 0x000ef00c01007387 */ /* 0x000fe80000100800 */
[----:B------:R-:W-:Y:S01]  /*1b130*/  STL [R1+0xeec], R13 ;  /* 0x000eec0d01007387 */ /* 0x000fe20000100800 */
[----:B----4-:R-:W-:-:S15]  /*1b140*/  HMMA.16816.F32.BF16 R8, R20, R6, R8 ;  /* 0x000000061408723c */ /* 0x010fde0000041808 */
[----:B------:R-:W-:-:S04]  /*1b150*/  NOP ;  /* 0x0000000000007918 */ /* 0x000fc80000000000 */
[----:B------:R-:W-:Y:S04]  /*1b160*/  STL.64 [R1+0x390], R8 ;  /* 0x0003900801007387 */ /* 0x000fe80000100a00 */
[----:B------:R0:W-:Y:S04]  /*1b170*/  STL.64 [R1+0x398], R10 ;  /* 0x0003980a01007387 */ /* 0x0001e80000100a00 */
[----:B0-----:R-:W2:Y:S02]  /*1b180*/  LDL.LU.64 R10, [R1+0x1250] ;  /* 0x00125000010a7983 */ /* 0x001ea40000300a00 */
[----:B--2---:R-:W-:-:S15]  /*1b190*/  HMMA.16816.F32.BF16 R24, R20, R10, R24 ;  /* 0x0000000a1418723c */ /* 0x004fde0000041818 */
[----:B------:R-:W-:-:S04]  /*1b1a0*/  NOP ;  /* 0x0000000000007918 */ /* 0x000fc80000000000 */
[----:B------:R-:W-:Y:S04]  /*1b1b0*/  STL.64 [R1+0x300], R24 ;  /* 0x0003001801007387 */ /* 0x000fe80000100a00 */
[----:B------:R0:W-:Y:S04]  /*1b1c0*/  STL.64 [R1+0x308], R26 ;  /* 0x0003081a01007387 */ /* 0x0001e80000100a00 */
[----:B0-----:R-:W3:Y:S04]  /*1b1d0*/  LDL.LU.64 R26, [R1+0x1248] ;  /* 0x00124800011a7983 */ /* 0x001ee80000300a00 */
[----:B------:R-:W3:Y:S02]  /*1b1e0*/  LDL.LU.64 R24, [R1+0x1240] ;  /* 0x0012400001187983 */ /* 0x000ee40000300a00 */
[----:B---3--:R-:W-:-:S15]  /*1b1f0*/  HMMA.16816.F32.BF16 R24, R20, R14, R24 ;  /* 0x0000000e1418723c */ /* 0x008fde0000041818 */
        /* <DEDUP_REMOVED lines=18> */
[----:B------:R-:W3:Y:S01]  /*1b320*/  LDL.LU.64 R4, [R1+0x360] ;  /* 0x0003600001047983 */ /* 0x000ee20000300a00 */
        /* <DEDUP_REMOVED lines=15> */
[----:B------:R-:W-:Y:S01]  /*1b420*/  STL.64 [R1+0x1b0], R20 ;  /* 0x0001b01401007387 */ /* 0x000fe20000100a00 */
[----:B------:R-:W-:-:S03]  /*1b430*/  IMAD.MOV.U32 R17, RZ, RZ, R22 ;  /* 0x000000ffff117224 */ /* 0x000fc600078e0016 */
[----:B------:R0:W-:Y:S01]  /*1b440*/  STL.64 [R1+0x1b8], R22 ;  /* 0x0001b81601007387 */ /* 0x0001e20000100a00 */
[----:B------:R-:W-:-:S03]  /*1b450*/  IMAD.MOV.U32 R16, RZ, RZ, R20 ;  /* 0x000000ffff107224 */ /* 0x000fc600078e0014 */
[----:B0-----:R-:W2:Y:S04]  /*1b460*/  LDL.LU.64 R22, [R1+0x11c8] ;  /* 0x0011c80001167983 */ /* 0x001ea80000300a00 */
[----:B------:R-:W2:Y:S04]  /*1b470*/  LDL.LU.64 R20, [R1+0x11c0] ;  /* 0x0011c00001147983 */ /* 0x000ea80000300a00 */
[----:B------:R0:W-:Y:S04]  /*1b480*/  STL [R1+0xef8], R16 ;  /* 0x000ef81001007387 */ /* 0x0001e80000100800 */
[----:B------:R1:W-:Y:S04]  /*1b490*/  STL [R1+0xef4], R17 ;  /* 0x000ef41101007387 */ /* 0x0003e80000100800 */
[----:B------:R4:W-:Y:S04]  /*1b4a0*/  STL.64 [R1+0x11a8], R18 ;  /* 0x0011a81201007387 */ /* 0x0009e80000100a00 */
[----:B0-----:R-:W3:Y:S04]  /*1b4b0*/  LDL.LU R16, [R1+0x180] ;  /* 0x0001800001107983 */ /* 0x001ee80000300800 */
[----:B-1----:R-:W3:Y:S04]  /*1b4c0*/  LDL.LU R17, [R1+0x184] ;  /* 0x0001840001117983 */ /* 0x002ee80000300800 */
[----:B----4-:R-:W4:Y:S04]  /*1b4d0*/  LDL.LU R18, [R1+0x188] ;  /* 0x0001880001127983 */ /* 0x010f280000300800 */
[----:B------:R-:W4:Y:S01]  /*1b4e0*/  LDL.LU R19, [R1+0x18c] ;  /* 0x00018c0001137983 */ /* 0x000f220000300800 */
        /* <DEDUP_REMOVED lines=10> */
[----:B------:R0:W-:Y:S04]  /*1b590*/  STL.64 [R1+0x1190], R6 ;  /* 0x0011900601007387 */ /* 0x0001e80000100a00 */
[----:B---3--:R1:W-:Y:S01]  /*1b5a0*/  STL.64 [R1+0x1188], R4 ;  /* 0x0011880401007387 */ /* 0x0083e20000100a00 */
[----:B0-----:R-:W-:-:S02]  /*1b5b0*/  IMAD.MOV.U32 R6, RZ, RZ, R9 ;  /* 0x000000ffff067224 */ /* 0x001fc400078e0009 */
[----:B-1----:R-:W-:Y:S02]  /*1b5c0*/  IMAD.MOV.U32 R4, RZ, RZ, R13 ;  /* 0x000000ffff047224 */ /* 0x002fe400078e000d */
[----:B------:R-:W-:Y:S02]  /*1b5d0*/  IMAD.MOV.U32 R5, RZ, RZ, R12 ;  /* 0x000000ffff057224 */ /* 0x000fe400078e000c */
[----:B------:R-:W-:-:S07]  /*1b5e0*/  IMAD.MOV.U32 R7, RZ, RZ, R8 ;  /* 0x000000ffff077224 */ /* 0x000fce00078e0008 */
[----:B--2---:R-:W-:Y:S01]  /*1b5f0*/  HMMA.16816.F32.BF16 R20, R4, R10, R24 ;  /* 0x0000000a0414723c */ /* 0x004fe20000041818 */
[----:B------:R-:W2:-:S15]  /*1b600*/  LDL.LU R24, [R1] ;  /* 0x0000000001187983 */ /* 0x000e9e0000300800 */
[----:B------:R-:W-:-:S03]  /*1b610*/  NOP ;  /* 0x0000000000007918 */ /* 0x000fc60000000000 */
[----:B------:R-:W-:Y:S04]  /*1b620*/  STL.64 [R1+0x2a0], R20 ;  /* 0x0002a01401007387 */ /* 0x000fe80000100a00 */
[----:B------:R-:W-:Y:S04]  /*1b630*/  STL.64 [R1+0x2a8], R22 ;  /* 0x0002a81601007387 */ /* 0x000fe80000100a00 */
[----:B------:R-:W2:Y:S04]  /*1b640*/  LDL.LU R25, [R1+0x4] ;  /* 0x0000040001197983 */ /* 0x000ea80000300800 */
[----:B------:R-:W3:Y:S04]  /*1b650*/  LDL.LU R26, [R1+0x8] ;  /* 0x00000800011a7983 */ /* 0x000ee80000300800 */
[----:B------:R-:W3:Y:S01]  /*1b660*/  LDL.LU R27, [R1+0xc] ;  /* 0x00000c00011b7983 */ /* 0x000ee20000300800 */
[C---:B----4-:R-:W-:Y:S03]  /*1b670*/  HMMA.16816.F32.BF16 R16, R4.reuse, R14, R16 ;  /* 0x0000000e0410723c */ /* 0x050fe60000041810 */
[----:B---3--:R-:W-:Y:S04]  /*1b680*/  STL.64 [R1+0x10c0], R26 ;  /* 0x0010c01a01007387 */ /* 0x008fe80000100a00 */
[----:B--2---:R0:W-:Y:S04]  /*1b690*/  STL.64 [R1+0x10b8], R24 ;  /* 0x0010b81801007387 */ /* 0x0041e80000100a00 */
[----:B0-----:R-:W2:Y:S04]  /*1b6a0*/  LDL.LU.64 R24, [R1+0x20] ;  /* 0x0000200001187983 */ /* 0x001ea80000300a00 */
[----:B------:R-:W3:Y:S04]  /*1b6b0*/  LDL.LU.64 R26, [R1+0x28] ;  /* 0x00002800011a7983 */ /* 0x000ee80000300a00 */
[----:B---3--:R-:W-:Y:S04]  /*1b6c0*/  STL.64 [R1+0x11a0], R26 ;  /* 0x0011a01a01007387 */ /* 0x008fe80000100a00 */
[----:B--2---:R0:W-:Y:S04]  /*1b6d0*/  STL.64 [R1+0x1198], R24 ;  /* 0x0011981801007387 */ /* 0x0041e80000100a00 */
[----:B0-----:R-:W2:Y:S04]  /*1b6e0*/  LDL.LU R24, [R1+0x160] ;  /* 0x0001600001187983 */ /* 0x001ea80000300800 */
[----:B------:R-:W2:Y:S04]  /*1b6f0*/  LDL.LU R25, [R1+0x164] ;  /* 0x0001640001197983 */ /* 0x000ea80000300800 */
[----:B------:R-:W2:Y:S04]  /*1b700*/  LDL.LU R26, [R1+0x168] ;  /* 0x00016800011a7983 */ /* 0x000ea80000300800 */
[----:B------:R-:W2:Y:S04]  /*1b710*/  LDL.LU R27, [R1+0x16c] ;  /* 0x00016c00011b7983 */ /* 0x000ea80000300800 */
[----:B------:R-:W3:Y:S04]  /*1b720*/  LDL.LU.64 R20, [R1+0x358] ;  /* 0x0003580001147983 */ /* 0x000ee80000300a00 */
[----:B------:R-:W-:Y:S04]  /*1b730*/  STL.64 [R1+0x200], R16 ;  /* 0x0002001001007387 */ /* 0x000fe80000100a00 */
[----:B------:R0:W-:Y:S04]  /*1b740*/  STL.64 [R1+0x208], R18 ;  /* 0x0002081201007387 */ /* 0x0001e80000100a00 */
[----:B0-----:R-:W2:Y:S04]  /*1b750*/  LDL.LU.64 R18, [R1+0x11a8] ;  /* 0x0011a80001127983 */ /* 0x001ea80000300a00 */
[----:B------:R0:W-:Y:S04]  /*1b760*/  STL.64 [R1+0x1130], R14 ;  /* 0x0011300e01007387 */ /* 0x0001e80000100a00 */
[----:B------:R-:W4:Y:S04]  /*1b770*/  LDL.LU R12, [R1+0x150] ;  /* 0x00015000010c7983 */ /* 0x000f280000300800 */
[----:B------:R-:W4:Y:S04]  /*1b780*/  LDL.LU R13, [R1+0x154] ;  /* 0x00015400010d7983 */ /* 0x000f280000300800 */
[----:B0-----:R-:W4:Y:S04]  /*1b790*/  LDL.LU R14, [R1+0x158] ;  /* 0x00015800010e7983 */ /* 0x001f280000300800 */
[----:B------:R-:W4:Y:S04]  /*1b7a0*/  LDL.LU R15, [R1+0x15c] ;  /* 0x00015c00010f7983 */ /* 0x000f280000300800 */
[----:B------:R-:W3:Y:S01]  /*1b7b0*/  LDL.LU.64 R8, [R1+0x350] ;  /* 0x0003500001087983 */ /* 0x000ee20000300a00 */
[----:B--2---:R-:W-:Y:S03]  /*1b7c0*/  HMMA.16816.F32.BF16 R4, R4, R18, R24 ;  /* 0x000000120404723c */ /* 0x004fe60000041818 */
[----:B------:R-:W4:Y:S04]  /*1b7d0*/  LDL.LU.64 R26, [R1+0x11a0] ;  /* 0x0011a000011a7983 */ /* 0x000f280000300a00 */
[----:B------:R-:W4:-:S12]  /*1b7e0*/  LDL.LU.64 R24, [R1+0x1198] ;  /* 0x0011980001187983 */ /* 0x000f180000300a00 */
[----:B------:R-:W-:Y:S04]  /*1b7f0*/  STL.64 [R1+0x180], R4 ;  /* 0x0001800401007387 */ /* 0x000fe80000100a00 */
[----:B------:R0:W-:Y:S04]  /*1b800*/  STL.64 [R1+0x188], R6 ;  /* 0x0001880601007387 */ /* 0x0001e80000100a00 */
[----:B0-----:R-:W4:Y:S04]  /*1b810*/  LDL.LU.64 R6, [R1+0x1190] ;  /* 0x0011900001067983 */ /* 0x001f280000300a00 */
[----:B------:R-:W2:Y:S04]  /*1b820*/  LDL.LU.64 R4, [R1+0x1188] ;  /* 0x0011880001047983 */ /* 0x000ea80000300a00 */
[----:B------:R4:W-:Y:S02]  /*1b830*/  STL.64 [R1+0x1128], R18 ;  /* 0x0011281201007387 */ /* 0x0009e40000100a00 */
[----:B----4-:R-:W-:-:S15]  /*1b840*/  HMMA.16816.F32.BF16 R16, R24, R6, R12 ;  /* 0x000000061810723c */ /* 0x010fde000004180c */
[----:B------:R-:W-:-:S04]  /*1b850*/  NOP ;  /* 0x0000000000007918 */ /* 0x000fc80000000000 */
[----:B------:R-:W-:Y:S04]  /*1b860*/  STL.64 [R1+0x310], R16 ;  /* 0x0003101001007387 */ /* 0x000fe80000100a00 */
[----:B------:R-:W-:Y:S04]  /*1b870*/  STL.64 [R1+0x318], R18 ;  /* 0x0003181201007387 */ /* 0x000fe80000100a00 */
[----:B------:R-:W-:Y:S04]  /*1b880*/  STL.64 [R1+0x1110], R6 ;  /* 0x0011100601007387 */ /* 0x000fe80000100a00 */
[----:B--2---:R-:W-:Y:S04]  /*1b890*/  STL.64 [R1+0x1108], R4 ;  /* 0x0011080401007387 */ /* 0x004fe80000100a00 */
[----:B------:R-:W2:Y:S04]  /*1b8a0*/  LDL.LU.64 R22, [R1+0x348] ;  /* 0x0003480001167983 */ /* 0x000ea80000300a00 */
[----:B--2---:R-:W-:Y:S04]  /*1b8b0*/  STL.64 [R1+0x1040], R22 ;  /* 0x0010401601007387 */ /* 0x004fe80000100a00 */
[----:B---3--:R0:W-:Y:S04]  /*1b8c0*/  STL.64 [R1+0x1038], R20 ;  /* 0x0010381401007387 */ /* 0x0081e80000100a00 */
[----:B0-----:R-:W2:Y:S04]  /*1b8d0*/  LDL.LU R20, [R1+0x70] ;  /* 0x0000700001147983 */ /* 0x001ea80000300800 */
[----:B------:R-:W2:Y:S04]  /*1b8e0*/  LDL.LU R21, [R1+0x74] ;  /* 0x0000740001157983 */ /* 0x000ea80000300800 */
[----:B------:R-:W3:Y:S01]  /*1b8f0*/  LDL.LU R22, [R1+0x78] ;  /* 0x0000780001167983 */ /* 0x000ee20000300800 */
[----:B------:R-:W-:-:S03]  /*1b900*/  IMAD.MOV.U32 R23, RZ, RZ, R2 ;  /* 0x000000ffff177224 */ /* 0x000fc600078e0002 */
[----:B------:R-:W4:Y:S01]  /*1b910*/  LDL.LU R2, [R1+0x1180] ;  /* 0x0011800001027983 */ /* 0x000f220000300800 */
[----:B------:R-:W-:Y:S02]  /*1b920*/  IMAD.MOV.U32 R15, RZ, RZ, R24 ;  /* 0x000000ffff0f7224 */ /* 0x000fe400078e0018 */
[----:B------:R-:W-:Y:S02]  /*1b930*/  IMAD.MOV.U32 R14, RZ, RZ, R25 ;  /* 0x000000ffff0e7224 */ /* 0x000fe400078e0019 */
[----:B------:R-:W-:Y:S02]  /*1b940*/  IMAD.MOV.U32 R13, RZ, RZ, R26 ;  /* 0x000000ffff0d7224 */ /* 0x000fe400078e001a */
[----:B------:R-:W-:Y:S01]  /*1b950*/  IMAD.MOV.U32 R12, RZ, RZ, R27 ;  /* 0x000000ffff0c7224 */ /* 0x000fe200078e001b */
[----:B---3--:R0:W-:Y:S04]  /*1b960*/  STL.64 [R1+0x1050], R22 ;  /* 0x0010501601007387 */ /* 0x0081e80000100a00 */
[----:B--2---:R1:W-:Y:S01]  /*1b970*/  STL.64 [R1+0x1048], R20 ;  /* 0x0010481401007387 */ /* 0x0043e20000100a00 */
[----:B0-----:R-:W-:-:S03]  /*1b980*/  IMAD.MOV.U32 R22, RZ, RZ, R0 ;  /* 0x000000ffff167224 */ /* 0x001fc600078e0000 */
[----:B-1----:R-:W2:Y:S04]  /*1b990*/  LDL.LU R20, [R1+0x80] ;  /* 0x0000800001147983 */ /* 0x002ea80000300800 */
[----:B------:R-:W2:Y:S04]  /*1b9a0*/  LDL.LU R21, [R1+0x84] ;  /* 0x0000840001157983 */ /* 0x000ea80000300800 */
[----:B------:R-:W3:Y:S01]  /*1b9b0*/  LDL.LU R0, [R1+0x117c] ;  /* 0x00117c0001007983 */ /* 0x000ee20000300800 */
[----:B------:R-:W-:-:S03]  /*1b9c0*/  IMAD.MOV.U32 R23, RZ, RZ, R3 ;  /* 0x000000ffff177224 */ /* 0x000fc600078e0003 */
[----:B------:R-:W2:Y:S04]  /*1b9d0*/  LDL.LU R3, [R1+0x1178] ;  /* 0x0011780001037983 */ /* 0x000ea80000300800 */
[----:B------:R-:W2:Y:S04]  /*1b9e0*/  LDL.LU R24, [R1+0x10] ;  /* 0x0000100001187983 */ /* 0x000ea80000300800 */
[----:B------:R-:W2:Y:S04]  /*1b9f0*/  LDL.LU R25, [R1+0x14] ;  /* 0x0000140001197983 */ /* 0x000ea80000300800 */
[----:B------:R-:W2:Y:S04]  /*1ba00*/  LDL.LU R26, [R1+0x18] ;  /* 0x00001800011a7983 */ /* 0x000ea80000300800 */
[----:B------:R-:W2:Y:S04]  /*1ba10*/  LDL.LU R27, [R1+0x1c] ;  /* 0x00001c00011b7983 */ /* 0x000ea80000300800 */
[----:B--2---:R-:W-:Y:S04]  /*1ba20*/  STL.64 [R1+0x1120], R26 ;  /* 0x0011201a01007387 */ /* 0x004fe80000100a00 */
[----:B------:R-:W-:Y:S04]  /*1ba30*/  STL.64 [R1+0x1118], R24 ;  /* 0x0011181801007387 */ /* 0x000fe80000100a00 */
[----:B------:R-:W-:Y:S04]  /*1ba40*/  STL.64 [R1+0x1060], R22 ;  /* 0x0010601601007387 */ /* 0x000fe80000100a00 */
[----:B------:R0:W-:Y:S04]  /*1ba50*/  STL.64 [R1+0x1058], R20 ;  /* 0x0010581401007387 */ /* 0x0001e80000100a00 */
[----:B0-----:R-:W2:Y:S04]  /*1ba60*/  LDL.LU R20, [R1+0x90] ;  /* 0x0000900001147983 */ /* 0x001ea80000300800 */
[----:B------:R-:W2:Y:S04]  /*1ba70*/  LDL.LU R21, [R1+0x94] ;  /* 0x0000940001157983 */ /* 0x000ea80000300800 */
[----:B------:R-:W2:Y:S01]  /*1ba80*/  LDL.LU R22, [R1+0x98] ;  /* 0x0000980001167983 */ /* 0x000ea20000300800 */
[----:B----4-:R-:W-:-:S03]  /*1ba90*/  IMAD.MOV.U32 R23, RZ, RZ, R2 ;  /* 0x000000ffff177224 */ /* 0x010fc600078e0002 */
[----:B------:R-:W4:Y:S04]  /*1baa0*/  LDL.LU R2, [R1+0x1174] ;  /* 0x0011740001027983 */ /* 0x000f280000300800 */
[----:B--2---:R-:W-:Y:S04]  /*1bab0*/  STL.64 [R1+0x1080], R22 ;  /* 0x0010801601007387 */ /* 0x004fe80000100a00 */
[----:B------:R0:W-:Y:S02]  /*1bac0*/  STL.64 [R1+0x1078], R20 ;  /* 0x0010781401007387 */ /* 0x0001e40000100a00 */
[----:B0-----:R-:W-:-:S02]  /*1bad0*/  IMAD.MOV.U32 R20, RZ, RZ, R3 ;  /* 0x000000ffff147224 */ /* 0x001fc400078e0003 */
[----:B---3--:R-:W-:Y:S01]  /*1bae0*/  IMAD.MOV.U32 R21, RZ, RZ, R0 ;  /* 0x000000ffff157224 */ /* 0x008fe200078e0000 */
[----:B------:R-:W2:Y:S04]  /*1baf0*/  LDL.LU R3, [R1+0x1170] ;  /* 0x0011700001037983 */ /* 0x000ea80000300800 */
[----:B------:R-:W3:Y:S04]  /*1bb00*/  LDL.LU R0, [R1+0x116c] ;  /* 0x00116c0001007983 */ /* 0x000ee80000300800 */
[----:B------:R-:W2:Y:S04]  /*1bb10*/  LDL.LU R22, [R1+0xa8] ;  /* 0x0000a80001167983 */ /* 0x000ea80000300800 */
[----:B------:R-:W2:Y:S04]  /*1bb20*/  LDL.LU R23, [R1+0xac] ;  /* 0x0000ac0001177983 */ /* 0x000ea80000300800 */
[----:B--2---:R-:W-:Y:S04]  /*1bb30*/  STL.64 [R1+0x1090], R22 ;  /* 0x0010901601007387 */ /* 0x004fe80000100a00 */
[----:B------:R4:W-:Y:S02]  /*1bb40*/  STL.64 [R1+0x1088], R20 ;  /* 0x0010881401007387 */ /* 0x0009e40000100a00 */
[----:B----4-:R-:W-:-:S02]  /*1bb50*/  IMAD.MOV.U32 R20, RZ, RZ, R2 ;  /* 0x000000ffff147224 */ /* 0x010fc400078e0002 */
[----:B------:R-:W-:Y:S01]  /*1bb60*/  IMAD.MOV.U32 R21, RZ, RZ, R3 ;  /* 0x000000ffff157224 */ /* 0x000fe200078e0003 */
[----:B------:R-:W2:Y:S04]  /*1bb70*/  LDL.LU R2, [R1+0x1168] ;  /* 0x0011680001027983 */ /* 0x000ea80000300800 */
[----:B------:R-:W4:Y:S01]  /*1bb80*/  LDL.LU R3, [R1+0x1164] ;  /* 0x0011640001037983 */ /* 0x000f220000300800 */
[----:B---3--:R-:W-:-:S03]  /*1bb90*/  IMAD.MOV.U32 R22, RZ, RZ, R0 ;  /* 0x000000ffff167224 */ /* 0x008fc600078e0000 */
[----:B------:R-:W3:Y:S04]  /*1bba0*/  LDL.LU R0, [R1+0x1160] ;  /* 0x0011600001007983 */ /* 0x000ee80000300800 */
[----:B------:R-:W2:Y:S01]  /*1bbb0*/  LDL.LU R23, [R1+0xbc] ;  /* 0x0000bc0001177983 */ /* 0x000ea20000300800 */
[----:B------:R-:W-:Y:S02]  /*1bbc0*/  IMAD.MOV.U32 R7, RZ, RZ, R12 ;  /* 0x000000ffff077224 */ /* 0x000fe400078e000c */
[----:B------:R-:W-:Y:S01]  /*1bbd0*/  IMAD.MOV.U32 R6, RZ, RZ, R13 ;  /* 0x000000ffff067224 */ /* 0x000fe200078e000d */
[----:B--2---:R-:W-:Y:S04]  /*1bbe0*/  STL.64 [R1+0x10a0], R22 ;  /* 0x0010a01601007387 */ /* 0x004fe80000100a00 */
[----:B------:R0:W-:Y:S04]  /*1bbf0*/  STL.64 [R1+0x1098], R20 ;  /* 0x0010981401007387 */ /* 0x0001e80000100a00 */
[----:B0-----:R-:W2:Y:S01]  /*1bc00*/  LDL.LU R20, [R1+0xc0] ;  /* 0x0000c00001147983 */ /* 0x001ea20000300800 */
[----:B------:R-:W-:-:S03]  /*1bc10*/  IMAD.MOV.U32 R21, RZ, RZ, R2 ;  /* 0x000000ffff157224 */ /* 0x000fc600078e0002 */
[----:B------:R-:W2:Y:S01]  /*1bc20*/  LDL.LU R2, [R1+0x115c] ;  /* 0x00115c0001027983 */ /* 0x000ea20000300800 */
[----:B----4-:R-:W-:Y:S02]  /*1bc30*/  IMAD.MOV.U32 R22, RZ, RZ, R3 ;  /* 0x000000ffff167224 */ /* 0x010fe400078e0003 */
[----:B---3--:R-:W-:Y:S01]  /*1bc40*/  IMAD.MOV.U32 R23, RZ, RZ, R0 ;  /* 0x000000ffff177224 */ /* 0x008fe200078e0000 */
[----:B------:R-:W3:Y:S04]  /*1bc50*/  LDL.LU R3, [R1+0x1158] ;  /* 0x0011580001037983 */ /* 0x000ee80000300800 */
        /* <DEDUP_REMOVED lines=10> */
[----:B------:R-:W-:-:S03]  /*1bd00*/  IMAD.MOV.U32 R5, RZ, RZ, R14 ;  /* 0x000000ffff057224 */ /* 0x000fc600078e000e */
[----:B------:R-:W4:Y:S01]  /*1bd10*/  LDL.LU R13, [R1+0x144] ;  /* 0x00014400010d7983 */ /* 0x000f220000300800 */
[----:B------:R-:W-:-:S03]  /*1bd20*/  IMAD.MOV.U32 R4, RZ, RZ, R15 ;  /* 0x000000ffff047224 */ /* 0x000fc600078e000f */
[----:B------:R-:W4:Y:S04]  /*1bd30*/  LDL.LU R14, [R1+0x148] ;  /* 0x00014800010e7983 */ /* 0x000f280000300800 */
[----:B------:R-:W4:Y:S04]  /*1bd40*/  LDL.LU R15, [R1+0x14c] ;  /* 0x00014c00010f7983 */ /* 0x000f280000300800 */
[----:B------:R-:W-:Y:S04]  /*1bd50*/  STL.64 [R1+0x10b0], R22 ;  /* 0x0010b01601007387 */ /* 0x000fe80000100a00 */
[----:B--2---:R0:W-:Y:S04]  /*1bd60*/  STL.64 [R1+0x10a8], R20 ;  /* 0x0010a81401007387 */ /* 0x0041e80000100a00 */
[----:B0-----:R-:W2:Y:S01]  /*1bd70*/  LDL.LU R20, [R1+0xd0] ;  /* 0x0000d00001147983 */ /* 0x001ea20000300800 */
[----:B---3--:R-:W-:-:S02]  /*1bd80*/  IMAD.MOV.U32 R22, RZ, RZ, R3 ;  /* 0x000000ffff167224 */ /* 0x008fc400078e0003 */
[----:B------:R-:W-:Y:S02]  /*1bd90*/  IMAD.MOV.U32 R23, RZ, RZ, R2 ;  /* 0x000000ffff177224 */ /* 0x000fe400078e0002 */
[----:B----4-:R-:W-:Y:S02]  /*1bda0*/  IMAD.MOV.U32 R21, RZ, RZ, R0 ;  /* 0x000000ffff157224 */ /* 0x010fe400078e0000 */
[----:B------:R-:W3:Y:S04]  /*1bdb0*/  LDL.LU R0, [R1+0x1150] ;  /* 0x0011500001007983 */ /* 0x000ee80000300800 */
[----:B------:R-:W4:Y:S04]  /*1bdc0*/  LDL.LU R3, [R1+0x114c] ;  /* 0x00114c0001037983 */ /* 0x000f280000300800 */
        /* <DEDUP_REMOVED lines=9> */
[----:B0-----:R-:W2:Y:S01]  /*1be60*/  LDL.LU R20, [R1+0xf0] ;  /* 0x0000f00001147983 */ /* 0x001ea20000300800 */
[----:B----4-:R-:W-:-:S02]  /*1be70*/  IMAD.MOV.U32 R22, RZ, RZ, R3 ;  /* 0x000000ffff167224 */ /* 0x010fc400078e0003 */
[----:B---3--:R-:W-:Y:S02]  /*1be80*/  IMAD.MOV.U32 R23, RZ, RZ, R0 ;  /* 0x000000ffff177224 */ /* 0x008fe400078e0000 */
[----:B------:R-:W-:Y:S02]  /*1be90*/  IMAD.MOV.U32 R21, RZ, RZ, R2 ;  /* 0x000000ffff157224 */ /* 0x000fe400078e0002 */
[----:B------:R-:W3:Y:S04]  /*1bea0*/  LDL.LU R2, [R1+0x1144] ;  /* 0x0011440001027983 */ /* 0x000ee80000300800 */
[----:B------:R-:W4:Y:S04]  /*1beb0*/  LDL.LU R3, [R1+0x1140] ;  /* 0x0011400001037983 */ /* 0x000f280000300800 */
[----:B------:R-:W3:Y:S04]  /*1bec0*/  LDL.LU R0, [R1+0x113c] ;  /* 0x00113c0001007983 */ /* 0x000ee80000300800 */
[----:B------:R-:W-:Y:S01]  /*1bed0*/  STL.64 [R1+0x10f0], R22 ;  /* 0x0010f01601007387 */ /* 0x000fe20000100a00 */
[----:B------:R-:W-:Y:S03]  /*1bee0*/  HMMA.16816.F32.BF16 R12, R4, R10, R12 ;  /* 0x0000000a040c723c */ /* 0x000fe6000004180c */
        /* <DEDUP_REMOVED lines=8> */
[----:B---3--:R-:W-:-:S03]  /*1bf70*/  IMAD.MOV.U32 R21, RZ, RZ, R0 ;  /* 0x000000ffff157224 */ /* 0x008fc600078e0000 */
[----:B------:R-:W3:Y:S04]  /*1bf80*/  LDL.LU R0, [R1+0x1138] ;  /* 0x0011380001007983 */ /* 0x000ee80000300800 */
[----:B------:R-:W-:Y:S04]  /*1bf90*/  STL.64 [R1+0x290], R12 ;  /* 0x0002900c01007387 */ /* 0x000fe80000100a00 */
[----:B------:R0:W-:Y:S04]  /*1bfa0*/  STL.64 [R1+0x298], R14 ;  /* 0x0002980e01007387 */ /* 0x0001e80000100a00 */
[----:B0-----:R-:W2:Y:S02]  /*1bfb0*/  LDL.LU.64 R14, [R1+0x1130] ;  /* 0x00113000010e7983 */ /* 0x001ea40000300a00 */
[----:B--2---:R-:W-:-:S15]  /*1bfc0*/  HMMA.16816.F32.BF16 R16, R4, R14, R16 ;  /* 0x0000000e0410723c */ /* 0x004fde0000041810 */
[----:B------:R-:W-:-:S04]  /*1bfd0*/  NOP ;  /* 0x0000000000007918 */ /* 0x000fc80000000000 */
[----:B------:R-:W-:Y:S04]  /*1bfe0*/  STL.64 [R1+0x1a0], R16 ;  /* 0x0001a01001007387 */ /* 0x000fe80000100a00 */
[----:B------:R0:W-:Y:S04]  /*1bff0*/  STL.64 [R1+0x1a8], R18 ;  /* 0x0001a81201007387 */ /* 0x0001e80000100a00 */
[----:B0-----:R-:W2:Y:S02]  /*1c000*/  LDL.LU.64 R18, [R1+0x1128] ;  /* 0x0011280001127983 */ /* 0x001ea40000300a00 */
[----:B--2---:R-:W-:Y:S02]  /*1c010*/  HMMA.16816.F32.BF16 R4, R4, R18, R24 ;  /* 0x000000120404723c */ /* 0x004fe40000041818 */
[----:B------:R-:W2:Y:S04]  /*1c020*/  LDL.LU.64 R26, [R1+0x1120] ;  /* 0x00112000011a7983 */ /* 0x000ea80000300a00 */
[----:B------:R-:W2:-:S13]  /*1c030*/  LDL.LU.64 R24, [R1+0x1118] ;  /* 0x0011180001187983 */ /* 0x000e9a0000300a00 */
[----:B------:R-:W-:Y:S04]  /*1c040*/  STL.64 [R1+0x190], R4 ;  /* 0x0001900401007387 */ /* 0x000fe80000100a00 */
[----:B------:R0:W-:Y:S04]  /*1c050*/  STL.64 [R1+0x198], R6 ;  /* 0x0001980601007387 */ /* 0x0001e80000100a00 */
[----:B0-----:R-:W2:Y:S01]  /*1c060*/  LDL.LU.64 R6, [R1+0x1110] ;  /* 0x0011100001067983 */ /* 0x001ea20000300a00 */
[----:B----4-:R-:W-:Y:S02]  /*1c070*/  IMAD.MOV.U32 R22, RZ, RZ, R3 ;  /* 0x000000ffff167224 */ /* 0x010fe400078e0003 */
[----:B------:R-:W-:Y:S01]  /*1c080*/  IMAD.MOV.U32 R23, RZ, RZ, R2 ;  /* 0x000000ffff177224 */ /* 0x000fe200078e0002 */
[----:B------:R-:W4:Y:S01]  /*1c090*/  LDL.LU.64 R4, [R1+0x1108] ;  /* 0x0011080001047983 */ /* 0x000f220000300a00 */
[----:B------:R-:W0:Y:S05]  /*1c0a0*/  LDC R2, c[0x0][0x3a8] ;  /* 0x0000ea00ff027b82 */ /* 0x000e2a0000000800 */
[----:B--2---:R-:W-:-:S15]  /*1c0b0*/  HMMA.16816.F32.BF16 R20, R24, R6, R20 ;  /* 0x000000061814723c */ /* 0x004fde0000041814 */
[----:B------:R-:W-:-:S04]  /*1c0c0*/  NOP ;  /* 0x0000000000007918 */ /* 0x000fc80000000000 */
[----:B------:R-:W-:Y:S04]  /*1c0d0*/  STL.64 [R1+0x2f0], R20 ;  /* 0x0002f01401007387 */ /* 0x000fe80000100a00 */
[----:B------:R1:W-:Y:S04]  /*1c0e0*/  STL.64 [R1+0x2f8], R22 ;  /* 0x0002f81601007387 */ /* 0x0003e80000100a00 */
[----:B-1----:R-:W2:Y:S04]  /*1c0f0*/  LDL.LU.64 R22, [R1+0x1100] ;  /* 0x0011000001167983 */ /* 0x002ea80000300a00 */
[----:B------:R-:W2:Y:S02]  /*1c100*/  LDL.LU.64 R20, [R1+0x10f8] ;  /* 0x0010f80001147983 */ /* 0x000ea40000300a00 */
        /* <DEDUP_REMOVED lines=12> */
[----:B--2---:R-:W-:Y:S02]  /*1c1d0*/  HMMA.16816.F32.BF16 R24, R24, R18, R20 ;  /* 0x000000121818723c */ /* 0x004fe40000041814 */
[----:B------:R-:W2:Y:S04]  /*1c1e0*/  LDL.LU.64 R22, [R1+0x10d0] ;  /* 0x0010d00001167983 */ /* 0x000ea80000300a00 */
[----:B------:R-:W2:-:S13]  /*1c1f0*/  LDL.LU.64 R20, [R1+0x10c8] ;  /* 0x0010c80001147983 */ /* 0x000e9a0000300a00 */
        /* <DEDUP_REMOVED lines=40> */
[----:B------:R-:W2:Y:S01]  /*1c480*/  LDL.LU.64 R20, [R1+0x1048] ;  /* 0x0010480001147983 */ /* 0x000ea20000300a00 */
[----:B0-----:R-:W-:-:S04]  /*1c490*/  IMAD.SHL.U32 R7, R2, 0x40, RZ ;  /* 0x0000004002077824 */ /* 0x001fc800078e00ff */
[----:B------:R-:W-:Y:S01]  /*1c4a0*/  IMAD.SHL.U32 R7, R7, 0x2, RZ ;  /* 0x0000000207077824 */ /* 0x000fe200078e00ff */
[----:B--2---:R-:W-:Y:S01]  /*1c4b0*/  HMMA.16816.F32.BF16 R12, R24, R14, R20 ;  /* 0x0000000e180c723c */ /* 0x004fe20000041814 */
[----:B------:R-:W2:Y:S04]  /*1c4c0*/  LDL.LU.64 R22, [R1+0x1040] ;  /* 0x0010400001167983 */ /* 0x000ea80000300a00 */
[----:B------:R-:W2:Y:S01]  /*1c4d0*/  LDL.LU.64 R20, [R1+0x1038] ;  /* 0x0010380001147983 */ /* 0x000ea20000300a00 */
[----:B----4-:R-:W-:-:S05]  /*1c4e0*/  IADD3 R2, P0, PT, R4, R7, RZ ;  /* 0x0000000704027210 */ /* 0x010fca0007f1e0ff */
[----:B---3--:R-:W-:Y:S01]  /*1c4f0*/  IMAD.X R4, R5, 0x1, R0, P0 ;  /* 0x0000000105047824 */ /* 0x008fe200000e0600 */
[----:B------:R-:W-:-:S07]  /*1c500*/  IADD3 R5, P0, PT, R8, R7, RZ ;  /* 0x0000000708057210 */ /* 0x000fce0007f1e0ff */
[----:B------:R-:W-:Y:S04]  /*1c510*/  STL.64 [R1+0x230], R12 ;  /* 0x0002300c01007387 */ /* 0x000fe80000100a00 */
[----:B------:R0:W-:Y:S01]  /*1c520*/  STL.64 [R1+0x238], R14 ;  /* 0x0002380e01007387 */ /* 0x0001e20000100a00 */
[----:B------:R-:W-:-:S03]  /*1c530*/  IMAD.X R8, R9, 0x1, R0, P0 ;  /* 0x0000000109087824 */ /* 0x000fc600000e0600 */
[----:B0-----:R-:W3:Y:S04]  /*1c540*/  LDL.LU R15, [R1+0xcc4] ;  /* 0x000cc400010f7983 */ /* 0x001ee80000300800 */
[----:B------:R-:W4:Y:S04]  /*1c550*/  LDL.LU R10, [R1+0xcbc] ;  /* 0x000cbc00010a7983 */ /* 0x000f280000300800 */
[----:B------:R-:W3:Y:S04]  /*1c560*/  LDL.LU R11, [R1+0xcb4] ;  /* 0x000cb400010b7983 */ /* 0x000ee80000300800 */
[----:B------:R-:W3:Y:S04]  /*1c570*/  LDL.LU R17, [R1+0xcac] ;  /* 0x000cac0001117983 */ /* 0x000ee80000300800 */
[----:B------:R-:W3:Y:S04]  /*1c580*/  LDL.LU R16, [R1+0xcd0] ;  /* 0x000cd00001107983 */ /* 0x000ee80000300800 */
[----:B------:R-:W3:Y:S01]  /*1c590*/  LDL.LU R13, [R1+0xca4] ;  /* 0x000ca400010d7983 */ /* 0x000ee20000300800 */
[----:B------:R-:W-:-:S03]  /*1c5a0*/  IMAD.MOV.U32 R14, RZ, RZ, R28 ;  /* 0x000000ffff0e7224 */ /* 0x000fc600078e001c */
[----:B------:R-:W3:Y:S04]  /*1c5b0*/  LDL.LU R12, [R1+0xcc8] ;  /* 0x000cc800010c7983 */ /* 0x000ee80000300800 */
[----:B------:R-:W3:Y:S04]  /*1c5c0*/  LDL.LU R29, [R1+0xc9c] ;  /* 0x000c9c00011d7983 */ /* 0x000ee80000300800 */
[----:B------:R-:W3:Y:S04]  /*1c5d0*/  LDL.LU R28, [R1+0xcc0] ;  /* 0x000cc000011c7983 */ /* 0x000ee80000300800 */
[----:B------:R0:W-:Y:S01]  /*1c5e0*/  STL [R1+0xefc], R5 ;  /* 0x000efc0501007387 */ /* 0x0001e20000100800 */
[----:B------:R-:W-:-:S03]  /*1c5f0*/  VIADD R14, R14, 0x1 ;  /* 0x000000010e0e7836 */ /* 0x000fc60000000000 */
[----:B0-----:R-:W4:Y:S01]  /*1c600*/  LDL.LU R5, [R1+0xccc] ;  /* 0x000ccc0001057983 */ /* 0x001f220000300800 */
[-C--:B--2---:R-:W-:Y:S02]  /*1c610*/  IADD3 R6, P2, PT, R22, R7.reuse, RZ ;  /* 0x0000000716067210 */ /* 0x084fe40007f5e0ff */
[----:B------:R-:W-:-:S03]  /*1c620*/  IADD3 R3, P1, PT, R20, R7, RZ ;  /* 0x0000000714037210 */ /* 0x000fc60007f3e0ff */
[----:B------:R0:W-:Y:S02]  /*1c630*/  STL [R1+0xf00], R6 ;  /* 0x000f000601007387 */ /* 0x0001e40000100800 */
[--C-:B------:R-:W-:Y:S02]  /*1c640*/  IMAD.X R7, R21, 0x1, R0.reuse, P1 ;  /* 0x0000000115077824 */ /* 0x100fe400008e0600 */
[----:B------:R-:W2:Y:S04]  /*1c650*/  LDL.LU.64 R20, [R1+0x1030] ;  /* 0x0010300001147983 */ /* 0x000ea80000300a00 */
[----:B------:R1:W-:Y:S01]  /*1c660*/  STL [R1+0xf04], R8 ;  /* 0x000f040801007387 */ /* 0x0003e20000100800 */
[----:B------:R-:W-:Y:S01]  /*1c670*/  IMAD.X R9, R23, 0x1, R0, P2 ;  /* 0x0000000117097824 */ /* 0x000fe200010e0600 */
[----:B0-----:R-:W0:Y:S02]  /*1c680*/  LDC R6, c[0x0][0x3a8] ;  /* 0x0000ea00ff067b82 */ /* 0x001e240000000800 */
[----:B-1----:R-:W2:Y:S04]  /*1c690*/  LDL.LU R8, [R1+0xcd4] ;  /* 0x000cd40001087983 */ /* 0x002ea80000300800 */
[----:B------:R-:W-:Y:S04]  /*1c6a0*/  STL [R1+0x5cc], R14 ;  /* 0x0005cc0e01007387 */ /* 0x000fe80000100800 */
[----:B------:R-:W2:Y:S04]  /*1c6b0*/  LDL.LU.64 R22, [R1+0x1028] ;  /* 0x0010280001167983 */ /* 0x000ea80000300a00 */
[----:B------:R1:W-:Y:S02]  /*1c6c0*/  STL [R1+0xf08], R9 ;  /* 0x000f080901007387 */ /* 0x0003e40000100800 */
[----:B-1----:R-:W-:-:S02]  /*1c6d0*/  IMAD.MOV.U32 R9, RZ, RZ, R14 ;  /* 0x000000ffff097224 */ /* 0x002fc400078e000e */
[----:B0-----:R-:W-:-:S04]  /*1c6e0*/  IMAD.SHL.U32 R6, R6, 0x40, RZ ;  /* 0x0000004006067824 */ /* 0x001fc800078e00ff */
[----:B------:R-:W-:-:S05]  /*1c6f0*/  IMAD.SHL.U32 R6, R6, 0x2, RZ ;  /* 0x0000000206067824 */ /* 0x000fca00078e00ff */
[-C--:B---3--:R-:W-:Y:S02]  /*1c700*/  IADD3 R15, P2, PT, R15, R6.reuse, RZ ;  /* 0x000000060f0f7210 */ /* 0x088fe40007f5e0ff */
[-C--:B----4-:R-:W-:Y:S02]  /*1c710*/  IADD3 R10, P3, PT, R10, R6.reuse, RZ ;  /* 0x000000060a0a7210 */ /* 0x090fe40007f7e0ff */
[-C--:B------:R-:W-:Y:S02]  /*1c720*/  IADD3 R5, P1, PT, R5, R6.reuse, RZ ;  /* 0x0000000605057210 */ /* 0x080fe40007f3e0ff */
[-C--:B------:R-:W-:Y:S02]  /*1c730*/  IADD3 R11, P4, PT, R11, R6.reuse, RZ ;  /* 0x000000060b0b7210 */ /* 0x080fe40007f9e0ff */
[-C--:B------:R-:W-:Y:S01]  /*1c740*/  IADD3 R17, P5, PT, R17, R6.reuse, RZ ;  /* 0x0000000611117210 */ /* 0x080fe20007fbe0ff */
[--C-:B------:R-:W-:Y:S01]  /*1c750*/  IMAD.X R12, R12, 0x1, R0.reuse, P1 ;  /* 0x000000010c0c7824 */ /* 0x100fe200008e0600 */
[-C--:B------:R-:W-:Y:S01]  /*1c760*/  IADD3 R29, P1, PT, R29, R6.reuse, RZ ;  /* 0x000000061d1d7210 */ /* 0x080fe20007f3e0ff */
[----:B------:R-:W-:Y:S01]  /*1c770*/  IMAD.X R28, R28, 0x1, R0, P2 ;  /* 0x000000011c1c7824 */ /* 0x000fe200010e0600 */
[----:B--2---:R-:W-:Y:S01]  /*1c780*/  HMMA.16816.F32.BF16 R20, R24, R18, R20 ;  /* 0x000000121814723c */ /* 0x004fe20000041814 */
[----:B------:R-:W-:Y:S01]  /*1c790*/  IMAD.MOV.U32 R19, RZ, RZ, R4 ;  /* 0x000000ffff137224 */ /* 0x000fe200078e0004 */
[----:B------:R-:W-:-:S15]  /*1c7a0*/  IADD3 R8, P6, PT, R8, R6, RZ ;  /* 0x0000000608087210 */ /* 0x000fde0007fde0ff */
[----:B------:R-:W-:Y:S02]  /*1c7b0*/  NOP ;  /* 0x0000000000007918 */ /* 0x000fe40000000000 */
[----:B------:R-:W-:Y:S02]  /*1c7c0*/  IMAD.MOV.U32 R14, RZ, RZ, R20 ;  /* 0x000000ffff0e7224 */ /* 0x000fe400078e0014 */
[----:B------:R-:W-:Y:S01]  /*1c7d0*/  IMAD.MOV.U32 R18, RZ, RZ, R22 ;  /* 0x000000ffff127224 */ /* 0x000fe200078e0016 */
[----:B------:R-:W-:Y:S04]  /*1c7e0*/  STL.64 [R1+0x1c0], R20 ;  /* 0x0001c01401007387 */ /* 0x000fe80000100a00 */
[----:B------:R-:W-:Y:S04]  /*1c7f0*/  STL.64 [R1+0x1c8], R22 ;  /* 0x0001c81601007387 */ /* 0x000fe80000100a00 */
[----:B------:R-:W-:Y:S04]  /*1c800*/  STL [R1+0xf10], R14 ;  /* 0x000f100e01007387 */ /* 0x000fe80000100800 */
[----:B------:R0:W-:Y:S01]  /*1c810*/  STL [R1+0xf0c], R18 ;  /* 0x000f0c1201007387 */ /* 0x0001e20000100800 */
[----:B------:R-:W-:-:S02]  /*1c820*/  IMAD.X R16, R16, 0x1, R0, P6 ;  /* 0x0000000110107824 */ /* 0x000fc400030e0600 */
[----:B0-----:R-:W-:Y:S02]  /*1c830*/  IMAD.MOV.U32 R18, RZ, RZ, R2 ;  /* 0x000000ffff127224 */ /* 0x001fe400078e0002 */
[----:B------:R-:W-:Y:S02]  /*1c840*/  IMAD.MOV.U32 R2, RZ, RZ, R3 ;  /* 0x000000ffff027224 */ /* 0x000fe400078e0003 */
[----:B------:R-:W-:Y:S01]  /*1c850*/  IMAD.MOV.U32 R3, RZ, RZ, R7 ;  /* 0x000000ffff037224 */ /* 0x000fe200078e0007 */
[----:B------:R-:W-:Y:S04]  /*1c860*/  STL.64 [R1+0x360], R18 ;  /* 0x0003601201007387 */ /* 0x000fe80000100a00 */
[----:B------:R-:W-:Y:S04]  /*1c870*/  STL.64 [R1+0x358], R2 ;  /* 0x0003580201007387 */ /* 0x000fe80000100a00 */
[----:B------:R-:W-:Y:S04]  /*1c880*/  STL [R1+0xcd4], R8 ;  /* 0x000cd40801007387 */ /* 0x000fe80000100800 */
[----:B------:R-:W-:Y:S04]  /*1c890*/  STL [R1+0xccc], R5 ;  /* 0x000ccc0501007387 */ /* 0x000fe80000100800 */
[----:B------:R-:W-:Y:S01]  /*1c8a0*/  STL [R1+0xcc4], R15 ;  /* 0x000cc40f01007387 */ /* 0x000fe20000100800 */
[----:B------:R-:W-:-:S03]  /*1c8b0*/  IADD3 R13, P6, PT, R13, R6, RZ ;  /* 0x000000060d0d7210 */ /* 0x000fc60007fde0ff */
[----:B------:R-:W-:Y:S04]  /*1c8c0*/  STL [R1+0xcbc], R10 ;  /* 0x000cbc0a01007387 */ /* 0x000fe80000100800 */
[----:B------:R-:W-:Y:S04]  /*1c8d0*/  STL [R1+0xcb4], R11 ;  /* 0x000cb40b01007387 */ /* 0x000fe80000100800 */
[----:B------:R-:W-:Y:S04]  /*1c8e0*/  STL [R1+0xcac], R17 ;  /* 0x000cac1101007387 */ /* 0x000fe80000100800 */
[----:B------:R-:W-:Y:S04]  /*1c8f0*/  STL [R1+0xcd0], R16 ;  /* 0x000cd01001007387 */ /* 0x000fe80000100800 */
[----:B------:R-:W-:Y:S04]  /*1c900*/  STL [R1+0xca4], R13 ;  /* 0x000ca40d01007387 */ /* 0x000fe80000100800 */
[----:B------:R0:W-:Y:S04]  /*1c910*/  STL [R1+0x1024], R0 ;  /* 0x0010240001007387 */ /* 0x0001e80000100800 */
[----:B------:R-:W-:Y:S04]  /*1c920*/  STL [R1+0xcc8], R12 ;  /* 0x000cc80c01007387 */ /* 0x000fe80000100800 */
[----:B0-----:R-:W2:Y:S04]  /*1c930*/  LDL.LU R0, [R1+0xc94] ;  /* 0x000c940001007983 */ /* 0x001ea80000300800 */
[----:B------:R-:W-:Y:S04]  /*1c940*/  STL [R1+0xc9c], R29 ;  /* 0x000c9c1d01007387 */ /* 0x000fe80000100800 */
[----:B------:R-:W3:Y:S04]  /*1c950*/  LDL.LU R3, [R1+0xc84] ;  /* 0x000c840001037983 */ /* 0x000ee80000300800 */
[----:B------:R-:W-:Y:S04]  /*1c960*/  STL [R1+0xcc0], R28 ;  /* 0x000cc01c01007387 */ /* 0x000fe80000100800 */
[----:B---3--:R0:W-:Y:S04]  /*1c970*/  STL [R1+0x1018], R3 ;  /* 0x0010180301007387 */ /* 0x0081e80000100800 */
[----:B0-----:R-:W3:Y:S04]  /*1c980*/  LDL.LU R3, [R1+0xcb0] ;  /* 0x000cb00001037983 */ /* 0x001ee80000300800 */
[----:B---3--:R0:W-:Y:S04]  /*1c990*/  STL [R1+0x101c], R3 ;  /* 0x00101c0301007387 */ /* 0x0081e80000100800 */
[----:B0-----:R-:W3:Y:S01]  /*1c9a0*/  LDL.LU R3, [R1+0xc8c] ;  /* 0x000c8c0001037983 */ /* 0x001ee20000300800 */
[----:B------:R-:W-:-:S02]  /*1c9b0*/  ISETP.NE.U32.AND P0, PT, R9, UR7, PT ;  /* 0x0000000709007c0c */ /* 0x000fc4000bf05070 */
[----:B--2---:R-:W-:Y:S01]  /*1c9c0*/  IADD3 R0, P2, PT, R0, R6, RZ ;  /* 0x0000000600007210 */ /* 0x004fe20007f5e0ff */
[----:B---3--:R0:W-:Y:S04]  /*1c9d0*/  STL [R1+0x1020], R3 ;  /* 0x0010200301007387 */ /* 0x0081e80000100800 */
[----:B0-----:R-:W2:Y:S04]  /*1c9e0*/  LDL.LU R3, [R1+0xcb8] ;  /* 0x000cb80001037983 */ /* 0x001ea80000300800 */
        /* <DEDUP_REMOVED lines=26> */
[----:B------:R0:W-:Y:S04]  /*1cb90*/  STL [R1+0xc94], R0 ;  /* 0x000c940001007387 */ /* 0x0001e80000100800 */
[----:B0-----:R-:W2:Y:S02]  /*1cba0*/  LDL.LU R0, [R1+0x1024] ;  /* 0x0010240001007983 */ /* 0x001ea40000300800 */
[----:B--2---:R-:W-:-:S05]  /*1cbb0*/  IMAD.X R3, R3, 0x1, R0, P3 ;  /* 0x0000000103037824 */ /* 0x004fca00018e0600 */
[----:B------:R0:W-:Y:S04]  /*1cbc0*/  STL [R1+0xcb8], R3 ;  /* 0x000cb80301007387 */ /* 0x0001e80000100800 */
[----:B0-----:R-:W2:Y:S02]  /*1cbd0*/  LDL.LU R3, [R1+0x1020] ;  /* 0x0010200001037983 */ /* 0x001ea40000300800 */
[----:B--2---:R-:W-:-:S05]  /*1cbe0*/  IADD3 R3, P3, PT, R3, R6, RZ ;  /* 0x0000000603037210 */ /* 0x004fca0007f7e0ff */
[----:B------:R0:W-:Y:S04]  /*1cbf0*/  STL [R1+0xc8c], R3 ;  /* 0x000c8c0301007387 */ /* 0x0001e80000100800 */
[----:B0-----:R-:W2:Y:S02]  /*1cc00*/  LDL.LU R3, [R1+0x101c] ;  /* 0x00101c0001037983 */ /* 0x001ea40000300800 */
[----:B--2---:R-:W-:-:S05]  /*1cc10*/  IMAD.X R3, R3, 0x1, R0, P4 ;  /* 0x0000000103037824 */ /* 0x004fca00020e0600 */
[----:B------:R0:W-:Y:S04]  /*1cc20*/  STL [R1+0xcb0], R3 ;  /* 0x000cb00301007387 */ /* 0x0001e80000100800 */
[----:B0-----:R-:W2:Y:S01]  /*1cc30*/  LDL.LU R3, [R1+0x1018] ;  /* 0x0010180001037983 */ /* 0x001ea20000300800 */
[--C-:B---3--:R-:W-:Y:S01]  /*1cc40*/  IMAD.X R7, R7, 0x1, R0.reuse, P5 ;  /* 0x0000000107077824 */ /* 0x108fe200028e0600 */
[-C--:B----4-:R-:W-:Y:S01]  /*1cc50*/  IADD3 R2, P5, PT, R2, R6.reuse, RZ ;  /* 0x0000000602027210 */ /* 0x090fe20007fbe0ff */
[--C-:B------:R-:W-:Y:S01]  /*1cc60*/  IMAD.X R4, R4, 0x1, R0.reuse, P6 ;  /* 0x0000000104047824 */ /* 0x100fe200030e0600 */
[-C--:B------:R-:W-:Y:S01]  /*1cc70*/  IADD3 R18, P6, PT, R18, R6.reuse, RZ ;  /* 0x0000000612127210 */ /* 0x080fe20007fde0ff */
        /* <DEDUP_REMOVED lines=16> */
[----:B------:R-:W-:Y:S01]  /*1cd80*/  IMAD.X R29, R29, 0x1, R0, P5 ;  /* 0x000000011d1d7824 */ /* 0x000fe200028e0600 */
[----:B------:R-:W-:-:S02]  /*1cd90*/  IADD3 R28, P5, PT, R28, R6, RZ ;  /* 0x000000061c1c7210 */ /* 0x000fc40007fbe0ff */
[----:B--2---:R-:W-:-:S05]  /*1cda0*/  IADD3 R3, P4, PT, R3, R6, RZ ;  /* 0x0000000603037210 */ /* 0x004fca0007f9e0ff */
[----:B------:R-:W-:Y:S04]  /*1cdb0*/  STL [R1+0xc84], R3 ;  /* 0x000c840301007387 */ /* 0x000fe80000100800 */
[----:B------:R-:W-:Y:S04]  /*1cdc0*/  STL [R1+0xca8], R7 ;  /* 0x000ca80701007387 */ /* 0x000fe80000100800 */
[----:B------:R-:W-:Y:S04]  /*1cdd0*/  STL [R1+0xc7c], R2 ;  /* 0x000c7c0201007387 */ /* 0x000fe80000100800 */
[----:B------:R-:W-:Y:S04]  /*1cde0*/  STL [R1+0xca0], R4 ;  /* 0x000ca00401007387 */ /* 0x000fe80000100800 */
[----:B------:R-:W-:Y:S04]  /*1cdf0*/  STL [R1+0xc74], R18 ;  /* 0x000c741201007387 */ /* 0x000fe80000100800 */
[----:B------:R-:W-:Y:S04]  /*1ce00*/  STL [R1+0xc98], R14 ;  /* 0x000c980e01007387 */ /* 0x000fe80000100800 */
[----:B------:R-:W-:Y:S01]  /*1ce10*/  STL [R1+0xc6c], R24 ;  /* 0x000c6c1801007387 */ /* 0x000fe20000100800 */
[----:B------:R-:W-:-:S03]  /*1ce20*/  IMAD.X R20, R20, 0x1, R0, P4 ;  /* 0x0000000114147824 */ /* 0x000fc600020e0600 */
[----:B------:R-:W-:Y:S01]  /*1ce30*/  STL [R1+0xc90], R25 ;  /* 0x000c901901007387 */ /* 0x000fe20000100800 */
[----:B------:R-:W-:-:S03]  /*1ce40*/  IADD3 R21, P4, PT, R21, R6, RZ ;  /* 0x0000000615157210 */ /* 0x000fc60007f9e0ff */
        /* <DEDUP_REMOVED lines=12> */
[----:B------:R-:W-:Y:S04]  /*1cf10*/  STL [R1+0xc60], R10 ;  /* 0x000c600a01007387 */ /* 0x000fe80000100800 */
[----:B------:R-:W-:Y:S01]  /*1cf20*/  STL [R1+0xc34], R11 ;  /* 0x000c340b01007387 */ /* 0x000fe20000100800 */
[----:B------:R-:W-:-:S03]  /*1cf30*/  IADD3 R12, P4, PT, R12, R6, RZ ;  /* 0x000000060c0c7210 */ /* 0x000fc60007f9e0ff */
        /* <DEDUP_REMOVED lines=13> */
[----:B--2---:R-:W-:-:S03]  /*1d010*/  IMAD.X R6, R6, 0x1, R0, P6 ;  /* 0x0000000106067824 */ /* 0x004fc600030e0600 */
        /* <DEDUP_REMOVED lines=30> */
[----:B--2---:R-:W-:-:S05]  /*1d200*/  IADD3 R3, P6, PT, R3, R6, RZ ;  /* 0x0000000603037210 */ /* 0x004fca0007fde0ff */
[----:B------:R0:W-:Y:S04]  /*1d210*/  STL [R1+0xc14], R3 ;  /* 0x000c140301007387 */ /* 0x0001e80000100800 */
[----:B0-----:R-:W2:Y:S02]  /*1d220*/  LDL.LU R3, [R1+0x1010] ;  /* 0x0010100001037983 */ /* 0x001ea40000300800 */
[----:B--2---:R-:W-:-:S05]  /*1d230*/  IMAD.X R3, R3, 0x1, R0, P1 ;  /* 0x0000000103037824 */ /* 0x004fca00008e0600 */
[----:B------:R0:W-:Y:S04]  /*1d240*/  STL [R1+0xc38], R3 ;  /* 0x000c380301007387 */ /* 0x0001e80000100800 */
[----:B0-----:R-:W2:Y:S02]  /*1d250*/  LDL.LU R3, [R1+0x100c] ;  /* 0x00100c0001037983 */ /* 0x001ea40000300800 */
[----:B--2---:R-:W-:-:S05]  /*1d260*/  IADD3 R3, P1, PT, R3, R6, RZ ;  /* 0x0000000603037210 */ /* 0x004fca0007f3e0ff */
[----:B------:R0:W-:Y:S04]  /*1d270*/  STL [R1+0xc0c], R3 ;  /* 0x000c0c0301007387 */ /* 0x0001e80000100800 */
[----:B0-----:R-:W2:Y:S01]  /*1d280*/  LDL.LU R3, [R1+0x1008] ;  /* 0x0010080001037983 */ /* 0x001ea20000300800 */
[--C-:B----4-:R-:W-:Y:S01]  /*1d290*/  IMAD.X R2, R2, 0x1, R0.reuse, P3 ;  /* 0x0000000102027824 */ /* 0x110fe200018e0600 */
        /* <DEDUP_REMOVED lines=18> */
[----:B------:R-:W-:Y:S01]  /*1d3c0*/  IADD3 R13, P1, PT, R13, R6, RZ ;  /* 0x000000060d0d7210 */ /* 0x000fe20007f3e0ff */
[----:B------:R-:W-:-:S02]  /*1d3d0*/  IMAD.X R28, R28, 0x1, R0, P3 ;  /* 0x000000011c1c7824 */ /* 0x000fc400018e0600 */
[----:B--2---:R-:W-:Y:S01]  /*1d3e0*/  IMAD.X R3, R3, 0x1, R0, P2 ;  /* 0x0000000103037824 */ /* 0x004fe200010e0600 */
[----:B---3--:R-:W-:-:S04]  /*1d3f0*/  IADD3 R7, P2, PT, R7, R6, RZ ;  /* 0x0000000607077210 */ /* 0x008fc80007f5e0ff */
        /* <DEDUP_REMOVED lines=38> */
[----:B--2---:R-:W-:-:S03]  /*1d660*/  IADD3 R0, P3, PT, R0, R6, RZ ;  /* 0x0000000600007210 */ /* 0x004fc60007f7e0ff */
        /* <DEDUP_REMOVED lines=1366> */
[--C-:B------:R-:W-:Y:S01]  /*22bd0*/  IMAD.X R15, R15, 0x1, R0.reuse, P6 ;  /* 0x000000010f0f7824 */ /* 0x100fe200030e0600 */
[----:B------:R-:W-:Y:S01]  /*22be0*/  IADD3 R10, P6, PT, R10, UR8, RZ ;  /* 0x000000080a0a7c10 */ /* 0x000fe2000ffde0ff */
[--C-:B------:R-:W-:Y:S01]  /*22bf0*/  IMAD.X R11, R11, 0x1, R0.reuse, P1 ;  /* 0x000000010b0b7824 */ /* 0x100fe200008e0600 */
[----:B------:R-:W-:Y:S01]  /*22c00*/  IADD3 R17, P1, PT, R17, UR8, RZ ;  /* 0x0000000811117c10 */ /* 0x000fe2000ff3e0ff */
[--C-:B------:R-:W-:Y:S01]  /*22c10*/  IMAD.X R16, R16, 0x1, R0.reuse, P2 ;  /* 0x0000000110107824 */ /* 0x100fe200010e0600 */
[----:B------:R-:W-:Y:S01]  /*22c20*/  IADD3 R13, P2, PT, R13, UR8, RZ ;  /* 0x000000080d0d7c10 */ /* 0x000fe2000ff5e0ff */
        /* <DEDUP_REMOVED lines=28> */
[----:B------:R-:W-:-:S03]  /*22df0*/  IADD3 R29, P3, PT, R29, UR8, RZ ;  /* 0x000000081d1d7c10 */ /* 0x000fc6000ff7e0ff */
        /* <DEDUP_REMOVED lines=33> */
[----:B--2---:R-:W-:-:S03]  /*23010*/  IADD3 R0, P4, PT, R0, UR8, RZ ;  /* 0x0000000800007c10 */ /* 0x004fc6000ff9e0ff */
[----:B------:R-:W2:Y:S04]  /*23020*/  LDL.LU R13, [R1+0xe4c] ;  /* 0x000e4c00010d7983 */ /* 0x000ea80000300800 */
[----:B------:R-:W2:Y:S04]  /*23030*/  LDL.LU R12, [R1+0xdc4] ;  /* 0x000dc400010c7983 */ /* 0x000ea80000300800 */
[----:B------:R-:W2:Y:S04]  /*23040*/  LDL.LU R29, [R1+0xe54] ;  /* 0x000e5400011d7983 */ /* 0x000ea80000300800 */
[----:B------:R-:W2:Y:S04]  /*23050*/  LDL.LU R28, [R1+0xe10] ;  /* 0x000e1000011c7983 */ /* 0x000ea80000300800 */
[----:B------:R0:W-:Y:S04]  /*23060*/  STL [R1+0xdfc], R0 ;  /* 0x000dfc0001007387 */ /* 0x0001e80000100800 */
[----:B0-----:R-:W3:Y:S02]  /*23070*/  LDL.LU R0, [R1+0xf24] ;  /* 0x000f240001007983 */ /* 0x001ee40000300800 */
[----:B---3--:R-:W-:-:S05]  /*23080*/  IMAD.X R3, R3, 0x1, R0, P5 ;  /* 0x0000000103037824 */ /* 0x008fca00028e0600 */
[----:B------:R0:W-:Y:S04]  /*23090*/  STL [R1+0x5d8], R3 ;  /* 0x0005d80301007387 */ /* 0x0001e80000100800 */
[----:B0-----:R-:W3:Y:S01]  /*230a0*/  LDL.LU R3, [R1+0xf20] ;  /* 0x000f200001037983 */ /* 0x001ee20000300800 */
[----:B----4-:R-:W-:Y:S02]  /*230b0*/  IADD3.X R7, PT, PT, R7, UR4, RZ, P6, !PT ;  /* 0x0000000407077c10 */ /* 0x010fe4000b7fe4ff */
[----:B------:R-:W-:Y:S02]  /*230c0*/  IADD3 R2, P6, PT, R2, UR8, RZ ;  /* 0x0000000802027c10 */ /* 0x000fe4000ffde0ff */
[----:B------:R-:W-:Y:S01]  /*230d0*/  IADD3.X R4, PT, PT, R4, UR4, RZ, P1, !PT ;  /* 0x0000000404047c10 */ /* 0x000fe20008ffe4ff */
[----:B------:R0:W-:Y:S01]  /*230e0*/  STL [R1+0xf14], R0 ;  /* 0x000f140001007387 */ /* 0x0001e20000100800 */
[----:B------:R-:W-:-:S02]  /*230f0*/  IADD3 R18, P1, PT, R18, UR8, RZ ;  /* 0x0000000812127c10 */ /* 0x000fc4000ff3e0ff */
[----:B------:R-:W-:Y:S02]  /*23100*/  IADD3.X R14, PT, PT, R14, UR4, RZ, P2, !PT ;  /* 0x000000040e0e7c10 */ /* 0x000fe400097fe4ff */
[----:B------:R-:W-:Y:S02]  /*23110*/  IADD3 R24, P2, PT, R24, UR8, RZ ;  /* 0x0000000818187c10 */ /* 0x000fe4000ff5e0ff */
[----:B------:R-:W-:Y:S02]  /*23120*/  IADD3.X R25, PT, PT, R25, UR4, RZ, P3, !PT ;  /* 0x0000000419197c10 */ /* 0x000fe40009ffe4ff */
[----:B------:R-:W-:Y:S02]  /*23130*/  IADD3 R26, P3, PT, R26, UR8, RZ ;  /* 0x000000081a1a7c10 */ /* 0x000fe4000ff7e0ff */
[----:B------:R-:W-:Y:S02]  /*23140*/  IADD3.X R27, PT, PT, R27, UR4, RZ, P4, !PT ;  /* 0x000000041b1b7c10 */ /* 0x000fe4000a7fe4ff */
        /* <DEDUP_REMOVED lines=11> */
[----:B---3--:R-:W-:-:S05]  /*23200*/  IADD3 R3, P5, PT, R3, UR8, RZ ;  /* 0x0000000803037c10 */ /* 0x008fca000ffbe0ff */
[----:B------:R-:W-:Y:S04]  /*23210*/  STL [R1+0xdf4], R3 ;  /* 0x000df40301007387 */ /* 0x000fe80000100800 */
[----:B------:R-:W-:Y:S04]  /*23220*/  STL [R1+0x5d4], R7 ;  /* 0x0005d40701007387 */ /* 0x000fe80000100800 */
[----:B------:R-:W-:Y:S04]  /*23230*/  STL [R1+0xdec], R2 ;  /* 0x000dec0201007387 */ /* 0x000fe80000100800 */
[----:B------:R-:W-:Y:S04]  /*23240*/  STL [R1+0xdbc], R4 ;  /* 0x000dbc0401007387 */ /* 0x000fe80000100800 */
[----:B------:R-:W-:Y:S04]  /*23250*/  STL [R1+0xde4], R18 ;  /* 0x000de41201007387 */ /* 0x000fe80000100800 */
[----:B------:R-:W-:Y:S04]  /*23260*/  STL [R1+0xdb8], R14 ;  /* 0x000db80e01007387 */ /* 0x000fe80000100800 */
[----:B------:R-:W-:Y:S01]  /*23270*/  STL [R1+0xddc], R24 ;  /* 0x000ddc1801007387 */ /* 0x000fe20000100800 */
[----:B------:R-:W-:-:S03]  /*23280*/  IADD3.X R20, PT, PT, R20, UR4, RZ, P5, !PT ;  /* 0x0000000414147c10 */ /* 0x000fc6000affe4ff */
[----:B------:R-:W-:Y:S01]  /*23290*/  STL [R1+0xe00], R25 ;  /* 0x000e001901007387 */ /* 0x000fe20000100800 */
[----:B------:R-:W-:-:S03]  /*232a0*/  IADD3 R21, P5, PT, R21, UR8, RZ ;  /* 0x0000000815157c10 */ /* 0x000fc6000ffbe0ff */
        /* <DEDUP_REMOVED lines=13> */
[----:B--2---:R-:W-:-:S03]  /*23380*/  IADD3 R13, P5, PT, R13, UR8, RZ ;  /* 0x000000080d0d7c10 */ /* 0x004fc6000ffbe0ff */
[----:B------:R-:W-:Y:S04]  /*23390*/  STL [R1+0xe3c], R10 ;  /* 0x000e3c0a01007387 */ /* 0x000fe80000100800 */
[----:B------:R-:W-:Y:S04]  /*233a0*/  STL [R1+0xdcc], R11 ;  /* 0x000dcc0b01007387 */ /* 0x000fe80000100800 */
[----:B------:R-:W-:Y:S04]  /*233b0*/  STL [R1+0xe44], R17 ;  /* 0x000e441101007387 */ /* 0x000fe80000100800 */
[----:B------:R-:W-:Y:S04]  /*233c0*/  STL [R1+0xdc8], R16 ;  /* 0x000dc81001007387 */ /* 0x000fe80000100800 */
[----:B------:R-:W-:Y:S04]  /*233d0*/  STL [R1+0xe4c], R13 ;  /* 0x000e4c0d01007387 */ /* 0x000fe80000100800 */
[----:B0-----:R-:W2:Y:S01]  /*233e0*/  LDL.LU R0, [R1+0xe64] ;  /* 0x000e640001007983 */ /* 0x001ea20000300800 */
[----:B------:R-:W-:-:S02]  /*233f0*/  IADD3.X R12, PT, PT, R12, UR4, RZ, P6, !PT ;  /* 0x000000040c0c7c10 */ /* 0x000fc4000b7fe4ff */
[----:B------:R-:W-:-:S03]  /*23400*/  IADD3 R29, P6, PT, R29, UR8, RZ ;  /* 0x000000081d1d7c10 */ /* 0x000fc6000ffde0ff */
[----:B------:R-:W-:Y:S04]  /*23410*/  STL [R1+0xdc4], R12 ;  /* 0x000dc40c01007387 */ /* 0x000fe80000100800 */
[----:B--2---:R0:W-:Y:S04]  /*23420*/  STL [R1+0xf18], R0 ;  /* 0x000f180001007387 */ /* 0x0041e80000100800 */
[----:B------:R-:W-:Y:S04]  /*23430*/  STL [R1+0xe54], R29 ;  /* 0x000e541d01007387 */ /* 0x000fe80000100800 */
[----:B0-----:R-:W2:Y:S01]  /*23440*/  LDL.LU R0, [R1+0xe18] ;  /* 0x000e180001007983 */ /* 0x001ea20000300800 */
[----:B------:R-:W-:-:S05]  /*23450*/  IADD3.X R28, PT, PT, R28, UR4, RZ, P1, !PT ;  /* 0x000000041c1c7c10 */ /* 0x000fca0008ffe4ff */
[----:B------:R-:W-:Y:S04]  /*23460*/  STL [R1+0xe10], R28 ;  /* 0x000e101c01007387 */ /* 0x000fe80000100800 */
[----:B--2---:R0:W-:Y:S04]  /*23470*/  STL [R1+0xf1c], R0 ;  /* 0x000f1c0001007387 */ /* 0x0041e80000100800 */
[----:B0-----:R-:W2:Y:S04]  /*23480*/  LDL.LU R0, [R1+0xe5c] ;  /* 0x000e5c0001007983 */ /* 0x001ea80000300800 */
        /* <DEDUP_REMOVED lines=28> */
[----:B--2---:R-:W-:-:S05]  /*23650*/  IADD3 R0, P1, PT, R0, UR8, RZ ;  /* 0x0000000800007c10 */ /* 0x004fca000ff3e0ff */
[----:B------:R0:W-:Y:S04]  /*23660*/  STL [R1+0xe5c], R0 ;  /* 0x000e5c0001007387 */ /* 0x0001e80000100800 */
[----:B0-----:R-:W2:Y:S02]  /*23670*/  LDL.LU R0, [R1+0xf1c] ;  /* 0x000f1c0001007983 */ /* 0x001ea40000300800 */
[----:B--2---:R-:W-:-:S05]  /*23680*/  IADD3.X R0, PT, PT, R0, UR4, RZ, P2, !PT ;  /* 0x0000000400007c10 */ /* 0x004fca00097fe4ff */
[----:B------:R0:W-:Y:S04]  /*23690*/  STL [R1+0xe18], R0 ;  /* 0x000e180001007387 */ /* 0x0001e80000100800 */
[----:B0-----:R-:W2:Y:S01]  /*236a0*/  LDL.LU R0, [R1+0xf18] ;  /* 0x000f180001007983 */ /* 0x001ea20000300800 */
[----:B---3--:R-:W-:Y:S02]  /*236b0*/  IADD3.X R14, PT, PT, R14, UR4, RZ, P3, !PT ;  /* 0x000000040e0e7c10 */ /* 0x008fe40009ffe4ff */
[----:B----4-:R-:W-:Y:S02]  /*236c0*/  IADD3 R18, P3, PT, R18, UR8, RZ ;  /* 0x0000000812127c10 */ /* 0x010fe4000ff7e0ff */
[----:B------:R-:W-:Y:S02]  /*236d0*/  IADD3.X R9, PT, PT, R9, UR4, RZ, P4, !PT ;  /* 0x0000000409097c10 */ /* 0x000fe4000a7fe4ff */
[----:B------:R-:W-:-:S02]  /*236e0*/  IADD3 R8, P4, PT, R8, UR8, RZ ;  /* 0x0000000808087c10 */ /* 0x000fc4000ff9e0ff */
[----:B------:R-:W-:Y:S02]  /*236f0*/  IADD3.X R6, PT, PT, R6, UR4, RZ, P5, !PT ;  /* 0x0000000406067c10 */ /* 0x000fe4000affe4ff */
[----:B------:R-:W-:Y:S02]  /*23700*/  IADD3 R5, P5, PT, R5, UR8, RZ ;  /* 0x0000000805057c10 */ /* 0x000fe4000ffbe0ff */
[----:B------:R-:W-:Y:S02]  /*23710*/  IADD3.X R16, PT, PT, R16, UR4, RZ, P6, !PT ;  /* 0x0000000410107c10 */ /* 0x000fe4000b7fe4ff */
[----:B--2---:R-:W-:-:S05]  /*23720*/  IADD3 R0, P2, PT, R0, UR8, RZ ;  /* 0x0000000800007c10 */ /* 0x004fca000ff5e0ff */
[----:B------:R0:W-:Y:S04]  /*23730*/  STL [R1+0xe64], R0 ;  /* 0x000e640001007387 */ /* 0x0001e80000100800 */
[----:B0-----:R0:W5:Y:S04]  /*23740*/  LDL.LU R0, [R1+0xf14] ;  /* 0x000f140001007983 */ /* 0x0011680000300800 */
[----:B------:R1:W-:Y:S04]  /*23750*/  STL [R1+0xe20], R14 ;  /* 0x000e200e01007387 */ /* 0x0003e80000100800 */
[----:B-1----:R0:W5:Y:S04]  /*23760*/  LDL.LU R14, [R1+0xf10] ;  /* 0x000f1000010e7983 */ /* 0x0021680000300800 */
[----:B------:R1:W-:Y:S04]  /*23770*/  STL [R1+0xe6c], R18 ;  /* 0x000e6c1201007387 */ /* 0x0003e80000100800 */
[----:B-1----:R0:W5:Y:S04]  /*23780*/  LDL.LU R18, [R1+0xf0c] ;  /* 0x000f0c0001127983 */ /* 0x0021680000300800 */
[----:B------:R1:W-:Y:S04]  /*23790*/  STL [R1+0xe28], R9 ;  /* 0x000e280901007387 */ /* 0x0003e80000100800 */
[----:B-1----:R-:W2:Y:S04]  /*237a0*/  LDL.LU R9, [R1+0xf08] ;  /* 0x000f080001097983 */ /* 0x002ea80000300800 */
[----:B------:R1:W-:Y:S04]  /*237b0*/  STL [R1+0xe74], R8 ;  /* 0x000e740801007387 */ /* 0x0003e80000100800 */
[----:B-1----:R-:W3:Y:S04]  /*237c0*/  LDL.LU R8, [R1+0xf04] ;  /* 0x000f040001087983 */ /* 0x002ee80000300800 */
[----:B------:R1:W-:Y:S04]  /*237d0*/  STL [R1+0xe30], R6 ;  /* 0x000e300601007387 */ /* 0x0003e80000100800 */
[----:B-1----:R-:W4:Y:S04]  /*237e0*/  LDL.LU R6, [R1+0xf00] ;  /* 0x000f000001067983 */ /* 0x002f280000300800 */
[----:B------:R1:W-:Y:S04]  /*237f0*/  STL [R1+0xe7c], R5 ;  /* 0x000e7c0501007387 */ /* 0x0003e80000100800 */
[----:B-1----:R-:W3:Y:S01]  /*23800*/  LDL.LU R5, [R1+0xefc] ;  /* 0x000efc0001057983 */ /* 0x002ee20000300800 */
[----:B------:R-:W-:-:S02]  /*23810*/  IADD3 R17, P6, PT, R17, UR8, RZ ;  /* 0x0000000811117c10 */ /* 0x000fc4000ffde0ff */
[----:B------:R-:W-:Y:S01]  /*23820*/  IADD3.X R12, PT, PT, R12, UR4, RZ, P1, !PT ;  /* 0x000000040c0c7c10 */ /* 0x000fe20008ffe4ff */
[----:B------:R1:W-:Y:S01]  /*23830*/  STL [R1+0xe38], R16 ;  /* 0x000e381001007387 */ /* 0x0003e20000100800 */
[----:B------:R-:W-:Y:S02]  /*23840*/  IADD3 R13, P1, PT, R13, UR8, RZ ;  /* 0x000000080d0d7c10 */ /* 0x000fe4000ff3e0ff */
[----:B------:R-:W-:Y:S02]  /*23850*/  IADD3.X R29, PT, PT, R29, UR4, RZ, P2, !PT ;  /* 0x000000041d1d7c10 */ /* 0x000fe400097fe4ff */
[----:B------:R-:W-:Y:S02]  /*23860*/  IADD3 R28, P2, PT, R28, UR8, RZ ;  /* 0x000000081c1c7c10 */ /* 0x000fe4000ff5e0ff */
[----:B------:R-:W-:Y:S01]  /*23870*/  IADD3.X R3, PT, PT, R3, UR4, RZ, P3, !PT ;  /* 0x0000000403037c10 */ /* 0x000fe20009ffe4ff */
[----:B-1----:R0:W5:Y:S04]  /*23880*/  LDL.LU R16, [R1+0xef8] ;  /* 0x000ef80001107983 */ /* 0x0021680000300800 */
[----:B------:R1:W-:Y:S01]  /*23890*/  STL [R1+0xe84], R17 ;  /* 0x000e841101007387 */ /* 0x0003e20000100800 */
[----:B------:R-:W-:-:S02]  /*238a0*/  IADD3 R7, P3, PT, R7, UR8, RZ ;  /* 0x0000000807077c10 */ /* 0x000fc4000ff7e0ff */
[----:B------:R-:W-:Y:S02]  /*238b0*/  IADD3.X R2, PT, PT, R2, UR4, RZ, P4, !PT ;  /* 0x0000000402027c10 */ /* 0x000fe4000a7fe4ff */
[----:B------:R-:W-:Y:S01]  /*238c0*/  IADD3 R4, P4, PT, R4, UR8, RZ ;  /* 0x0000000804047c10 */ /* 0x000fe2000ff9e0ff */
[----:B-1----:R0:W5:Y:S04]  /*238d0*/  LDL.LU R17, [R1+0xef4] ;  /* 0x000ef40001117983 */ /* 0x0021680000300800 */
[----:B------:R1:W-:Y:S01]  /*238e0*/  STL [R1+0xe40], R12 ;  /* 0x000e400c01007387 */ /* 0x0003e20000100800 */
[----:B------:R-:W-:Y:S02]  /*238f0*/  IADD3.X R24, PT, PT, R24, UR4, RZ, P5, !PT ;  /* 0x0000000418187c10 */ /* 0x000fe4000affe4ff */
[----:B------:R-:W-:-:S02]  /*23900*/  IADD3 R25, P5, PT, R25, UR8, RZ ;  /* 0x0000000819197c10 */ /* 0x000fc4000ffbe0ff */
[----:B------:R-:W-:Y:S01]  /*23910*/  IADD3.X R26, PT, PT, R26, UR4, RZ, P6, !PT ;  /* 0x000000041a1a7c10 */ /* 0x000fe2000b7fe4ff */
[----:B-1----:R0:W5:Y:S04]  /*23920*/  LDL.LU R12, [R1+0xef0] ;  /* 0x000ef000010c7983 */ /* 0x0021680000300800 */
[----:B------:R1:W-:Y:S01]  /*23930*/  STL [R1+0xe8c], R13 ;  /* 0x000e8c0d01007387 */ /* 0x0003e20000100800 */
[----:B------:R-:W-:Y:S02]  /*23940*/  IADD3 R27, P6, PT, R27, UR8, RZ ;  /* 0x000000081b1b7c10 */ /* 0x000fe4000ffde0ff */
[----:B------:R-:W-:Y:S01]  /*23950*/  IADD3.X R19, PT, PT, R19, UR4, RZ, P1, !PT ;  /* 0x0000000413137c10 */ /* 0x000fe20008ffe4ff */
[----:B-1----:R0:W5:Y:S04]  /*23960*/  LDL.LU R13, [R1+0xeec] ;  /* 0x000eec00010d7983 */ /* 0x0021680000300800 */
[----:B------:R1:W-:Y:S01]  /*23970*/  STL [R1+0xe48], R29 ;  /* 0x000e481d01007387 */ /* 0x0003e20000100800 */
[----:B------:R-:W-:-:S02]  /*23980*/  IADD3 R20, P1, PT, R20, UR8, RZ ;  /* 0x0000000814147c10 */ /* 0x000fc4000ff3e0ff */
[----:B------:R-:W-:Y:S01]  /*23990*/  IADD3.X R21, PT, PT, R21, UR4, RZ, P2, !PT ;  /* 0x0000000415157c10 */ /* 0x000fe200097fe4ff */
[----:B-1----:R0:W5:Y:S04]  /*239a0*/  LDL.LU R29, [R1+0xee8] ;  /* 0x000ee800011d7983 */ /* 0x0021680000300800 */
[----:B------:R1:W-:Y:S04]  /*239b0*/  STL [R1+0xe94], R28 ;  /* 0x000e941c01007387 */ /* 0x0003e80000100800 */
[----:B------:R2:W-:Y:S04]  /*239c0*/  STL [R1+0xe50], R3 ;  /* 0x000e500301007387 */ /* 0x0005e80000100800 */
[----:B------:R-:W-:Y:S04]  /*239d0*/  STL [R1+0xe9c], R7 ;  /* 0x000e9c0701007387 */ /* 0x000fe80000100800 */
[----:B------:R4:W-:Y:S04]  /*239e0*/  STL [R1+0xe58], R2 ;  /* 0x000e580201007387 */ /* 0x0009e80000100800 */
[----:B------:R3:W-:Y:S04]  /*239f0*/  STL [R1+0xea4], R4 ;  /* 0x000ea40401007387 */ /* 0x0007e80000100800 */
[----:B------:R0:W-:Y:S01]  /*23a00*/  STL [R1+0xe60], R24 ;  /* 0x000e601801007387 */ /* 0x0001e20000100800 */
[----:B-1----:R-:W1:Y:S03]  /*23a10*/  S2R R28, SR_TID.X ;  /* 0x00000000001c7919 */ /* 0x002e660000002100 */
[----:B------:R0:W-:Y:S04]  /*23a20*/  STL [R1+0xeb0], R25 ;  /* 0x000eb01901007387 */ /* 0x0001e80000100800 */
[----:B------:R0:W-:Y:S01]  /*23a30*/  STL [R1+0xe68], R26 ;  /* 0x000e681a01007387 */ /* 0x0001e20000100800 */
[----:B------:R-:W-:-:S03]  /*23a40*/  IADD3.X R22, PT, PT, R22, UR4, RZ, P3, !PT ;  /* 0x0000000416167c10 */ /* 0x000fc60009ffe4ff */
[----:B------:R0:W-:Y:S01]  /*23a50*/  STL [R1+0xeac], R27 ;  /* 0x000eac1b01007387 */ /* 0x0001e20000100800 */
[----:B------:R-:W-:-:S03]  /*23a60*/  IADD3.X R23, PT, PT, R23, UR4, RZ, P4, !PT ;  /* 0x0000000417177c10 */ /* 0x000fc6000a7fe4ff */
[----:B------:R0:W-:Y:S01]  /*23a70*/  STL [R1+0xe70], R19 ;  /* 0x000e701301007387 */ /* 0x0001e20000100800 */
[----:B------:R-:W-:-:S03]  /*23a80*/  IADD3.X R15, PT, PT, R15, UR4, RZ, P5, !PT ;  /* 0x000000040f0f7c10 */ /* 0x000fc6000affe4ff */
[----:B------:R0:W-:Y:S01]  /*23a90*/  STL [R1+0xea8], R20 ;  /* 0x000ea81401007387 */ /* 0x0001e20000100800 */
[----:B------:R-:W-:-:S03]  /*23aa0*/  IADD3.X R10, PT, PT, R10, UR4, RZ, P6, !PT ;  /* 0x000000040a0a7c10 */ /* 0x000fc6000b7fe4ff */
[----:B------:R0:W-:Y:S04]  /*23ab0*/  STL [R1+0xe78], R21 ;  /* 0x000e781501007387 */ /* 0x0001e80000100800 */
[----:B------:R0:W-:Y:S01]  /*23ac0*/  STL [R1+0xe80], R22 ;  /* 0x000e801601007387 */ /* 0x0001e20000100800 */
[----:B------:R-:W-:-:S03]  /*23ad0*/  IADD3.X R11, PT, PT, R11, UR4, RZ, P1, !PT ;  /* 0x000000040b0b7c10 */ /* 0x000fc60008ffe4ff */
[----:B------:R0:W-:Y:S04]  /*23ae0*/  STL [R1+0xe88], R23 ;  /* 0x000e881701007387 */ /* 0x0001e80000100800 */
[----:B------:R0:W-:Y:S04]  /*23af0*/  STL [R1+0xe90], R15 ;  /* 0x000e900f01007387 */ /* 0x0001e80000100800 */
[----:B------:R0:W-:Y:S01]  /*23b00*/  STL [R1+0xe98], R10 ;  /* 0x000e980a01007387 */ /* 0x0001e20000100800 */
[----:B-1----:R-:W-:-:S05]  /*23b10*/  LOP3.LUT R28, R28, 0x3f, RZ, 0xc0, !PT ;  /* 0x0000003f1c1c7812 */ /* 0x002fca00078ec0ff */
[----:B------:R-:W-:Y:S02]  /*23b20*/  IMAD.SHL.U32 R28, R28, 0x2, RZ ;  /* 0x000000021c1c7824 */ /* 0x000fe400078e00ff */
[----:B--2---:R-:W-:Y:S02]  /*23b30*/  IMAD.MOV.U32 R3, RZ, RZ, R9 ;  /* 0x000000ffff037224 */ /* 0x004fe400078e0009 */
[----:B----4-:R-:W-:-:S05]  /*23b40*/  IMAD.MOV.U32 R2, RZ, RZ, R6 ;  /* 0x000000ffff027224 */ /* 0x010fca00078e0006 */
[----:B------:R0:W-:Y:S04]  /*23b50*/  STL.64 [R1+0x348], R2 ;  /* 0x0003480201007387 */ /* 0x0001e80000100a00 */
[----:B------:R0:W-:Y:S01]  /*23b60*/  STL [R1+0xea0], R11 ;  /* 0x000ea00b01007387 */ /* 0x0001e20000100800 */
[----:B---3--:R-:W-:Y:S02]  /*23b70*/  IMAD.MOV.U32 R4, RZ, RZ, R5 ;  /* 0x000000ffff047224 */ /* 0x008fe400078e0005 */
[----:B------:R-:W-:-:S05]  /*23b80*/  IMAD.MOV.U32 R5, RZ, RZ, R8 ;  /* 0x000000ffff057224 */ /* 0x000fca00078e0008 */
[----:B------:R0:W-:Y:S01]  /*23b90*/  STL.64 [R1+0x350], R4 ;  /* 0x0003500401007387 */ /* 0x0001e20000100a00 */
[----:B------:R-:W-:Y:S05]  /*23ba0*/  @P0 BRA `(.L_x_1) ;  /* 0xfffffe4000200947 */ /* 0x000fea000383ffff */
[----:B------:R-:W2:Y:S04]  /*23bb0*/  LDL.LU R6, [R1+0x1cc] ;  /* 0x0001cc0001067983 */ /* 0x000ea80000300800 */
[----:B0-----:R-:W2:Y:S04]  /*23bc0*/  LDL.LU R27, [R1+0x21c] ;  /* 0x00021c00011b7983 */ /* 0x001ea80000300800 */
        /* <DEDUP_REMOVED lines=18> */
[----:B-----5:R0:W-:Y:S04]  /*23cf0*/  STL [R1+0xfe4], R13 ;  /* 0x000fe40d01007387 */ /* 0x0201e80000100800 */
[----:B------:R-:W-:Y:S04]  /*23d00*/  STL [R1+0xfe0], R12 ;  /* 0x000fe00c01007387 */ /* 0x000fe80000100800 */
[----:B------:R-:W-:Y:S01]  /*23d10*/  STL [R1+0xee8], R29 ;  /* 0x000ee81d01007387 */ /* 0x000fe20000100800 */
[----:B--2---:R-:W-:-:S05]  /*23d20*/  F2FP.BF16.F32.PACK_AB R27, R6, R27 ;  /* 0x0000001b061b723e */ /* 0x004fca00000010ff */
[----:B------:R-:W-:Y:S01]  /*23d30*/  STL [R1+0xeec], R27 ;  /* 0x000eec1b01007387 */ /* 0x000fe20000100800 */
[----:B---3--:R-:W-:-:S05]  /*23d40*/  F2FP.BF16.F32.PACK_AB R26, R9, R26 ;  /* 0x0000001a091a723e */ /* 0x008fca00000010ff */
[----:B------:R-:W-:Y:S01]  /*23d50*/  STL [R1+0xef0], R26 ;  /* 0x000ef01a01007387 */ /* 0x000fe20000100800 */
[----:B----4-:R-:W-:-:S05]  /*23d60*/  F2FP.BF16.F32.PACK_AB R25, R5, R25 ;  /* 0x000000190519723e */ /* 0x010fca00000010ff */
[----:B------:R-:W-:Y:S01]  /*23d70*/  STL [R1+0xef4], R25 ;  /* 0x000ef41901007387 */ /* 0x000fe20000100800 */
[----:B------:R-:W-:-:S05]  /*23d80*/  F2FP.BF16.F32.PACK_AB R24, R8, R24 ;  /* 0x000000180818723e */ /* 0x000fca00000010ff */
[----:B------:R-:W-:Y:S01]  /*23d90*/  STL [R1+0xef8], R24 ;  /* 0x000ef81801007387 */ /* 0x000fe20000100800 */
[----:B------:R-:W-:-:S05]  /*23da0*/  F2FP.BF16.F32.PACK_AB R23, R3, R23 ;  /* 0x000000170317723e */ /* 0x000fca00000010ff */
[----:B------:R-:W-:Y:S01]  /*23db0*/  STL [R1+0xefc], R23 ;  /* 0x000efc1701007387 */ /* 0x000fe20000100800 */
[----:B------:R-:W-:-:S05]  /*23dc0*/  F2FP.BF16.F32.PACK_AB R22, R7, R22 ;  /* 0x000000160716723e */ /* 0x000fca00000010ff */
[----:B------:R-:W-:Y:S01]  /*23dd0*/  STL [R1+0xf00], R22 ;  /* 0x000f001601007387 */ /* 0x000fe20000100800 */
[----:B------:R-:W-:-:S05]  /*23de0*/  F2FP.BF16.F32.PACK_AB R21, R2, R21 ;  /* 0x000000150215723e */ /* 0x000fca00000010ff */
[----:B------:R-:W-:Y:S01]  /*23df0*/  STL [R1+0xf04], R21 ;  /* 0x000f041501007387 */ /* 0x000fe20000100800 */
[----:B------:R-:W-:Y:S02]  /*23e00*/  F2FP.BF16.F32.PACK_AB R20, R4, R20 ;  /* 0x000000140414723e */ /* 0x000fe400000010ff */
[----:B------:R-:W-:-:S03]  /*23e10*/  F2FP.BF16.F32.PACK_AB R19, R18, R19 ;  /* 0x000000131213723e */ /* 0x000fc600000010ff */
[----:B------:R-:W-:Y:S01]  /*23e20*/  STL [R1+0xf08], R20 ;  /* 0x000f081401007387 */ /* 0x000fe20000100800 */
[----:B------:R-:W-:-:S03]  /*23e30*/  F2FP.BF16.F32.PACK_AB R18, R14, R15 ;  /* 0x0000000f0e12723e */ /* 0x000fc600000010ff */
[----:B------:R-:W-:Y:S01]  /*23e40*/  STL [R1+0xf0c], R19 ;  /* 0x000f0c1301007387 */ /* 0x000fe20000100800 */
[----:B------:R-:W-:-:S03]  /*23e50*/  F2FP.BF16.F32.PACK_AB R17, R10, R17 ;  /* 0x000000110a11723e */ /* 0x000fc600000010ff */
[----:B------:R-:W-:Y:S01]  /*23e60*/  STL [R1+0xf10], R18 ;  /* 0x000f101201007387 */ /* 0x000fe20000100800 */
[----:B------:R-:W-:-:S03]  /*23e70*/  F2FP.BF16.F32.PACK_AB R16, R11, R16 ;  /* 0x000000100b10723e */ /* 0x000fc600000010ff */
[----:B------:R-:W-:Y:S04]  /*23e80*/  STL [R1+0xf14], R17 ;  /* 0x000f141101007387 */ /* 0x000fe80000100800 */
[----:B------:R-:W2:Y:S04]  /*23e90*/  LDL.LU R15, [R1+0x198] ;  /* 0x00019800010f7983 */ /* 0x000ea80000300800 */
[----:B0-----:R-:W3:Y:S04]  /*23ea0*/  LDL.LU R13, [R1+0x1e0] ;  /* 0x0001e000010d7983 */ /* 0x001ee80000300800 */
[----:B---3--:R0:W-:Y:S04]  /*23eb0*/  STL [R1+0xfe8], R13 ;  /* 0x000fe80d01007387 */ /* 0x0081e80000100800 */
[----:B0-----:R-:W2:Y:S04]  /*23ec0*/  LDL.LU R13, [R1+0x1e8] ;  /* 0x0001e800010d7983 */ /* 0x001ea80000300800 */
[----:B------:R-:W3:Y:S04]  /*23ed0*/  LDL.LU R14, [R1+0x190] ;  /* 0x00019000010e7983 */ /* 0x000ee80000300800 */
[----:B------:R-:W4:Y:S04]  /*23ee0*/  LDL.LU R12, [R1+0x1d8] ;  /* 0x0001d800010c7983 */ /* 0x000f280000300800 */
[----:B------:R-:W2:Y:S04]  /*23ef0*/  LDL.LU R11, [R1+0x25c] ;  /* 0x00025c00010b7983 */ /* 0x000ea80000300800 */
[----:B--2---:R0:W-:Y:S04]  /*23f00*/  STL [R1+0xfdc], R11 ;  /* 0x000fdc0b01007387 */ /* 0x0041e80000100800 */
[----:B0-----:R-:W2:Y:S04]  /*23f10*/  LDL.LU R11, [R1+0x1d0] ;  /* 0x0001d000010b7983 */ /* 0x001ea80000300800 */
[----:B------:R-:W2:Y:S04]  /*23f20*/  LDL.LU R10, [R1+0x254] ;  /* 0x00025400010a7983 */ /* 0x000ea80000300800 */
[----:B--2---:R0:W-:Y:S04]  /*23f30*/  STL [R1+0xfd8], R10 ;  /* 0x000fd80a01007387 */ /* 0x0041e80000100800 */
[----:B0-----:R-:W2:Y:S04]  /*23f40*/  LDL.LU R10, [R1+0x23c] ;  /* 0x00023c00010a7983 */ /* 0x001ea80000300800 */
[----:B------:R-:W2:Y:S01]  /*23f50*/  LDL.LU R9, [R1+0x22c] ;  /* 0x00022c0001097983 */ /* 0x000ea20000300800 */
[----:B------:R-:W-:-:S03]  /*23f60*/  F2FP.BF16.F32.PACK_AB R15, R13, R15 ;  /* 0x0000000f0d0f723e */ /* 0x000fc600000010ff */
        /* <DEDUP_REMOVED lines=24> */
[----:B0-----:R-:W2:Y:S04]  /*240f0*/  LDL.LU R16, [R1+0x284] ;  /* 0x0002840001107983 */ /* 0x001ea80000300800 */
[----:B------:R-:W3:Y:S04]  /*24100*/  LDL.LU R13, [R1+0xfe8] ;  /* 0x000fe800010d7983 */ /* 0x000ee80000300800 */
[----:B------:R0:W-:Y:S04]  /*24110*/  STL [R1+0xf1c], R15 ;  /* 0x000f1c0f01007387 */ /* 0x0001e80000100800 */
[----:B0-----:R-:W2:Y:S01]  /*24120*/  LDL.LU R15, [R1+0x28c] ;  /* 0x00028c00010f7983 */ /* 0x001ea20000300800 */
[----:B---3--:R-:W-:-:S03]  /*24130*/  F2FP.BF16.F32.PACK_AB R14, R13, R14 ;  /* 0x0000000e0d0e723e */ /* 0x008fc600000010ff */
[----:B------:R-:W4:Y:S04]  /*24140*/  LDL.LU R13, [R1+0xfe4] ;  /* 0x000fe400010d7983 */ /* 0x000f280000300800 */
[----:B------:R0:W-:Y:S04]  /*24150*/  STL [R1+0xf20], R14 ;  /* 0x000f200e01007387 */ /* 0x0001e80000100800 */
[----:B0-----:R-:W3:Y:S01]  /*24160*/  LDL.LU R14, [R1+0x1f4] ;  /* 0x0001f400010e7983 */ /* 0x001ee20000300800 */
[----:B----4-:R-:W-:-:S03]  /*24170*/  F2FP.BF16.F32.PACK_AB R13, R12, R13 ;  /* 0x0000000d0c0d723e */ /* 0x010fc600000010ff */
[----:B------:R-:W4:Y:S04]  /*24180*/  LDL.LU R12, [R1+0xfe0] ;  /* 0x000fe000010c7983 */ /* 0x000f280000300800 */
[----:B------:R0:W-:Y:S04]  /*24190*/  STL [R1+0xf24], R13 ;  /* 0x000f240d01007387 */ /* 0x0001e80000100800 */
[----:B0-----:R-:W2:Y:S01]  /*241a0*/  LDL.LU R13, [R1+0x1fc] ;  /* 0x0001fc00010d7983 */ /* 0x001ea20000300800 */
[----:B----4-:R-:W-:-:S03]  /*241b0*/  F2FP.BF16.F32.PACK_AB R12, R11, R12 ;  /* 0x0000000c0b0c723e */ /* 0x010fc600000010ff */
[----:B------:R-:W4:Y:S04]  /*241c0*/  LDL.LU R11, [R1+0xfdc] ;  /* 0x000fdc00010b7983 */ /* 0x000f280000300800 */
[----:B------:R0:W-:Y:S04]  /*241d0*/  STL [R1+0xf28], R12 ;  /* 0x000f280c01007387 */ /* 0x0001e80000100800 */
[----:B0-----:R-:W2:Y:S01]  /*241e0*/  LDL.LU R12, [R1+0x204] ;  /* 0x00020400010c7983 */ /* 0x001ea20000300800 */
[----:B----4-:R-:W-:-:S03]  /*241f0*/  F2FP.BF16.F32.PACK_AB R11, R10, R11 ;  /* 0x0000000b0a0b723e */ /* 0x010fc600000010ff */
[----:B------:R-:W2:Y:S04]  /*24200*/  LDL.LU R10, [R1+0xfd8] ;  /* 0x000fd800010a7983 */ /* 0x000ea80000300800 */
[----:B------:R0:W-:Y:S04]  /*24210*/  STL [R1+0xf2c], R11 ;  /* 0x000f2c0b01007387 */ /* 0x0001e80000100800 */
[----:B0-----:R-:W4:Y:S01]  /*24220*/  LDL.LU R11, [R1+0x20c] ;  /* 0x00020c00010b7983 */ /* 0x001f220000300800 */
[----:B--2---:R-:W-:-:S03]  /*24230*/  F2FP.BF16.F32.PACK_AB R10, R9, R10 ;  /* 0x0000000a090a723e */ /* 0x004fc600000010ff */
[----:B------:R-:W4:Y:S01]  /*24240*/  LDL.LU R9, [R1+0xfd4] ;  /* 0x000fd40001097983 */ /* 0x000f220000300800 */
[----:B------:R-:W-:Y:S02]  /*24250*/  F2FP.BF16.F32.PACK_AB R8, R12, R8 ;  /* 0x000000080c08723e */ /* 0x000fe400000010ff */
[----:B------:R-:W-:Y:S01]  /*24260*/  F2FP.BF16.F32.PACK_AB R7, R13, R7 ;  /* 0x000000070d07723e */ /* 0x000fe200000010ff */
[----:B------:R-:W-:Y:S01]  /*24270*/  STL [R1+0xf30], R10 ;  /* 0x000f300a01007387 */ /* 0x000fe20000100800 */
[----:B---3--:R-:W-:Y:S02]  /*24280*/  F2FP.BF16.F32.PACK_AB R6, R14, R6 ;  /* 0x000000060e06723e */ /* 0x008fe400000010ff */
[----:B------:R-:W-:Y:S02]  /*24290*/  F2FP.BF16.F32.PACK_AB R5, R15, R5 ;  /* 0x000000050f05723e */ /* 0x000fe400000010ff */
[----:B------:R-:W-:Y:S02]  /*242a0*/  F2FP.BF16.F32.PACK_AB R4, R16, R4 ;  /* 0x000000041004723e */ /* 0x000fe400000010ff */
[----:B----4-:R-:W-:-:S05]  /*242b0*/  F2FP.BF16.F32.PACK_AB R9, R11, R9 ;  /* 0x000000090b09723e */ /* 0x010fca00000010ff */
[----:B------:R-:W-:Y:S04]  /*242c0*/  STL [R1+0xf34], R9 ;  /* 0x000f340901007387 */ /* 0x000fe80000100800 */
[----:B------:R-:W-:Y:S04]  /*242d0*/  STL [R1+0xf38], R8 ;  /* 0x000f380801007387 */ /* 0x000fe80000100800 */
[----:B------:R-:W-:Y:S04]  /*242e0*/  STL [R1+0xf3c], R7 ;  /* 0x000f3c0701007387 */ /* 0x000fe80000100800 */
[----:B------:R0:W-:Y:S04]  /*242f0*/  STL [R1+0xf40], R6 ;  /* 0x000f400601007387 */ /* 0x0001e80000100800 */
[----:B------:R1:W-:Y:S04]  /*24300*/  STL [R1+0xf44], R5 ;  /* 0x000f440501007387 */ /* 0x0003e80000100800 */
[----:B------:R2:W-:Y:S01]  /*24310*/  STL [R1+0xf48], R4 ;  /* 0x000f480401007387 */ /* 0x0005e20000100800 */
[----:B0-----:R-:W-:-:S02]  /*24320*/  F2FP.BF16.F32.PACK_AB R6, R19, R20 ;  /* 0x000000141306723e */ /* 0x001fc400000010ff */
[----:B-1----:R-:W-:Y:S02]  /*24330*/  F2FP.BF16.F32.PACK_AB R5, R17, R18 ;  /* 0x000000121105723e */ /* 0x002fe400000010ff */
[----:B--2---:R-:W-:-:S03]  /*24340*/  F2FP.BF16.F32.PACK_AB R4, R21, R22 ;  /* 0x000000161504723e */ /* 0x004fc600000010ff */
[----:B------:R0:W-:Y:S04]  /*24350*/  STL [R1+0xc], R5 ;  /* 0x00000c0501007387 */ /* 0x0001e80000100800 */
[----:B------:R1:W-:Y:S04]  /*24360*/  STL [R1+0x8], R6 ;  /* 0x0000080601007387 */ /* 0x0003e80000100800 */
[----:B------:R2:W-:Y:S01]  /*24370*/  STL [R1+0x4], R4 ;  /* 0x0000040401007387 */ /* 0x0005e20000100800 */
[----:B0-----:R-:W-:Y:S02]  /*24380*/  F2FP.BF16.F32.PACK_AB R5, R23, R24 ;  /* 0x000000181705723e */ /* 0x001fe400000010ff */
[----:B-1----:R-:W-:-:S03]  /*24390*/  F2FP.BF16.F32.PACK_AB R6, R25, R26 ;  /* 0x0000001a1906723e */ /* 0x002fc600000010ff */
[----:B------:R0:W-:Y:S01]  /*243a0*/  STL [R1], R5 ;  /* 0x0000000501007387 */ /* 0x0001e20000100800 */
[----:B--2---:R-:W-:-:S03]  /*243b0*/  F2FP.BF16.F32.PACK_AB R4, R27, R29 ;  /* 0x0000001d1b04723e */ /* 0x004fc600000010ff */
[----:B------:R-:W-:Y:S04]  /*243c0*/  STL [R1+0x1c], R6 ;  /* 0x00001c0601007387 */ /* 0x000fe80000100800 */
[----:B------:R1:W-:Y:S01]  /*243d0*/  STL [R1+0x18], R4 ;  /* 0x0000180401007387 */ /* 0x0003e20000100800 */
[----:B0-----:R-:W-:Y:S02]  /*243e0*/  F2FP.BF16.F32.PACK_AB R5, R28, R0 ;  /* 0x000000001c05723e */ /* 0x001fe400000010ff */
[----:B------:R-:W-:Y:S01]  /*243f0*/  F2FP.BF16.F32.PACK_AB R0, R3, R2 ;  /* 0x000000020300723e */ /* 0x000fe200000010ff */
[----:B-1----:R-:W2:Y:S04]  /*24400*/  LDL.LU R4, [R1+0x374] ;  /* 0x0003740001047983 */ /* 0x002ea80000300800 */
        /* <DEDUP_REMOVED lines=36> */
[----:B------:R-:W3:Y:S04]  /*24650*/  LDL.LU R5, [R1+0x2d4] ;  /* 0x0002d40001057983 */ /* 0x000ee80000300800 */
[----:B---3--:R0:W-:Y:S04]  /*24660*/  STL [R1+0xf50], R5 ;  /* 0x000f500501007387 */ /* 0x0081e80000100800 */
[----:B0-----:R-:W3:Y:S04]  /*24670*/  LDL.LU R5, [R1+0x37c] ;  /* 0x00037c0001057983 */ /* 0x001ee80000300800 */
        /* <DEDUP_REMOVED lines=31> */
[----:B0-----:R-:W2:Y:S04]  /*24870*/  LDL.LU R5, [R1+0x2bc] ;  /* 0x0002bc0001057983 */ /* 0x001ea80000300800 */
[----:B------:R-:W3:Y:S04]  /*24880*/  LDL.LU R6, [R1+0x32c] ;  /* 0x00032c0001067983 */ /* 0x000ee80000300800 */
[----:B------:R-:W3:Y:S04]  /*24890*/  LDL.LU R7, [R1+0x38c] ;  /* 0x00038c0001077983 */ /* 0x000ee80000300800 */
[----:B------:R-:W4:Y:S04]  /*248a0*/  LDL.LU R8, [R1+0x324] ;  /* 0x0003240001087983 */ /* 0x000f280000300800 */
        /* <DEDUP_REMOVED lines=24> */
[----:B--2---:R-:W-:-:S03]  /*24a30*/  F2FP.BF16.F32.PACK_AB R4, R5, R4 ;  /* 0x000000040504723e */ /* 0x004fc600000010ff */
[----:B------:R-:W2:Y:S04]  /*24a40*/  LDL.LU R5, [R1+0xfd0] ;  /* 0x000fd00001057983 */ /* 0x000ea80000300800 */
[----:B------:R0:W-:Y:S04]  /*24a50*/  STL [R1+0x2c], R4 ;  /* 0x00002c0401007387 */ /* 0x0001e80000100800 */
[----:B0-----:R-:W2:Y:S02]  /*24a60*/  LDL.LU R4, [R1+0xfcc] ;  /* 0x000fcc0001047983 */ /* 0x001ea40000300800 */
[----:B--2---:R-:W-:-:S02]  /*24a70*/  F2FP.BF16.F32.PACK_AB R4, R5, R4 ;  /* 0x000000040504723e */ /* 0x004fc400000010ff */
        /* <DEDUP_REMOVED lines=62> */
[----:B0-----:R-:W2:Y:S01]  /*24e60*/  LDL.LU R4, [R1+0xf4c] ;  /* 0x000f4c0001047983 */ /* 0x001ea20000300800 */
[----:B---3--:R-:W-:Y:S02]  /*24e70*/  F2FP.BF16.F32.PACK_AB R7, R6, R7 ;  /* 0x000000070607723e */ /* 0x008fe400000010ff */
[----:B----4-:R-:W-:-:S02]  /*24e80*/  F2FP.BF16.F32.PACK_AB R9, R8, R9 ;  /* 0x000000090809723e */ /* 0x010fc400000010ff */
[----:B------:R-:W-:Y:S02]  /*24e90*/  F2FP.BF16.F32.PACK_AB R11, R10, R11 ;  /* 0x0000000b0a0b723e */ /* 0x000fe400000010ff */
[----:B------:R-:W-:Y:S02]  /*24ea0*/  F2FP.BF16.F32.PACK_AB R13, R12, R13 ;  /* 0x0000000d0c0d723e */ /* 0x000fe400000010ff */
[----:B------:R-:W-:Y:S02]  /*24eb0*/  F2FP.BF16.F32.PACK_AB R15, R14, R15 ;  /* 0x0000000f0e0f723e */ /* 0x000fe400000010ff */
[----:B------:R-:W-:Y:S02]  /*24ec0*/  F2FP.BF16.F32.PACK_AB R17, R16, R17 ;  /* 0x000000111011723e */ /* 0x000fe400000010ff */
[----:B------:R-:W-:Y:S02]  /*24ed0*/  F2FP.BF16.F32.PACK_AB R19, R18, R19 ;  /* 0x000000131213723e */ /* 0x000fe400000010ff */
[----:B------:R-:W-:-:S02]  /*24ee0*/  F2FP.BF16.F32.PACK_AB R21, R20, R21 ;  /* 0x000000151415723e */ /* 0x000fc400000010ff */
[----:B------:R-:W-:Y:S02]  /*24ef0*/  F2FP.BF16.F32.PACK_AB R23, R22, R23 ;  /* 0x000000171617723e */ /* 0x000fe400000010ff */
[----:B------:R-:W-:Y:S02]  /*24f00*/  F2FP.BF16.F32.PACK_AB R25, R24, R25 ;  /* 0x000000191819723e */ /* 0x000fe400000010ff */
[----:B------:R-:W-:Y:S02]  /*24f10*/  F2FP.BF16.F32.PACK_AB R27, R26, R27 ;  /* 0x0000001b1a1b723e */ /* 0x000fe400000010ff */
[----:B------:R-:W-:Y:S02]  /*24f20*/  F2FP.BF16.F32.PACK_AB R28, R29, R28 ;  /* 0x0000001c1d1c723e */ /* 0x000fe400000010ff */
[----:B--2---:R-:W-:Y:S02]  /*24f30*/  F2FP.BF16.F32.PACK_AB R5, R4, R5 ;  /* 0x000000050405723e */ /* 0x004fe400000010ff */
[----:B------:R1:W5:Y:S04]  /*24f40*/  LDL.LU R4, [R1+0xf48] ;  /* 0x000f480001047983 */ /* 0x0003680000300800 */
[----:B------:R0:W-:Y:S04]  /*24f50*/  STL [R1+0x68], R5 ;  /* 0x0000680501007387 */ /* 0x0001e80000100800 */
[----:B0-----:R1:W5:Y:S04]  /*24f60*/  LDL.LU R5, [R1+0xf44] ;  /* 0x000f440001057983 */ /* 0x0013680000300800 */
        /* <DEDUP_REMOVED lines=33> */
[----:B------:R-:W2:Y:S01]  /*25180*/  LDL.LU R29, [R1+0xee8] ;  /* 0x000ee800011d7983 */ /* 0x000ea20000300800 */
[----:B------:R-:W-:-:S03]  /*25190*/  F2FP.BF16.F32.PACK_AB R3, R0, R3 ;  /* 0x000000030003723e */ /* 0x000fc600000010ff */
[----:B------:R1:W-:Y:S01]  /*251a0*/  STL [R1+0x98], R28 ;  /* 0x0000981c01007387 */ /* 0x0003e20000100800 */
[----:B--2---:R-:W-:-:S05]  /*251b0*/  F2FP.BF16.F32.PACK_AB R0, R2, R29 ;  /* 0x0000001d0200723e */ /* 0x004fca00000010ff */
[----:B------:R1:W-:Y:S04]  /*251c0*/  STL [R1+0x90], R0 ;  /* 0x0000900001007387 */ /* 0x0003e80000100800 */
[----:B------:R1:W-:Y:S02]  /*251d0*/  STL [R1+0x94], R3 ;  /* 0x0000940301007387 */ /* 0x0003e40000100800 */
.L_x_0:
[----:B-----5:R-:W-:Y:S01]  /*251e0*/  STL.64 [R1+0xf58], R6 ;  /* 0x000f580601007387 */ /* 0x020fe20000100a00 */
[----:B-1----:R-:W1:Y:S01]  /*251f0*/  S2R R0, SR_TID.X ;  /* 0x0000000000007919 */ /* 0x002e620000002100 */
[----:B------:R-:W2:Y:S01]  /*25200*/  S2UR UR5, SR_CgaCtaId ;  /* 0x00000000000579c3 */ /* 0x000ea20000008800 */
[----:B------:R-:W-:Y:S01]  /*25210*/  UMOV UR4, 0x400 ;  /* 0x0000040000047882 */ /* 0x000fe20000000000 */
[----:B------:R-:W3:Y:S01]  /*25220*/  LDCU.128 UR8, c[0x0][0x390] ;  /* 0x00007200ff0877ac */ /* 0x000ee20008000c00 */
[----:B------:R4:W-:Y:S01]  /*25230*/  STL.64 [R1+0xf50], R4 ;  /* 0x000f500401007387 */ /* 0x0009e20000100a00 */
[----:B------:R-:W0:Y:S01]  /*25240*/  LDCU UR6, c[0x0][0x398] ;  /* 0x00007300ff0677ac */ /* 0x000e220008000800 */
[----:B------:R-:W0:Y:S01]  /*25250*/  S2R R29, SR_TID.X ;  /* 0x00000000001d7919 */ /* 0x000e220000002100 */
[----:B------:R-:W0:Y:S01]  /*25260*/  LDCU UR7, c[0x0][0x398] ;  /* 0x00007300ff0777ac */ /* 0x000e220008000800 */
[----:B------:R-:W0:Y:S01]  /*25270*/  LDCU UR14, c[0x0][0x398] ;  /* 0x00007300ff0e77ac */ /* 0x000e220008000800 */
[----:B----4-:R-:W4:Y:S01]  /*25280*/  LDL.LU R4, [R1+0x80] ;  /* 0x0000800001047983 */ /* 0x010f220000300800 */
[----:B------:R-:W0:Y:S03]  /*25290*/  LDCU UR15, c[0x0][0x398] ;  /* 0x00007300ff0f77ac */ /* 0x000e260008000800 */
[----:B------:R-:W4:Y:S01]  /*252a0*/  LDL.LU R5, [R1+0x84] ;  /* 0x0000840001057983 */ /* 0x000f220000300800 */
[----:B------:R-:W0:Y:S03]  /*252b0*/  LDCU UR16, c[0x0][0x398] ;  /* 0x00007300ff1077ac */ /* 0x000e260008000800 */
[----:B------:R-:W4:Y:S01]  /*252c0*/  LDL.LU R6, [R1+0x88] ;  /* 0x0000880001067983 */ /* 0x000f220000300800 */
[----:B------:R-:W0:Y:S03]  /*252d0*/  LDCU UR17, c[0x0][0x398] ;  /* 0x00007300ff1177ac */ /* 0x000e260008000800 */
[----:B------:R-:W4:Y:S01]  /*252e0*/  LDL.LU R7, [R1+0x8c] ;  /* 0x00008c0001077983 */ /* 0x000f220000300800 */
[----:B------:R-:W0:Y:S03]  /*252f0*/  LDCU UR18, c[0x0][0x398] ;  /* 0x00007300ff1277ac */ /* 0x000e260008000800 */
[----:B------:R-:W-:Y:S01]  /*25300*/  STL.64 [R1+0xf48], R10 ;  /* 0x000f480a01007387 */ /* 0x000fe20000100a00 */
[----:B------:R-:W0:Y:S03]  /*25310*/  LDCU UR19, c[0x0][0x398] ;  /* 0x00007300ff1377ac */ /* 0x000e260008000800 */
[----:B------:R1:W-:Y:S01]  /*25320*/  STL.64 [R1+0xf40], R8 ;  /* 0x000f400801007387 */ /* 0x0003e20000100a00 */
[----:B------:R-:W0:Y:S01]  /*25330*/  LDCU UR20, c[0x0][0x398] ;  /* 0x00007300ff1477ac */ /* 0x000e220008000800 */
[----:B------:R-:W0:Y:S01]  /*25340*/  LDCU UR21, c[0x0][0x398] ;  /* 0x00007300ff1577ac */ /* 0x000e220008000800 */
[----:B------:R-:W0:Y:S01]  /*25350*/  LDCU UR22, c[0x0][0x398] ;  /* 0x00007300ff1677ac */ /* 0x000e220008000800 */
[----:B-1----:R-:W3:Y:S04]  /*25360*/  LDL.LU R8, [R1+0x90] ;  /* 0x0000900001087983 */ /* 0x002ee80000300800 */
[----:B------:R-:W3:Y:S04]  /*25370*/  LDL.LU R9, [R1+0x94] ;  /* 0x0000940001097983 */ /* 0x000ee80000300800 */
[----:B------:R-:W3:Y:S04]  /*25380*/  LDL.LU R10, [R1+0x98] ;  /* 0x00009800010a7983 */ /* 0x000ee80000300800 */
[----:B------:R-:W3:Y:S04]  /*25390*/  LDL.LU R11, [R1+0x9c] ;  /* 0x00009c00010b7983 */ /* 0x000ee80000300800 */
[----:B------:R-:W-:Y:S04]  /*253a0*/  STL.64 [R1+0xf38], R14 ;  /* 0x000f380e01007387 */ /* 0x000fe80000100a00 */
[----:B------:R-:W-:Y:S04]  /*253b0*/  STL.64 [R1+0xf30], R12 ;  /* 0x000f300c01007387 */ /* 0x000fe80000100a00 */
[----:B------:R-:W-:Y:S04]  /*253c0*/  STL.64 [R1+0xf28], R18 ;  /* 0x000f281201007387 */ /* 0x000fe80000100a00 */
[----:B------:R-:W-:Y:S04]  /*253d0*/  STL.64 [R1+0xf20], R16 ;  /* 0x000f201001007387 */ /* 0x000fe80000100a00 */
[----:B------:R-:W-:Y:S04]  /*253e0*/  STL.64 [R1+0xf18], R22 ;  /* 0x000f181601007387 */ /* 0x000fe80000100a00 */
[----:B------:R-:W-:Y:S04]  /*253f0*/  STL.64 [R1+0xf10], R20 ;  /* 0x000f101401007387 */ /* 0x000fe80000100a00 */
[----:B------:R1:W-:Y:S04]  /*25400*/  STL [R1+0xf0c], R27 ;  /* 0x000f0c1b01007387 */ /* 0x0003e80000100800 */
[----:B-1----:R-:W4:Y:S01]  /*25410*/  LDL R27, [R1+0x5d0] ;  /* 0x0005d000011b7983 */ /* 0x002f220000100800 */
[C---:B------:R-:W-:Y:S01]  /*25420*/  IMAD.SHL.U32 R2, R0.reuse, 0x10, RZ ;  /* 0x0000001000027824 */ /* 0x040fe200078e00ff */
[----:B--2---:R-:W-:Y:S01]  /*25430*/  ULEA UR4, UR5, UR4, 0x18 ;  /* 0x0000000405047291 */ /* 0x004fe2000f8ec0ff */
[C---:B------:R-:W-:Y:S01]  /*25440*/  IMAD.SHL.U32 R3, R0.reuse, 0x20, RZ ;  /* 0x0000002000037824 */ /* 0x040fe200078e00ff */
[----:B0-----:R-:W-:Y:S01]  /*25450*/  LOP3.LUT R29, R29, 0x3f, RZ, 0xc0, !PT ;  /* 0x0000003f1d1d7812 */ /* 0x001fe200078ec0ff */
[----:B------:R-:W-:Y:S01]  /*25460*/  IMAD.SHL.U32 R28, R0, 0x8, RZ ;  /* 0x00000008001c7824 */ /* 0x000fe200078e00ff */
[----:B------:R-:W-:Y:S01]  /*25470*/  LOP3.LUT R2, R2, 0xf0, RZ, 0xc0, !PT ;  /* 0x000000f002027812 */ /* 0x000fe200078ec0ff */
[----:B------:R-:W0:Y:S01]  /*25480*/  LDCU UR5, c[0x0][0x398] ;  /* 0x00007300ff0577ac */ /* 0x000e220008000800 */
[----:B------:R-:W-:-:S02]  /*25490*/  LOP3.LUT R0, R3, 0x200, RZ, 0xc0, !PT ;  /* 0x0000020003007812 */ /* 0x000fc400078ec0ff */
[----:B------:R-:W-:Y:S02]  /*254a0*/  LOP3.LUT R28, R28, 0x100, RZ, 0xc0, !PT ;  /* 0x000001001c1c7812 */ /* 0x000fe400078ec0ff */
[----:B------:R-:W-:-:S05]  /*254b0*/  IADD3 R0, PT, PT, R0, UR4, R2 ;  /* 0x0000000400007c10 */ /* 0x000fca000fffe002 */
[----:B------:R-:W-:Y:S01]  /*254c0*/  IMAD.IADD R0, R28, 0x1, R0 ;  /* 0x000000011c007824 */ /* 0x000fe200078e0200 */
[----:B------:R-:W-:Y:S01]  /*254d0*/  BAR.SYNC.DEFER_BLOCKING 0x0 ;  /* 0x0000000000007b1d */ /* 0x000fe20000010000 */
[----:B------:R-:W-:-:S05]  /*254e0*/  LEA R28, R29, UR4, 0x4 ;  /* 0x000000041d1c7c11 */ /* 0x000fca000f8e20ff */
[----:B------:R-:W1:Y:S01]  /*254f0*/  LDCU UR4, c[0x0][0x3b8] ;  /* 0x00007700ff0477ac */ /* 0x000e620008000800 */
[----:B---3--:R-:W-:Y:S01]  /*25500*/  STSM.16.M88.4 [R0], R8 ;  /* 0x0000000800007844 */ /* 0x008fe20000000200 */
[----:B------:R-:W-:Y:S06]  /*25510*/  BAR.SYNC.DEFER_BLOCKING 0x0 ;  /* 0x0000000000007b1d */ /* 0x000fec0000010000 */
[----:B------:R-:W2:Y:S02]  /*25520*/  LDS.128 R8, [R28] ;  /* 0x000000001c087984 */ /* 0x000ea40000000c00 */
[----:B------:R-:W-:Y:S01]  /*25530*/  BAR.SYNC.DEFER_BLOCKING 0x0 ;  /* 0x0000000000007b1d */ /* 0x000fe20000010000 */
[----:B----4-:R-:W-:-:S05]  /*25540*/  VIADD R2, R27, 0x1 ;  /* 0x000000011b027836 */ /* 0x010fca0000000000 */
[----:B------:R-:W-:Y:S01]  /*25550*/  STL.64 [R1+0xf68], R26 ;  /* 0x000f681a01007387 */ /* 0x000fe20000100a00 */
[----:B------:R-:W-:Y:S01]  /*25560*/  VIADD R3, R27, 0x2 ;  /* 0x000000021b037836 */ /* 0x000fe20000000000 */
[----:B------:R-:W-:Y:S02]  /*25570*/  ISETP.GE.AND P2, PT, R2, UR11, PT ;  /* 0x0000000b02007c0c */ /* 0x000fe4000bf46270 */
[----:B------:R3:W-:Y:S02]  /*25580*/  STL.64 [R1+0xf60], R24 ;  /* 0x000f601801007387 */ /* 0x0007e40000100a00 */
[----:B------:R-:W-:Y:S02]  /*25590*/  ISETP.GE.AND P1, PT, R3, UR11, PT ;  /* 0x0000000b03007c0c */ /* 0x000fe4000bf26270 */
[----:B------:R-:W4:Y:S01]  /*255a0*/  LDC R3, c[0x0][0x3b4] ;  /* 0x0000ed00ff037b82 */ /* 0x000f220000000800 */
[----:B------:R-:W-:Y:S07]  /*255b0*/  STSM.16.M88.4 [R0], R4 ;  /* 0x0000000400007844 */ /* 0x000fee0000000200 */
[----:B------:R-:W-:Y:S06]  /*255c0*/  BAR.SYNC.DEFER_BLOCKING 0x0 ;  /* 0x0000000000007b1d */ /* 0x000fec0000010000 */
[----:B--2---:R-:W-:Y:S04]  /*255d0*/  STL.64 [R1+0x90], R8 ;  /* 0x0000900801007387 */ /* 0x004fe80000100a00 */
[----:B------:R-:W-:Y:S04]  /*255e0*/  STL.64 [R1+0x98], R10 ;  /* 0x0000980a01007387 */ /* 0x000fe80000100a00 */
[----:B---3--:R-:W2:Y:S04]  /*255f0*/  LDL.LU R24, [R1+0x50] ;  /* 0x0000500001187983 */ /* 0x008ea80000300800 */
[----:B------:R-:W2:Y:S04]  /*25600*/  LDL.LU R25, [R1+0x54] ;  /* 0x0000540001197983 */ /* 0x000ea80000300800 */
[----:B------:R-:W3:Y:S04]  /*25610*/  LDL.LU R26, [R1+0x58] ;  /* 0x00005800011a7983 */ /* 0x000ee80000300800 */
[----:B------:R-:W3:Y:S04]  /*25620*/  LDL.LU R27, [R1+0x5c] ;  /* 0x00005c00011b7983 */ /* 0x000ee80000300800 */
[----:B------:R-:W0:Y:S01]  /*25630*/  LDS.128 R12, [R28] ;  /* 0x000000001c0c7984 */ /* 0x000e220000000c00 */
[----:B------:R-:W-:Y:S06]  /*25640*/  BAR.SYNC.DEFER_BLOCKING 0x0 ;  /* 0x0000000000007b1d */ /* 0x000fec0000010000 */
[----:B---3--:R-:W-:Y:S04]  /*25650*/  STL.64 [R1+0xf78], R26 ;  /* 0x000f781a01007387 */ /* 0x008fe80000100a00 */
[----:B--2---:R2:W-:Y:S04]  /*25660*/  STL.64 [R1+0xf70], R24 ;  /* 0x000f701801007387 */ /* 0x0045e80000100a00 */
[----:B--2---:R-:W2:Y:S04]  /*25670*/  LDL.LU R24, [R1+0x60] ;  /* 0x0000600001187983 */ /* 0x004ea80000300800 */
[----:B------:R-:W2:Y:S04]  /*25680*/  LDL.LU R25, [R1+0x64] ;  /* 0x0000640001197983 */ /* 0x000ea80000300800 */
[----:B------:R-:W3:Y:S04]  /*25690*/  LDL.LU R26, [R1+0x68] ;  /* 0x00006800011a7983 */ /* 0x000ee80000300800 */
[----:B------:R-:W3:Y:S04]  /*256a0*/  LDL.LU R27, [R1+0x6c] ;  /* 0x00006c00011b7983 */ /* 0x000ee80000300800 */
[----:B---3--:R-:W-:Y:S04]  /*256b0*/  STL.64 [R1+0xf88], R26 ;  /* 0x000f881a01007387 */ /* 0x008fe80000100a00 */
[----:B--2---:R2:W-:Y:S04]  /*256c0*/  STL.64 [R1+0xf80], R24 ;  /* 0x000f801801007387 */ /* 0x0045e80000100a00 */
[----:B--2---:R-:W2:Y:S04]  /*256d0*/  LDL.LU R24, [R1+0x70] ;  /* 0x0000700001187983 */ /* 0x004ea80000300800 */
[----:B------:R-:W2:Y:S04]  /*256e0*/  LDL.LU R25, [R1+0x74] ;  /* 0x0000740001197983 */ /* 0x000ea80000300800 */
[----:B------:R-:W2:Y:S04]  /*256f0*/  LDL.LU R26, [R1+0x78] ;  /* 0x00007800011a7983 */ /* 0x000ea80000300800 */
[----:B------:R-:W2:Y:S04]  /*25700*/  LDL.LU R27, [R1+0x7c] ;  /* 0x00007c00011b7983 */ /* 0x000ea80000300800 */
[----:B------:R-:W3:Y:S04]  /*25710*/  LDL.LU R4, [R1+0x40] ;  /* 0x0000400001047983 */ /* 0x000ee80000300800 */
[----:B------:R-:W3:Y:S04]  /*25720*/  LDL.LU R5, [R1+0x44] ;  /* 0x0000440001057983 */ /* 0x000ee80000300800 */
[----:B------:R-:W3:Y:S04]  /*25730*/  LDL.LU R6, [R1+0x48] ;  /* 0x0000480001067983 */ /* 0x000ee80000300800 */
[----:B------:R-:W3:Y:S04]  /*25740*/  LDL.LU R7, [R1+0x4c] ;  /* 0x00004c0001077983 */ /* 0x000ee80000300800 */
[----:B------:R-:W3:Y:S04]  /*25750*/  LDL.LU R8, [R1+0x30] ;  /* 0x0000300001087983 */ /* 0x000ee80000300800 */
[----:B0-----:R0:W-:Y:S04]  /*25760*/  STL.64 [R1+0x80], R12 ;  /* 0x0000800c01007387 */ /* 0x0011e80000100a00 */
[----:B------:R0:W-:Y:S04]  /*25770*/  STL.64 [R1+0x88], R14 ;  /* 0x0000880e01007387 */ /* 0x0001e80000100a00 */
[----:B------:R-:W3:Y:S04]  /*25780*/  LDL.LU R9, [R1+0x34] ;  /* 0x0000340001097983 */ /* 0x000ee80000300800 */
[----:B------:R-:W3:Y:S04]  /*25790*/  LDL.LU R10, [R1+0x38] ;  /* 0x00003800010a7983 */ /* 0x000ee80000300800 */
        /* <DEDUP_REMOVED lines=9> */
[----:B------:R-:W3:Y:S04]  /*25830*/  LDL.LU R20, [R1] ;  /* 0x0000000001147983 */ /* 0x000ee80000300800 */
[----:B------:R-:W3:Y:S04]  /*25840*/  LDL.LU R21, [R1+0x4] ;  /* 0x0000040001157983 */ /* 0x000ee80000300800 */
[----:B------:R-:W3:Y:S04]  /*25850*/  LDL.LU R22, [R1+0x8] ;  /* 0x0000080001167983 */ /* 0x000ee80000300800 */
[----:B------:R-:W3:Y:S04]  /*25860*/  LDL.LU R23, [R1+0xc] ;  /* 0x00000c0001177983 */ /* 0x000ee80000300800 */
[----:B--2---:R-:W-:Y:S01]  /*25870*/  STSM.16.M88.4 [R0], R24 ;  /* 0x0000001800007844 */ /* 0x004fe20000000200 */
[----:B------:R-:W-:Y:S06]  /*25880*/  BAR.SYNC.DEFER_BLOCKING 0x0 ;  /* 0x0000000000007b1d */ /* 0x000fec0000010000 */
[----:B------:R-:W0:Y:S04]  /*25890*/  LDS.128 R24, [R28] ;  /* 0x000000001c187984 */ /* 0x000e280000000c00 */
[----:B0-----:R-:W-:Y:S04]  /*258a0*/  STL.64 [R1+0x70], R24 ;  /* 0x0000701801007387 */ /* 0x001fe80000100a00 */
[----:B------:R0:W-:Y:S04]  /*258b0*/  STL.64 [R1+0x78], R26 ;  /* 0x0000781a01007387 */ /* 0x0001e80000100a00 */
[----:B0-----:R-:W2:Y:S04]  /*258c0*/  LDL.LU.64 R26, [R1+0xf88] ;  /* 0x000f8800011a7983 */ /* 0x001ea80000300a00 */
[----:B------:R-:W2:Y:S01]  /*258d0*/  LDL.LU.64 R24, [R1+0xf80] ;  /* 0x000f800001187983 */ /* 0x000ea20000300a00 */
[----:B------:R-:W-:Y:S06]  /*258e0*/  BAR.SYNC.DEFER_BLOCKING 0x0 ;  /* 0x0000000000007b1d */ /* 0x000fec0000010000 */
[----:B--2---:R-:W-:Y:S02]  /*258f0*/  STSM.16.M88.4 [R0], R24 ;  /* 0x0000001800007844 */ /* 0x004fe40000000200 */
        /* <DEDUP_REMOVED lines=9> */
[----:B------:R-:W0:Y:S02]  /*25990*/  LDS.128 R24, [R28] ;  /* 0x000000001c187984 */ /* 0x000e240000000c00 */
[----:B------:R-:W-:Y:S06]  /*259a0*/  BAR.SYNC.DEFER_BLOCKING 0x0 ;  /* 0x0000000000007b1d */ /* 0x000fec0000010000 */
[----:B---3--:R-:W-:Y:S02]  /*259b0*/  STSM.16.M88.4 [R0], R4 ;  /* 0x0000000400007844 */ /* 0x008fe40000000200 */
[----:B------:R-:W-:Y:S06]  /*259c0*/  BAR.SYNC.DEFER_BLOCKING 0x0 ;  /* 0x0000000000007b1d */ /* 0x000fec0000010000 */
[----:B0-----:R-:W-:Y:S04]  /*259d0*/  STL.64 [R1+0x50], R24 ;  /* 0x0000501801007387 */ /* 0x001fe80000100a00 */
[----:B------:R0:W-:Y:S04]  /*259e0*/  STL.64 [R1+0x58], R26 ;  /* 0x0000581a01007387 */ /* 0x0001e80000100a00 */
[----:B------:R-:W2:Y:S01]  /*259f0*/  LDS.128 R4, [R28] ;  /* 0x000000001c047984 */ /* 0x000ea20000000c00 */
[----:B------:R-:W-:Y:S06]  /*25a00*/  BAR.SYNC.DEFER_BLOCKING 0x0 ;  /* 0x0000000000007b1d */ /* 0x000fec0000010000 */
[----:B0-----:R-:W3:Y:S04]  /*25a10*/  LDL.LU.64 R26, [R1+0xf68] ;  /* 0x000f6800011a7983 */ /* 0x001ee80000300a00 */
[----:B------:R-:W3:Y:S04]  /*25a20*/  LDL.LU.64 R24, [R1+0xf60] ;  /* 0x000f600001187983 */ /* 0x000ee80000300a00 */
[----:B------:R-:W-:Y:S01]  /*25a30*/  STSM.16.M88.4 [R0], R8 ;  /* 0x0000000800007844 */ /* 0x000fe20000000200 */
[----:B------:R-:W-:Y:S06]  /*25a40*/  BAR.SYNC.DEFER_BLOCKING 0x0 ;  /* 0x0000000000007b1d */ /* 0x000fec0000010000 */
[----:B--2---:R-:W-:Y:S04]  /*25a50*/  STL.64 [R1+0x40], R4 ;  /* 0x0000400401007387 */ /* 0x004fe80000100a00 */
[----:B------:R0:W-:Y:S04]  /*25a60*/  STL.64 [R1+0x48], R6 ;  /* 0x0000480601007387 */ /* 0x0001e80000100a00 */
[----:B0-----:R-:W2:Y:S04]  /*25a70*/  LDL.LU.64 R6, [R1+0xf58] ;  /* 0x000f580001067983 */ /* 0x001ea80000300a00 */
[----:B------:R-:W2:Y:S04]  /*25a80*/  LDL.LU.64 R4, [R1+0xf50] ;  /* 0x000f500001047983 */ /* 0x000ea80000300a00 */
[----:B------:R-:W0:Y:S01]  /*25a90*/  LDS.128 R8, [R28] ;  /* 0x000000001c087984 */ /* 0x000e220000000c00 */
[----:B------:R-:W-:Y:S06]  /*25aa0*/  BAR.SYNC.DEFER_BLOCKING 0x0 ;  /* 0x0000000000007b1d */ /* 0x000fec0000010000 */
[----:B------:R-:W-:Y:S02]  /*25ab0*/  STSM.16.M88.4 [R0], R12 ;  /* 0x0000000c00007844 */ /* 0x000fe40000000200 */
[----:B------:R-:W-:Y:S06]  /*25ac0*/  BAR.SYNC.DEFER_BLOCKING 0x0 ;  /* 0x0000000000007b1d */ /* 0x000fec0000010000 */
[----:B0-----:R-:W-:Y:S04]  /*25ad0*/  STL.64 [R1+0x30], R8 ;  /* 0x0000300801007387 */ /* 0x001fe80000100a00 */
[----:B------:R0:W-:Y:S04]  /*25ae0*/  STL.64 [R1+0x38], R10 ;  /* 0x0000380a01007387 */ /* 0x0001e80000100a00 */
[----:B0-----:R-:W3:Y:S04]  /*25af0*/  LDL.LU.64 R10, [R1+0xf48] ;  /* 0x000f4800010a7983 */ /* 0x001ee80000300a00 */
[----:B------:R-:W3:Y:S04]  /*25b00*/  LDL.LU.64 R8, [R1+0xf40] ;  /* 0x000f400001087983 */ /* 0x000ee80000300a00 */
[----:B------:R-:W0:Y:S01]  /*25b10*/  LDS.128 R12, [R28] ;  /* 0x000000001c0c7984 */ /* 0x000e220000000c00 */
[----:B------:R-:W-:Y:S06]  /*25b20*/  BAR.SYNC.DEFER_BLOCKING 0x0 ;  /* 0x0000000000007b1d */ /* 0x000fec0000010000 */
[----:B------:R-:W-:Y:S02]  /*25b30*/  STSM.16.M88.4 [R0], R16 ;  /* 0x0000001000007844 */ /* 0x000fe40000000200 */
[----:B------:R-:W-:Y:S06]  /*25b40*/  BAR.SYNC.DEFER_BLOCKING 0x0 ;  /* 0x0000000000007b1d */ /* 0x000fec0000010000 */
[----:B0-----:R-:W-:Y:S04]  /*25b50*/  STL.64 [R1+0x20], R12 ;  /* 0x0000200c01007387 */ /* 0x001fe80000100a00 */
[----:B------:R0:W-:Y:S04]  /*25b60*/  STL.64 [R1+0x28], R14 ;  /* 0x0000280e01007387 */ /* 0x0001e80000100a00 */
[----:B0-----:R-:W4:Y:S04]  /*25b70*/  LDL.LU.64 R14, [R1+0xf38] ;  /* 0x000f3800010e7983 */ /* 0x001f280000300a00 */
[----:B------:R-:W4:Y:S04]  /*25b80*/  LDL.LU.64 R12, [R1+0xf30] ;  /* 0x000f3000010c7983 */ /* 0x000f280000300a00 */
[----:B------:R-:W0:Y:S01]  /*25b90*/  LDS.128 R16, [R28] ;  /* 0x000000001c107984 */ /* 0x000e220000000c00 */
[----:B------:R-:W-:Y:S06]  /*25ba0*/  BAR.SYNC.DEFER_BLOCKING 0x0 ;  /* 0x0000000000007b1d */ /* 0x000fec0000010000 */
[----:B------:R-:W4:Y:S04]  /*25bb0*/  LDL R2, [R1+0xeb4] ;  /* 0x000eb40001027983 */ /* 0x000f280000100800 */
[----:B------:R-:W-:Y:S01]  /*25bc0*/  STSM.16.M88.4 [R0], R20 ;  /* 0x0000001400007844 */ /* 0x000fe20000000200 */
[----:B------:R-:W-:Y:S06]  /*25bd0*/  BAR.SYNC.DEFER_BLOCKING 0x0 ;  /* 0x0000000000007b1d */ /* 0x000fec0000010000 */
[----:B0-----:R-:W-:Y:S04]  /*25be0*/  STL.64 [R1+0xa0], R16 ;  /* 0x0000a01001007387 */ /* 0x001fe80000100a00 */
[----:B------:R0:W-:Y:S04]  /*25bf0*/  STL.64 [R1+0xa8], R18 ;  /* 0x0000a81201007387 */ /* 0x0001e80000100a00 */
[----:B0-----:R-:W4:Y:S04]  /*25c00*/  LDL.LU.64 R18, [R1+0xf28] ;  /* 0x000f280001127983 */ /* 0x001f280000300a00 */
[----:B------:R-:W4:Y:S04]  /*25c10*/  LDL.LU.64 R16, [R1+0xf20] ;  /* 0x000f200001107983 */ /* 0x000f280000300a00 */
[----:B------:R-:W0:Y:S01]  /*25c20*/  LDS.128 R20, [R28] ;  /* 0x000000001c147984 */ /* 0x000e220000000c00 */
[----:B------:R-:W-:Y:S06]  /*25c30*/  BAR.SYNC.DEFER_BLOCKING 0x0 ;  /* 0x0000000000007b1d */ /* 0x000fec0000010000 */
[----:B0-----:R-:W-:Y:S04]  /*25c40*/  STL.64 [R1+0x10], R20 ;  /* 0x0000101401007387 */ /* 0x001fe80000100a00 */
[----:B------:R0:W-:Y:S04]  /*25c50*/  STL.64 [R1+0x18], R22 ;  /* 0x0000181601007387 */ /* 0x0001e80000100a00 */
[----:B0-----:R-:W4:Y:S04]  /*25c60*/  LDL.LU.64 R22, [R1+0xf18] ;  /* 0x000f180001167983 */ /* 0x001f280000300a00 */
[----:B------:R-:W4:Y:S04]  /*25c70*/  LDL.LU.64 R20, [R1+0xf10] ;  /* 0x000f100001147983 */ /* 0x000f280000300a00 */
[----:B--2---:R-:W-:Y:S01]  /*25c80*/  STSM.16.M88.4 [R0], R4 ;  /* 0x0000000400007844 */ /* 0x004fe20000000200 */
[----:B------:R-:W-:Y:S06]  /*25c90*/  BAR.SYNC.DEFER_BLOCKING 0x0 ;  /* 0x0000000000007b1d */ /* 0x000fec0000010000 */
[----:B------:R-:W0:Y:S02]  /*25ca0*/  LDS.128 R4, [R28] ;  /* 0x000000001c047984 */ /* 0x000e240000000c00 */
[----:B------:R-:W-:Y:S06]  /*25cb0*/  BAR.SYNC.DEFER_BLOCKING 0x0 ;  /* 0x0000000000007b1d */ /* 0x000fec0000010000 */
[----:B---3--:R-:W-:Y:S02]  /*25cc0*/  STSM.16.M88.4 [R0], R8 ;  /* 0x0000000800007844 */ /* 0x008fe40000000200 */
[----:B------:R-:W-:Y:S06]  /*25cd0*/  BAR.SYNC.DEFER_BLOCKING 0x0 ;  /* 0x0000000000007b1d */ /* 0x000fec0000010000 */
[----:B0-----:R-:W-:Y:S04]  /*25ce0*/  STL.64 [R1], R4 ;  /* 0x0000000401007387 */ /* 0x001fe80000100a00 */
[----:B------:R-:W-:Y:S04]  /*25cf0*/  STL.64 [R1+0x8], R6 ;  /* 0x0000080601007387 */ /* 0x000fe80000100a00 */
[----:B------:R-:W0:Y:S01]  /*25d00*/  LDS.128 R4, [R28] ;  /* 0x000000001c047984 */ /* 0x000e220000000c00 */
[----:B------:R-:W-:Y:S06]  /*25d10*/  BAR.SYNC.DEFER_BLOCKING 0x0 ;  /* 0x0000000000007b1d */ /* 0x000fec0000010000 */
[----:B----4-:R2:W-:Y:S04]  /*25d20*/  STSM.16.M88.4 [R0], R12 ;  /* 0x0000000c00007844 */ /* 0x0105e80000000200 */
[----:B0-----:R-:W-:Y:S04]  /*25d30*/  STL [R1+0xf00], R4 ;  /* 0x000f000401007387 */ /* 0x001fe80000100800 */
[----:B------:R-:W-:Y:S04]  /*25d40*/  STL [R1+0xefc], R5 ;  /* 0x000efc0501007387 */ /* 0x000fe80000100800 */
[----:B------:R-:W-:Y:S04]  /*25d50*/  STL [R1+0xef8], R6 ;  /* 0x000ef80601007387 */ /* 0x000fe80000100800 */
[----:B------:R-:W-:Y:S01]  /*25d60*/  STL [R1+0xef4], R7 ;  /* 0x000ef40701007387 */ /* 0x000fe20000100800 */
[----:B------:R-:W-:Y:S01]  /*25d70*/  BAR.SYNC.DEFER_BLOCKING 0x0 ;  /* 0x0000000000007b1d */ /* 0x000fe20000010000 */
[C---:B------:R-:W-:Y:S01]  /*25d80*/  ISETP.GE.AND P0, PT, R2.reuse, UR10, PT ;  /* 0x0000000a02007c0c */ /* 0x040fe2000bf06270 */
[----:B------:R-:W-:-:S04]  /*25d90*/  IMAD R29, R2, R3, RZ ;  /* 0x00000003021d7224 */ /* 0x000fc800078e02ff */
[----:B--2---:R-:W2:Y:S01]  /*25da0*/  LDL.LU R14, [R1+0x90] ;  /* 0x00009000010e7983 */ /* 0x004ea20000300800 */
[----:B------:R-:W-:Y:S02]  /*25db0*/  ISETP.LT.AND P0, PT, R27, UR11, !P0 ;  /* 0x0000000b1b007c0c */ /* 0x000fe4000c701270 */
[----:B------:R-:W-:Y:S01]  /*25dc0*/  LEA R2, P3, R29, UR8, 0x1 ;  /* 0x000000081d027c11 */ /* 0x000fe2000f8608ff */
[----:B------:R-:W0:Y:S01]  /*25dd0*/  LDS.128 R4, [R28] ;  /* 0x000000001c047984 */ /* 0x000e220000000c00 */
[----:B------:R-:W-:Y:S06]  /*25de0*/  BAR.SYNC.DEFER_BLOCKING 0x0 ;  /* 0x0000000000007b1d */ /* 0x000fec0000010000 */
[----:B------:R1:W-:Y:S02]  /*25df0*/  STSM.16.M88.4 [R0], R16 ;  /* 0x0000001000007844 */ /* 0x0003e40000000200 */
[----:B------:R-:W-:Y:S06]  /*25e00*/  BAR.SYNC.DEFER_BLOCKING 0x0 ;  /* 0x0000000000007b1d */ /* 0x000fec0000010000 */
[----:B0-----:R0:W-:Y:S04]  /*25e10*/  STL.64 [R1+0xc0], R4 ;  /* 0x0000c00401007387 */ /* 0x0011e80000100a00 */
[----:B------:R3:W-:Y:S01]  /*25e20*/  STL.64 [R1+0xc8], R6 ;  /* 0x0000c80601007387 */ /* 0x0007e20000100a00 */
[----:B-1----:R-:W-:-:S03]  /*25e30*/  IMAD R18, R27, UR4, RZ ;  /* 0x000000041b127c24 */ /* 0x002fc6000f8e02ff */
[----:B------:R-:W4:Y:S01]  /*25e40*/  LDL.LU R27, [R1+0xf0c] ;  /* 0x000f0c00011b7983 */ /* 0x000f220000300800 */
[----:B------:R-:W-:Y:S01]  /*25e50*/  LEA.HI.X.SX32 R3, R29, UR9, 0x1, P3 ;  /* 0x000000091d037c11 */ /* 0x000fe200098f0eff */
[----:B0-----:R-:W0:Y:S02]  /*25e60*/  LDC R5, c[0x0][0x3b4] ;  /* 0x0000ed00ff057b82 */ /* 0x001e240000000800 */
[----:B------:R-:W1:Y:S06]  /*25e70*/  LDS.128 R8, [R28] ;  /* 0x000000001c087984 */ /* 0x000e6c0000000c00 */
[----:B------:R-:W-:Y:S06]  /*25e80*/  BAR.SYNC.DEFER_BLOCKING 0x0 ;  /* 0x0000000000007b1d */ /* 0x000fec0000010000 */
[----:B---3--:R-:W3:Y:S04]  /*25e90*/  LDL.LU R6, [R1+0x70] ;  /* 0x0000700001067983 */ /* 0x008ee80000300800 */
[----:B------:R-:W3:Y:S04]  /*25ea0*/  LDL R4, [R1+0xebc] ;  /* 0x000ebc0001047983 */ /* 0x000ee80000100800 */
[----:B------:R-:W-:Y:S04]  /*25eb0*/  STSM.16.M88.4 [R0], R20 ;  /* 0x0000001400007844 */ /* 0x000fe80000000200 */
[----:B-1----:R-:W-:Y:S04]  /*25ec0*/  STL.64 [R1+0xb0], R8 ;  /* 0x0000b00801007387 */ /* 0x002fe80000100a00 */
[----:B------:R-:W-:Y:S01]  /*25ed0*/  STL.64 [R1+0xb8], R10 ;  /* 0x0000b80a01007387 */ /* 0x000fe20000100a00 */
[----:B------:R-:W-:Y:S06]  /*25ee0*/  BAR.SYNC.DEFER_BLOCKING 0x0 ;  /* 0x0000000000007b1d */ /* 0x000fec0000010000 */
[----:B------:R-:W3:Y:S01]  /*25ef0*/  LDL R7, [R1+0xeb8] ;  /* 0x000eb80001077983 */ /* 0x000ee20000100800 */
[----:B------:R-:W-:-:S03]  /*25f00*/  IMAD.WIDE R12, R18, 0x2, R2 ;  /* 0x00000002120c7825 */ /* 0x000fc600078e0202 */
[----:B------:R-:W1:Y:S01]  /*25f10*/  LDS.128 R8, [R28] ;  /* 0x000000001c087984 */ /* 0x000e620000000c00 */
[----:B------:R-:W-:Y:S06]  /*25f20*/  BAR.SYNC.DEFER_BLOCKING 0x0 ;  /* 0x0000000000007b1d */ /* 0x000fec0000010000 */
[----:B-1----:R-:W-:Y:S04]  /*25f30*/  STL [R1+0xf08], R8 ;  /* 0x000f080801007387 */ /* 0x002fe80000100800 */
[----:B------:R1:W-:Y:S04]  /*25f40*/  STL [R1+0xf04], R28 ;  /* 0x000f041c01007387 */ /* 0x0003e80000100800 */
[----:B-1----:R-:W3:Y:S04]  /*25f50*/  LDL.LU R28, [R1+0x80] ;  /* 0x00008000011c7983 */ /* 0x002ee80000300800 */
[----:B------:R1:W-:Y:S04]  /*25f60*/  STL [R1+0xef0], R9 ;  /* 0x000ef00901007387 */ /* 0x0003e80000100800 */
[----:B-1----:R-:W3:Y:S04]  /*25f70*/  LDL R9, [R1+0xeb4] ;  /* 0x000eb40001097983 */ /* 0x002ee80000100800 */
[----:B------:R1:W-:Y:S04]  /*25f80*/  STL [R1+0xeec], R10 ;  /* 0x000eec0a01007387 */ /* 0x0003e80000100800 */
[----:B-1----:R-:W3:Y:S04]  /*25f90*/  LDL.LU R10, [R1+0x5d0] ;  /* 0x0005d000010a7983 */ /* 0x002ee80000300800 */
[----:B------:R1:W-:Y:S04]  /*25fa0*/  STL [R1+0xee8], R11 ;  /* 0x000ee80b01007387 */ /* 0x0003e80000100800 */
[----:B-1----:R-:W3:Y:S01]  /*25fb0*/  LDL.LU R11, [R1+0xec0] ;  /* 0x000ec000010b7983 */ /* 0x002ee20000300800 */
[----:B0-----:R-:W-:-:S03]  /*25fc0*/  IMAD R15, R5, 0x40, R29 ;  /* 0x00000040050f7824 */ /* 0x001fc600078e021d */
[----:B------:R-:W3:Y:S01]  /*25fd0*/  LDL.LU R8, [R1+0x60] ;  /* 0x0000600001087983 */ /* 0x000ee20000300800 */
[----:B--2---:R-:W-:-:S03]  /*25fe0*/  PRMT R29, R14, 0x7632, R29 ;  /* 0x000076320e1d7816 */ /* 0x004fc6000000001d */
[----:B----4-:R0:W-:Y:S01]  /*25ff0*/  STSM.16.M88.4 [R0], R24 ;  /* 0x0000001800007844 */ /* 0x0101e20000000200 */
[----:B------:R-:W-:Y:S01]  /*26000*/  BAR.SYNC.DEFER_BLOCKING 0x0 ;  /* 0x0000000000007b1d */ /* 0x000fe20000010000 */
[----:B0-----:R-:W-:-:S04]  /*26010*/  IMAD R0, R5, 0x40, R15 ;  /* 0x0000004005007824 */ /* 0x001fc800078e020f */
[----:B------:R-:W-:Y:S02]  /*26020*/  IMAD R16, R5, 0x40, R0 ;  /* 0x0000004005107824 */ /* 0x000fe400078e0200 */
[----:B------:R-:W2:Y:S04]  /*26030*/  LDL.LU R5, [R1+0x50] ;  /* 0x0000500001057983 */ /* 0x000ea80000300800 */
[----:B------:R0:W-:Y:S02]  /*26040*/  @P0 STG.E.U16 desc[UR12][R12.64], R14 ;  /* 0x0000000e0c000986 */ /* 0x0001e4000c10150c */
[----:B0-----:R-:W-:Y:S02]  /*26050*/  LEA R12, P0, R15, UR8, 0x1 ;  /* 0x000000080f0c7c11 */ /* 0x001fe4000f8008ff */
[----:B------:R-:W-:-:S02]  /*26060*/  LEA R14, P6, R0, UR8, 0x1 ;  /* 0x00000008000e7c11 */ /* 0x000fc4000f8c08ff */
[----:B------:R-:W-:Y:S02]  /*26070*/  LEA.HI.X.SX32 R13, R15, UR9, 0x1, P0 ;  /* 0x000000090f0d7c11 */ /* 0x000fe400080f0eff */
[----:B------:R-:W-:Y:S01]  /*26080*/  LEA R20, P0, R16, UR8, 0x1 ;  /* 0x0000000810147c11 */ /* 0x000fe2000f8008ff */
[----:B------:R-:W0:Y:S01]  /*26090*/  LDCU UR8, c[0x0][0x398] ;  /* 0x00007300ff0877ac */ /* 0x000e220008000800 */
[----:B------:R-:W-:Y:S02]  /*260a0*/  LEA.HI.X.SX32 R15, R0, UR9, 0x1, P6 ;  /* 0x00000009000f7c11 */ /* 0x000fe4000b0f0eff */
[----:B------:R-:W-:Y:S01]  /*260b0*/  LEA.HI.X.SX32 R21, R16, UR9, 0x1, P0 ;  /* 0x0000000910157c11 */ /* 0x000fe200080f0eff */
[C---:B------:R-:W-:Y:S01]  /*260c0*/  IMAD.WIDE R24, R18.reuse, 0x2, R12 ;  /* 0x0000000212187825 */ /* 0x040fe200078e020c */
[----:B------:R-:W1:Y:S03]  /*260d0*/  LDCU UR9, c[0x0][0x398] ;  /* 0x00007300ff0977ac */ /* 0x000e660008000800 */
[----:B------:R-:W-:-:S02]  /*260e0*/  VIADD R0, R18, UR4 ;  /* 0x0000000412007c36 */ /* 0x000fc40008000000 */
[----:B------:R-:W-:-:S04]  /*260f0*/  IMAD.WIDE R22, R18, 0x2, R14 ;  /* 0x0000000212167825 */ /* 0x000fc800078e020e */
[----:B------:R-:W-:-:S04]  /*26100*/  IMAD.WIDE R18, R18, 0x2, R20 ;  /* 0x0000000212127825 */ /* 0x000fc800078e0214 */
[----:B------:R-:W-:Y:S01]  /*26110*/  IMAD.WIDE R16, R0, 0x2, R2 ;  /* 0x0000000200107825 */ /* 0x000fe200078e0202 */
[----:B---3--:R-:W-:Y:S02]  /*26120*/  PRMT R27, R28, 0x7632, R27 ;  /* 0x000076321c1b7816 */ /* 0x008fe4000000001b */
[----:B------:R-:W-:Y:S02]  /*26130*/  ISETP.LT.AND P6, PT, R9, UR10, !P2 ;  /* 0x0000000a09007c0c */ /* 0x000fe4000d7c1270 */
[C---:B------:R-:W-:Y:S01]  /*26140*/  ISETP.GE.AND P3, PT, R10.reuse, UR11, PT ;  /* 0x0000000b0a007c0c */ /* 0x040fe2000bf66270 */
[----:B------:R-:W-:-:S03]  /*26150*/  VIADD R26, R10, 0x3 ;  /* 0x000000030a1a7836 */ /* 0x000fc60000000000 */
[----:B------:R-:W-:Y:S02]  /*26160*/  ISETP.LT.AND P4, PT, R7, UR10, !P3 ;  /* 0x0000000a07007c0c */ /* 0x000fe4000df81270 */
[----:B------:R-:W-:Y:S02]  /*26170*/  ISETP.LT.AND P5, PT, R4, UR10, !P3 ;  /* 0x0000000a04007c0c */ /* 0x000fe4000dfa1270 */
[----:B------:R-:W-:-:S09]  /*26180*/  ISETP.LT.AND P3, PT, R11, UR10, !P3 ;  /* 0x0000000a0b007c0c */ /* 0x000fd2000df61270 */
[----:B------:R3:W-:Y:S04]  /*26190*/  @P4 STG.E.U16 desc[UR12][R24.64], R29 ;  /* 0x0000001d18004986 */ /* 0x0007e8000c10150c */
[----:B------:R4:W-:Y:S04]  /*261a0*/  @P5 STG.E.U16 desc[UR12][R22.64], R28 ;  /* 0x0000001c16005986 */ /* 0x0009e8000c10150c */
[----:B------:R0:W-:Y:S01]  /*261b0*/  @P3 STG.E.U16 desc[UR12][R18.64], R27 ;  /* 0x0000001b12003986 */ /* 0x0001e2000c10150c */
[----:B---3--:R-:W-:-:S03]  /*261c0*/  PRMT R29, R6, 0x7632, R29 ;  /* 0x00007632061d7816 */ /* 0x008fc6000000001d */
[----:B------:R3:W-:Y:S04]  /*261d0*/  @P6 STG.E.U16 desc[UR12][R16.64], R6 ;  /* 0x0000000610006986 */ /* 0x0007e8000c10150c */
[----:B----4-:R-:W4:Y:S01]  /*261e0*/  LDL.LU R28, [R1+0x84] ;  /* 0x00008400011c7983 */ /* 0x010f220000300800 */
[----:B0-----:R-:W-:-:S03]  /*261f0*/  VIADD R27, R10, 0x4 ;  /* 0x000000040a1b7836 */ /* 0x001fc60000000000 */
[----:B---3--:R-:W3:Y:S02]  /*26200*/  LDL.LU R6, [R1+0x74] ;  /* 0x0000740001067983 */ /* 0x008ee40000300800 */
[----:B------:R-:W-:Y:S02]  /*26210*/  ISETP.GE.AND P3, PT, R27, UR11, PT ;  /* 0x0000000b1b007c0c */ /* 0x000fe4000bf66270 */
[----:B------:R-:W2:Y:S01]  /*26220*/  LDL.LU R27, [R1+0x94] ;  /* 0x00009400011b7983 */ /* 0x000ea20000300800 */
[----:B------:R-:W-:Y:S02]  /*26230*/  ISETP.LT.AND P4, PT, R7, UR10, !P2 ;  /* 0x0000000a07007c0c */ /* 0x000fe4000d781270 */
[----:B------:R-:W-:Y:S01]  /*26240*/  ISETP.LT.AND P5, PT, R4, UR10, !P2 ;  /* 0x0000000a04007c0c */ /* 0x000fe2000d7a1270 */
[----:B------:R-:W-:Y:S01]  /*26250*/  IMAD.WIDE R24, R0, 0x2, R12 ;  /* 0x0000000200187825 */ /* 0x000fe200078e020c */
[----:B------:R-:W-:-:S03]  /*26260*/  ISETP.GE.AND P0, PT, R26, UR11, PT ;  /* 0x0000000b1a007c0c */ /* 0x000fc6000bf06270 */
[----:B------:R-:W-:-:S04]  /*26270*/  IMAD.WIDE R22, R0, 0x2, R14 ;  /* 0x0000000200167825 */ /* 0x000fc800078e020e */
[C---:B------:R-:W-:Y:S02]  /*26280*/  VIADD R26, R0.reuse, UR4 ;  /* 0x00000004001a7c36 */ /* 0x040fe40008000000 */
[----:B------:R-:W-:Y:S01]  /*26290*/  IMAD.WIDE R18, R0, 0x2, R20 ;  /* 0x0000000200127825 */ /* 0x000fe200078e0214 */
[----:B------:R-:W-:Y:S01]  /*262a0*/  @P4 STG.E.U16 desc[UR12][R24.64], R29 ;  /* 0x0000001d18004986 */ /* 0x000fe2000c10150c */
[----:B------:R-:W-:-:S03]  /*262b0*/  PRMT R0, R8, 0x7632, R0 ;  /* 0x0000763208007816 */ /* 0x000fc60000000000 */
[----:B------:R0:W-:Y:S04]  /*262c0*/  @P5 STG.E.U16 desc[UR12][R22.64], R8 ;  /* 0x0000000816005986 */ /* 0x0001e8000c10150c */
[----:B0-----:R-:W3:Y:S01]  /*262d0*/  LDL.LU R8, [R1+0x64] ;  /* 0x0000640001087983 */ /* 0x001ee20000300800 */
[----:B------:R-:W-:Y:S02]  /*262e0*/  ISETP.LT.AND P2, PT, R11, UR10, !P2 ;  /* 0x0000000a0b007c0c */ /* 0x000fe4000d741270 */
[----:B------:R-:W-:Y:S01]  /*262f0*/  ISETP.LT.AND P6, PT, R9, UR10, !P1 ;  /* 0x0000000a09007c0c */ /* 0x000fe2000cfc1270 */
[----:B------:R-:W-:Y:S01]  /*26300*/  IMAD.WIDE R16, R26, 0x2, R2 ;  /* 0x000000021a107825 */ /* 0x000fe200078e0202 */
[----:B------:R-:W-:-:S09]  /*26310*/  ISETP.LT.AND P4, PT, R4, UR10, !P1 ;  /* 0x0000000a04007c0c */ /* 0x000fd2000cf81270 */
[----:B------:R0:W-:Y:S01]  /*26320*/  @P2 STG.E.U16 desc[UR12][R18.64], R0 ;  /* 0x0000000012002986 */ /* 0x0001e2000c10150c */
[----:B------:R-:W-:Y:S02]  /*26330*/  ISETP.LT.AND P2, PT, R7, UR10, !P1 ;  /* 0x0000000a07007c0c */ /* 0x000fe4000cf41270 */
[----:B------:R-:W-:Y:S01]  /*26340*/  ISETP.LT.AND P1, PT, R11, UR10, !P1 ;  /* 0x0000000a0b007c0c */ /* 0x000fe2000cf21270 */
[----:B------:R-:W-:-:S04]  /*26350*/  IMAD.WIDE R24, R26, 0x2, R12 ;  /* 0x000000021a187825 */ /* 0x000fc800078e020c */
[----:B------:R-:W-:-:S04]  /*26360*/  IMAD.WIDE R22, R26, 0x2, R14 ;  /* 0x000000021a167825 */ /* 0x000fc800078e020e */
[C---:B0-----:R-:W-:Y:S02]  /*26370*/  VIADD R0, R26.reuse, UR4 ;  /* 0x000000041a007c36 */ /* 0x041fe40008000000 */
[----:B------:R-:W-:Y:S01]  /*26380*/  IMAD.WIDE R18, R26, 0x2, R20 ;  /* 0x000000021a127825 */ /* 0x000fe200078e0214 */
[----:B----4-:R-:W-:Y:S01]  /*26390*/  PRMT R26, R28, 0x7632, R26 ;  /* 0x000076321c1a7816 */ /* 0x010fe2000000001a */
[----:B--2---:R0:W-:Y:S01]  /*263a0*/  @P6 STG.E.U16 desc[UR12][R16.64], R27 ;  /* 0x0000001b10006986 */ /* 0x0041e2000c10150c */
[----:B------:R-:W-:Y:S02]  /*263b0*/  ISETP.LT.AND P6, PT, R9, UR10, !P0 ;  /* 0x0000000a09007c0c */ /* 0x000fe4000c7c1270 */
[----:B------:R-:W-:-:S05]  /*263c0*/  PRMT R29, R27, 0x7632, R29 ;  /* 0x000076321b1d7816 */ /* 0x000fca000000001d */
[----:B------:R2:W-:Y:S04]  /*263d0*/  @P2 STG.E.U16 desc[UR12][R24.64], R29 ;  /* 0x0000001d18002986 */ /* 0x0005e8000c10150c */
[----:B------:R4:W-:Y:S01]  /*263e0*/  @P4 STG.E.U16 desc[UR12][R22.64], R28 ;  /* 0x0000001c16004986 */ /* 0x0009e2000c10150c */
[----:B0-----:R-:W-:-:S03]  /*263f0*/  IMAD.WIDE R16, R0, 0x2, R2 ;  /* 0x0000000200107825 */ /* 0x001fc600078e0202 */
[----:B------:R0:W-:Y:S04]  /*26400*/  @P1 STG.E.U16 desc[UR12][R18.64], R26 ;  /* 0x0000001a12001986 */ /* 0x0001e8000c10150c */
[----:B---3--:R3:W-:Y:S01]  /*26410*/  @P6 STG.E.U16 desc[UR12][R16.64], R6 ;  /* 0x0000000610006986 */ /* 0x0087e2000c10150c */
[----:B--2---:R-:W-:-:S03]  /*26420*/  PRMT R29, R6, 0x7632, R29 ;  /* 0x00007632061d7816 */ /* 0x004fc6000000001d */
[----:B----4-:R-:W2:Y:S01]  /*26430*/  LDL.LU R28, [R1+0x88] ;  /* 0x00008800011c7983 */ /* 0x010ea20000300800 */
[----:B0-----:R-:W-:-:S03]  /*26440*/  VIADD R19, R10, 0x6 ;  /* 0x000000060a137836 */ /* 0x001fc60000000000 */
[----:B---3--:R-:W3:Y:S02]  /*26450*/  LDL.LU R6, [R1+0x78] ;  /* 0x0000780001067983 */ /* 0x008ee40000300800 */
[----:B------:R-:W-:Y:S02]  /*26460*/  ISETP.GE.AND P2, PT, R19, UR11, PT ;  /* 0x0000000b13007c0c */ /* 0x000fe4000bf46270 */
[----:B------:R-:W4:Y:S01]  /*26470*/  LDL.LU R19, [R1+0x98] ;  /* 0x0000980001137983 */ /* 0x000f220000300800 */
[----:B------:R-:W-:Y:S01]  /*26480*/  ISETP.LT.AND P1, PT, R7, UR10, !P0 ;  /* 0x0000000a07007c0c */ /* 0x000fe2000c721270 */
[----:B------:R-:W-:Y:S01]  /*26490*/  VIADD R27, R10, 0x5 ;  /* 0x000000050a1b7836 */ /* 0x000fe20000000000 */
[----:B------:R-:W-:Y:S01]  /*264a0*/  ISETP.LT.AND P4, PT, R4, UR10, !P0 ;  /* 0x0000000a04007c0c */ /* 0x000fe2000c781270 */
[----:B------:R-:W-:-:S03]  /*264b0*/  IMAD.WIDE R24, R0, 0x2, R14 ;  /* 0x0000000200187825 */ /* 0x000fc600078e020e */
[----:B------:R-:W-:Y:S01]  /*264c0*/  ISETP.GE.AND P5, PT, R27, UR11, PT ;  /* 0x0000000b1b007c0c */ /* 0x000fe2000bfa6270 */
[----:B------:R-:W-:-:S04]  /*264d0*/  IMAD.WIDE R26, R0, 0x2, R12 ;  /* 0x00000002001a7825 */ /* 0x000fc800078e020c */
[C---:B------:R-:W-:Y:S02]  /*264e0*/  VIADD R18, R0.reuse, UR4 ;  /* 0x0000000400127c36 */ /* 0x040fe40008000000 */
[----:B------:R-:W-:Y:S01]  /*264f0*/  IMAD.WIDE R22, R0, 0x2, R20 ;  /* 0x0000000200167825 */ /* 0x000fe200078e0214 */
[----:B------:R-:W-:Y:S01]  /*26500*/  @P1 STG.E.U16 desc[UR12][R26.64], R29 ;  /* 0x0000001d1a001986 */ /* 0x000fe2000c10150c */
[----:B------:R-:W-:-:S03]  /*26510*/  PRMT R0, R8, 0x7632, R0 ;  /* 0x0000763208007816 */ /* 0x000fc60000000000 */
[----:B------:R0:W-:Y:S04]  /*26520*/  @P4 STG.E.U16 desc[UR12][R24.64], R8 ;  /* 0x0000000818004986 */ /* 0x0001e8000c10150c */
[----:B0-----:R-:W3:Y:S01]  /*26530*/  LDL R8, [R1+0x68] ;  /* 0x0000680001087983 */ /* 0x001ee20000100800 */
[----:B------:R-:W-:Y:S02]  /*26540*/  ISETP.LT.AND P0, PT, R11, UR10, !P0 ;  /* 0x0000000a0b007c0c */ /* 0x000fe4000c701270 */
[----:B------:R-:W-:Y:S02]  /*26550*/  ISETP.LT.AND P6, PT, R9, UR10, !P3 ;  /* 0x0000000a09007c0c */ /* 0x000fe4000dfc1270 */
[----:B------:R-:W-:Y:S02]  /*26560*/  ISETP.LT.AND P1, PT, R7, UR10, !P3 ;  /* 0x0000000a07007c0c */ /* 0x000fe4000df21270 */
[----:B------:R-:W-:Y:S01]  /*26570*/  ISETP.LT.AND P4, PT, R4, UR10, !P3 ;  /* 0x0000000a04007c0c */ /* 0x000fe2000df81270 */
[----:B------:R-:W-:-:S04]  /*26580*/  IMAD.WIDE R16, R18, 0x2, R2 ;  /* 0x0000000212107825 */ /* 0x000fc800078e0202 */
[C---:B------:R-:W-:Y:S02]  /*26590*/  IMAD.WIDE R24, R18.reuse, 0x2, R12 ;  /* 0x0000000212187825 */ /* 0x040fe400078e020c */
[----:B------:R0:W-:Y:S02]  /*265a0*/  @P0 STG.E.U16 desc[UR12][R22.64], R0 ;  /* 0x0000000016000986 */ /* 0x0001e4000c10150c */
[----:B0-----:R-:W-:-:S04]  /*265b0*/  IMAD.WIDE R22, R18, 0x2, R14 ;  /* 0x0000000212167825 */ /* 0x001fc800078e020e */
[----:B------:R-:W-:Y:S01]  /*265c0*/  VIADD R0, R18, UR4 ;  /* 0x0000000412007c36 */ /* 0x000fe20008000000 */
[----:B--2---:R-:W-:Y:S01]  /*265d0*/  PRMT R26, R28, 0x7632, R26 ;  /* 0x000076321c1a7816 */ /* 0x004fe2000000001a */
[----:B----4-:R0:W-:Y:S01]  /*265e0*/  @P6 STG.E.U16 desc[UR12][R16.64], R19 ;  /* 0x0000001310006986 */ /* 0x0101e2000c10150c */
[----:B------:R-:W-:Y:S02]  /*265f0*/  PRMT R27, R19, 0x7632, R27 ;  /* 0x00007632131b7816 */ /* 0x000fe4000000001b */
[----:B------:R-:W-:Y:S02]  /*26600*/  ISETP.LT.AND P6, PT, R11, UR10, !P3 ;  /* 0x0000000a0b007c0c */ /* 0x000fe4000dfc1270 */
[----:B------:R-:W-:Y:S01]  /*26610*/  ISETP.LT.AND P3, PT, R9, UR10, !P5 ;  /* 0x0000000a09007c0c */ /* 0x000fe2000ef61270 */
[----:B------:R-:W-:Y:S04]  /*26620*/  @P1 STG.E.U16 desc[UR12][R24.64], R27 ;  /* 0x0000001b18001986 */ /* 0x000fe8000c10150c */
[----:B------:R2:W-:Y:S01]  /*26630*/  @P4 STG.E.U16 desc[UR12][R22.64], R28 ;  /* 0x0000001c16004986 */ /* 0x0005e2000c10150c */
[----:B------:R-:W-:Y:S01]  /*26640*/  ISETP.LT.AND P4, PT, R7, UR10, !P5 ;  /* 0x0000000a07007c0c */ /* 0x000fe2000ef81270 */
[----:B0-----:R-:W-:-:S02]  /*26650*/  VIADD R16, R10, 0x7 ;  /* 0x000000070a107836 */ /* 0x001fc40000000000 */
[----:B------:R-:W-:-:S03]  /*26660*/  IMAD.WIDE R18, R18, 0x2, R20 ;  /* 0x0000000212127825 */ /* 0x000fc600078e0214 */
[----:B------:R-:W-:Y:S01]  /*26670*/  ISETP.GE.AND P0, PT, R16, UR11, PT ;  /* 0x0000000b10007c0c */ /* 0x000fe2000bf06270 */
[C---:B------:R-:W-:Y:S01]  /*26680*/  IMAD.WIDE R16, R0.reuse, 0x2, R2 ;  /* 0x0000000200107825 */ /* 0x040fe200078e0202 */
[----:B------:R0:W-:Y:S03]  /*26690*/  @P6 STG.E.U16 desc[UR12][R18.64], R26 ;  /* 0x0000001a12006986 */ /* 0x0001e6000c10150c */
[----:B--2---:R-:W-:Y:S01]  /*266a0*/  IMAD.WIDE R22, R0, 0x2, R12 ;  /* 0x0000000200167825 */ /* 0x004fe200078e020c */
[----:B------:R-:W2:Y:S04]  /*266b0*/  LDL.LU R28, [R1+0x8c] ;  /* 0x00008c00011c7983 */ /* 0x000ea80000300800 */
[----:B---3--:R3:W-:Y:S01]  /*266c0*/  @P3 STG.E.U16 desc[UR12][R16.64], R6 ;  /* 0x0000000610003986 */ /* 0x0087e2000c10150c */
[----:B0-----:R-:W-:-:S02]  /*266d0*/  PRMT R26, R6, 0x7632, R26 ;  /* 0x00007632061a7816 */ /* 0x001fc4000000001a */
[----:B------:R-:W-:-:S03]  /*266e0*/  PRMT R25, R8, 0x7632, R25 ;  /* 0x0000763208197816 */ /* 0x000fc60000000019 */
[----:B------:R0:W-:Y:S04]  /*266f0*/  @P4 STG.E.U16 desc[UR12][R22.64], R26 ;  /* 0x0000001a16004986 */ /* 0x0001e8000c10150c */
[----:B---3--:R-:W3:Y:S04]  /*26700*/  LDL.LU R6, [R1+0x7c] ;  /* 0x00007c0001067983 */ /* 0x008ee80000300800 */
[----:B------:R-:W4:Y:S04]  /*26710*/  LDL.LU R8, [R1+0xf08] ;  /* 0x000f080001087983 */ /* 0x000f280000300800 */
[----:B0-----:R-:W2:Y:S04]  /*26720*/  LDL.LU R26, [R1+0x68] ;  /* 0x00006800011a7983 */ /* 0x001ea80000300800 */
[----:B------:R-:W3:Y:S01]  /*26730*/  LDL.LU R23, [R1+0x9c] ;  /* 0x00009c0001177983 */ /* 0x000ee20000300800 */
[----:B------:R-:W-:-:S02]  /*26740*/  ISETP.LT.AND P6, PT, R4, UR10, !P5 ;  /* 0x0000000a04007c0c */ /* 0x000fc4000efc1270 */
[----:B------:R-:W-:Y:S01]  /*26750*/  ISETP.LT.AND P5, PT, R11, UR10, !P5 ;  /* 0x0000000a0b007c0c */ /* 0x000fe2000efa1270 */
[C---:B------:R-:W-:Y:S01]  /*26760*/  IMAD.WIDE R18, R0.reuse, 0x2, R14 ;  /* 0x0000000200127825 */ /* 0x040fe200078e020e */
[----:B------:R-:W-:Y:S02]  /*26770*/  ISETP.LT.AND P3, PT, R9, UR10, !P2 ;  /* 0x0000000a09007c0c */ /* 0x000fe4000d761270 */
[----:B------:R-:W-:Y:S01]  /*26780*/  ISETP.LT.AND P1, PT, R7, UR10, !P2 ;  /* 0x0000000a07007c0c */ /* 0x000fe2000d721270 */
[----:B------:R-:W-:-:S04]  /*26790*/  IMAD.WIDE R16, R0, 0x2, R20 ;  /* 0x0000000200107825 */ /* 0x000fc800078e0214 */
[----:B------:R-:W-:Y:S02]  /*267a0*/  VIADD R0, R0, UR4 ;  /* 0x0000000400007c36 */ /* 0x000fe40008000000 */
[----:B------:R-:W-:-:S05]  /*267b0*/  VIADD R24, R10, 0x8 ;  /* 0x000000080a187836 */ /* 0x000fca0000000000 */
[----:B------:R-:W-:Y:S01]  /*267c0*/  ISETP.GE.AND P4, PT, R24, UR11, PT ;  /* 0x0000000b18007c0c */ /* 0x000fe2000bf86270 */
[----:B------:R-:W-:Y:S01]  /*267d0*/  VIADD R24, R0, UR4 ;  /* 0x0000000400187c36 */ /* 0x000fe20008000000 */
[----:B--2---:R0:W-:Y:S04]  /*267e0*/  @P6 STG.E.U16 desc[UR12][R18.64], R26 ;  /* 0x0000001a12006986 */ /* 0x0041e8000c10150c */
[----:B------:R2:W-:Y:S01]  /*267f0*/  @P5 STG.E.U16 desc[UR12][R16.64], R25 ;  /* 0x0000001910005986 */ /* 0x0005e2000c10150c */
[----:B------:R-:W-:Y:S02]  /*26800*/  ISETP.LT.AND P5, PT, R4, UR10, !P2 ;  /* 0x0000000a04007c0c */ /* 0x000fe4000d7a1270 */
[----:B---3--:R-:W-:Y:S02]  /*26810*/  PRMT R22, R23, 0x7632, R22 ;  /* 0x0000763217167816 */ /* 0x008fe40000000016 */
[----:B------:R-:W-:Y:S01]  /*26820*/  ISETP.LT.AND P2, PT, R11, UR10, !P2 ;  /* 0x0000000a0b007c0c */ /* 0x000fe2000d741270 */
[----:B0-----:R-:W-:-:S04]  /*26830*/  IMAD.WIDE R18, R0, 0x2, R2 ;  /* 0x0000000200127825 */ /* 0x001fc800078e0202 */
[----:B--2---:R-:W-:Y:S01]  /*26840*/  IMAD.WIDE R16, R0, 0x2, R12 ;  /* 0x0000000200107825 */ /* 0x004fe200078e020c */
[----:B------:R-:W-:Y:S01]  /*26850*/  @P3 STG.E.U16 desc[UR12][R18.64], R23 ;  /* 0x0000001712003986 */ /* 0x000fe2000c10150c */
[----:B------:R-:W-:-:S03]  /*26860*/  ISETP.LT.AND P6, PT, R9, UR10, !P0 ;  /* 0x0000000a09007c0c */ /* 0x000fc6000c7c1270 */
[----:B------:R0:W-:Y:S01]  /*26870*/  @P1 STG.E.U16 desc[UR12][R16.64], R22 ;  /* 0x0000001610001986 */ /* 0x0001e2000c10150c */
[----:B------:R-:W-:Y:S01]  /*26880*/  ISETP.LT.AND P1, PT, R7, UR10, !P0 ;  /* 0x0000000a07007c0c */ /* 0x000fe2000c721270 */
[C---:B------:R-:W-:Y:S02]  /*26890*/  VIADD R25, R10.reuse, 0x9 ;  /* 0x000000090a197836 */ /* 0x040fe40000000000 */
[----:B------:R-:W-:Y:S02]  /*268a0*/  VIADD R26, R10, 0xa ;  /* 0x0000000a0a1a7836 */ /* 0x000fe40000000000 */
[----:B0-----:R-:W-:-:S04]  /*268b0*/  IMAD.WIDE R22, R0, 0x2, R14 ;  /* 0x0000000200167825 */ /* 0x001fc800078e020e */
[----:B------:R-:W-:Y:S01]  /*268c0*/  IMAD.WIDE R16, R0, 0x2, R20 ;  /* 0x0000000200107825 */ /* 0x000fe200078e0214 */
[----:B------:R-:W-:Y:S01]  /*268d0*/  PRMT R0, R28, 0x7632, R0 ;  /* 0x000076321c007816 */ /* 0x000fe20000000000 */
[----:B------:R0:W-:Y:S02]  /*268e0*/  @P5 STG.E.U16 desc[UR12][R22.64], R28 ;  /* 0x0000001c16005986 */ /* 0x0001e4000c10150c */
[----:B------:R-:W-:Y:S02]  /*268f0*/  IMAD.WIDE R18, R24, 0x2, R2 ;  /* 0x0000000218127825 */ /* 0x000fe400078e0202 */
[----:B------:R2:W-:Y:S01]  /*26900*/  @P2 STG.E.U16 desc[UR12][R16.64], R0 ;  /* 0x0000000010002986 */ /* 0x0005e2000c10150c */
[----:B------:R-:W-:-:S03]  /*26910*/  ISETP.GE.AND P3, PT, R25, UR11, PT ;  /* 0x0000000b19007c0c */ /* 0x000fc6000bf66270 */
[----:B------:R-:W3:Y:S01]  /*26920*/  LDL R25, [R1+0x6c] ;  /* 0x00006c0001197983 */ /* 0x000ee20000100800 */
[----:B0-----:R-:W-:Y:S01]  /*26930*/  PRMT R22, R6, 0x7632, R22 ;  /* 0x0000763206167816 */ /* 0x001fe20000000016 */
[----:B--2---:R-:W-:Y:S02]  /*26940*/  IMAD.WIDE R16, R24, 0x2, R12 ;  /* 0x0000000218107825 */ /* 0x004fe400078e020c */
[----:B------:R0:W-:Y:S04]  /*26950*/  @P6 STG.E.U16 desc[UR12][R18.64], R6 ;  /* 0x0000000612006986 */ /* 0x0001e8000c10150c */
[----:B------:R-:W2:Y:S04]  /*26960*/  LDL.LU R28, [R1+0x40] ;  /* 0x00004000011c7983 */ /* 0x000ea80000300800 */
[----:B------:R1:W-:Y:S01]  /*26970*/  @P1 STG.E.U16 desc[UR12][R16.64], R22 ;  /* 0x0000001610001986 */ /* 0x0003e2000c10150c */
[----:B------:R-:W-:-:S03]  /*26980*/  ISETP.GE.AND P1, PT, R26, UR11, PT ;  /* 0x0000000b1a007c0c */ /* 0x000fc6000bf26270 */
[----:B0-----:R-:W2:Y:S04]  /*26990*/  LDL.LU R6, [R1+0x30] ;  /* 0x0000300001067983 */ /* 0x001ea80000300800 */
[----:B------:R-:W2:Y:S01]  /*269a0*/  LDL.LU R26, [R1+0x6c] ;  /* 0x00006c00011a7983 */ /* 0x000ea20000300800 */
[----:B------:R-:W-:Y:S02]  /*269b0*/  ISETP.LT.AND P2, PT, R4, UR10, !P0 ;  /* 0x0000000a04007c0c */ /* 0x000fe4000c741270 */
[----:B------:R-:W-:Y:S01]  /*269c0*/  ISETP.LT.AND P0, PT, R11, UR10, !P0 ;  /* 0x0000000a0b007c0c */ /* 0x000fe2000c701270 */
[----:B-1----:R-:W-:-:S04]  /*269d0*/  IMAD.WIDE R16, R24, 0x2, R14 ;  /* 0x0000000218107825 */ /* 0x002fc800078e020e */
[C---:B------:R-:W-:Y:S01]  /*269e0*/  IMAD.WIDE R18, R24.reuse, 0x2, R20 ;  /* 0x0000000218127825 */ /* 0x040fe200078e0214 */
[----:B------:R-:W-:Y:S02]  /*269f0*/  ISETP.LT.AND P5, PT, R9, UR10, !P4 ;  /* 0x0000000a09007c0c */ /* 0x000fe4000e7a1270 */
[----:B------:R-:W-:Y:S01]  /*26a00*/  ISETP.LT.AND P6, PT, R7, UR10, !P4 ;  /* 0x0000000a07007c0c */ /* 0x000fe2000e7c1270 */
[----:B------:R-:W-:Y:S01]  /*26a10*/  VIADD R0, R24, UR4 ;  /* 0x0000000418007c36 */ /* 0x000fe20008000000 */
[----:B------:R-:W-:-:S03]  /*26a20*/  PRMT R27, R5, 0x7632, R27 ;  /* 0x00007632051b7816 */ /* 0x000fc6000000001b */
[----:B------:R-:W-:Y:S01]  /*26a30*/  IMAD.WIDE R22, R0, 0x2, R2 ;  /* 0x0000000200167825 */ /* 0x000fe200078e0202 */
[----:B---3--:R-:W-:-:S03]  /*26a40*/  PRMT R29, R25, 0x7632, R29 ;  /* 0x00007632191d7816 */ /* 0x008fc6000000001d */
[----:B------:R-:W-:Y:S01]  /*26a50*/  IMAD.WIDE R24, R0, 0x2, R12 ;  /* 0x0000000200187825 */ /* 0x000fe200078e020c */
[----:B--2---:R0:W-:Y:S04]  /*26a60*/  @P2 STG.E.U16 desc[UR12][R16.64], R26 ;  /* 0x0000001a10002986 */ /* 0x0041e8000c10150c */
[----:B------:R1:W-:Y:S01]  /*26a70*/  @P0 STG.E.U16 desc[UR12][R18.64], R29 ;  /* 0x0000001d12000986 */ /* 0x0003e2000c10150c */
[----:B------:R-:W-:-:S03]  /*26a80*/  ISETP.LT.AND P0, PT, R4, UR10, !P4 ;  /* 0x0000000a04007c0c */ /* 0x000fc6000e701270 */
[----:B------:R2:W-:Y:S01]  /*26a90*/  @P5 STG.E.U16 desc[UR12][R22.64], R5 ;  /* 0x0000000516005986 */ /* 0x0005e2000c10150c */
[----:B0-----:R-:W-:Y:S02]  /*26aa0*/  VIADD R17, R10, 0xb ;  /* 0x0000000b0a117836 */ /* 0x001fe40000000000 */
[----:B-1----:R-:W-:Y:S01]  /*26ab0*/  IMAD.WIDE R18, R0, 0x2, R14 ;  /* 0x0000000200127825 */ /* 0x002fe200078e020e */
[----:B------:R-:W-:Y:S01]  /*26ac0*/  @P6 STG.E.U16 desc[UR12][R24.64], R27 ;  /* 0x0000001b18006986 */ /* 0x000fe2000c10150c */
[----:B------:R-:W-:-:S03]  /*26ad0*/  PRMT R29, R28, 0x7632, R29 ;  /* 0x000076321c1d7816 */ /* 0x000fc6000000001d */
[----:B--2---:R-:W2:Y:S04]  /*26ae0*/  LDL.LU R5, [R1+0x54] ;  /* 0x0000540001057983 */ /* 0x004ea80000300800 */
[----:B------:R0:W-:Y:S01]  /*26af0*/  @P0 STG.E.U16 desc[UR12][R18.64], R28 ;  /* 0x0000001c12000986 */ /* 0x0001e2000c10150c */
[----:B------:R-:W-:-:S03]  /*26b00*/  ISETP.GE.AND P0, PT, R17, UR11, PT ;  /* 0x0000000b11007c0c */ /* 0x000fc6000bf06270 */
[----:B0-----:R-:W3:Y:S04]  /*26b10*/  LDL.LU R28, [R1+0xf04] ;  /* 0x000f0400011c7983 */ /* 0x001ee80000300800 */
[----:B------:R-:W2:Y:S01]  /*26b20*/  LDL.LU R17, [R1+0x20] ;  /* 0x0000200001117983 */ /* 0x000ea20000300800 */
[----:B------:R-:W-:Y:S02]  /*26b30*/  ISETP.LT.AND P4, PT, R11, UR10, !P4 ;  /* 0x0000000a0b007c0c */ /* 0x000fe4000e781270 */
[----:B------:R-:W-:Y:S02]  /*26b40*/  ISETP.LT.AND P5, PT, R9, UR10, !P3 ;  /* 0x0000000a09007c0c */ /* 0x000fe4000dfa1270 */
[----:B------:R-:W-:Y:S01]  /*26b50*/  ISETP.LT.AND P6, PT, R7, UR10, !P3 ;  /* 0x0000000a07007c0c */ /* 0x000fe2000dfc1270 */
[----:B------:R-:W-:Y:S01]  /*26b60*/  VIADD R16, R0, UR4 ;  /* 0x0000000400107c36 */ /* 0x000fe20008000000 */
[----:B------:R-:W-:Y:S01]  /*26b70*/  ISETP.LT.AND P2, PT, R4, UR10, !P3 ;  /* 0x0000000a04007c0c */ /* 0x000fe2000df41270 */
[----:B------:R-:W-:Y:S01]  /*26b80*/  IMAD.WIDE R22, R0, 0x2, R20 ;  /* 0x0000000200167825 */ /* 0x000fe200078e0214 */
[----:B------:R-:W-:-:S03]  /*26b90*/  PRMT R0, R6, 0x7632, R0 ;  /* 0x0000763206007816 */ /* 0x000fc60000000000 */
[----:B------:R-:W-:-:S04]  /*26ba0*/  IMAD.WIDE R24, R16, 0x2, R2 ;  /* 0x0000000210187825 */ /* 0x000fc800078e0202 */
[C---:B------:R-:W-:Y:S01]  /*26bb0*/  IMAD.WIDE R26, R16.reuse, 0x2, R12 ;  /* 0x00000002101a7825 */ /* 0x040fe200078e020c */
[----:B------:R-:W-:Y:S03]  /*26bc0*/  @P4 STG.E.U16 desc[UR12][R22.64], R29 ;  /* 0x0000001d16004986 */ /* 0x000fe6000c10150c */
[----:B------:R-:W-:Y:S01]  /*26bd0*/  IMAD.WIDE R18, R16, 0x2, R14 ;  /* 0x0000000210127825 */ /* 0x000fe200078e020e */
[----:B------:R0:W-:Y:S04]  /*26be0*/  @P5 STG.E.U16 desc[UR12][R24.64], R6 ;  /* 0x0000000618005986 */ /* 0x0001e8000c10150c */
[----:B------:R1:W-:Y:S04]  /*26bf0*/  @P6 STG.E.U16 desc[UR12][R26.64], R0 ;  /* 0x000000001a006986 */ /* 0x0003e8000c10150c */
[----:B0-----:R-:W3:Y:S01]  /*26c00*/  LDL.LU R6, [R1+0x34] ;  /* 0x0000340001067983 */ /* 0x001ee20000300800 */
[----:B-1----:R-:W-:-:S03]  /*26c10*/  VIADD R26, R10, 0xc ;  /* 0x0000000c0a1a7836 */ /* 0x002fc60000000000 */
[----:B--2---:R0:W-:Y:S02]  /*26c20*/  @P2 STG.E.U16 desc[UR12][R18.64], R17 ;  /* 0x0000001112002986 */ /* 0x0041e4000c10150c */
[----:B------:R-:W-:Y:S02]  /*26c30*/  ISETP.GE.AND P2, PT, R26, UR11, PT ;  /* 0x0000000b1a007c0c */ /* 0x000fe4000bf46270 */
[----:B------:R-:W2:Y:S01]  /*26c40*/  LDL.LU R26, [R1+0x44] ;  /* 0x00004400011a7983 */ /* 0x000ea20000300800 */
[----:B------:R-:W-:Y:S02]  /*26c50*/  ISETP.LT.AND P3, PT, R11, UR10, !P3 ;  /* 0x0000000a0b007c0c */ /* 0x000fe4000df61270 */
[----:B------:R-:W-:Y:S01]  /*26c60*/  ISETP.LT.AND P4, PT, R9, UR10, !P1 ;  /* 0x0000000a09007c0c */ /* 0x000fe2000cf81270 */
[----:B------:R-:W-:Y:S01]  /*26c70*/  VIADD R0, R16, UR4 ;  /* 0x0000000410007c36 */ /* 0x000fe20008000000 */
[----:B------:R-:W-:Y:S02]  /*26c80*/  ISETP.LT.AND P5, PT, R7, UR10, !P1 ;  /* 0x0000000a07007c0c */ /* 0x000fe4000cfa1270 */
[----:B------:R-:W-:-:S02]  /*26c90*/  ISETP.LT.AND P6, PT, R4, UR10, !P1 ;  /* 0x0000000a04007c0c */ /* 0x000fc4000cfc1270 */
[----:B------:R-:W-:Y:S01]  /*26ca0*/  PRMT R29, R17, 0x7632, R29 ;  /* 0x00007632111d7816 */ /* 0x000fe2000000001d */
[----:B0-----:R-:W-:Y:S01]  /*26cb0*/  IMAD.WIDE R16, R16, 0x2, R20 ;  /* 0x0000000210107825 */ /* 0x001fe200078e0214 */
[----:B------:R-:W-:-:S03]  /*26cc0*/  ISETP.LT.AND P1, PT, R11, UR10, !P1 ;  /* 0x0000000a0b007c0c */ /* 0x000fc6000cf21270 */
[C---:B------:R-:W-:Y:S01]  /*26cd0*/  IMAD.WIDE R18, R0.reuse, 0x2, R2 ;  /* 0x0000000200127825 */ /* 0x040fe200078e0202 */
[----:B------:R-:W-:Y:S01]  /*26ce0*/  PRMT R27, R5, 0x7632, R27 ;  /* 0x00007632051b7816 */ /* 0x000fe2000000001b */
[----:B------:R-:W-:Y:S02]  /*26cf0*/  @P3 STG.E.U16 desc[UR12][R16.64], R29 ;  /* 0x0000001d10003986 */ /* 0x000fe4000c10150c */
[C---:B------:R-:W-:Y:S02]  /*26d00*/  IMAD.WIDE R22, R0.reuse, 0x2, R12 ;  /* 0x0000000200167825 */ /* 0x040fe400078e020c */
[----:B------:R0:W-:Y:S02]  /*26d10*/  @P4 STG.E.U16 desc[UR12][R18.64], R5 ;  /* 0x0000000512004986 */ /* 0x0001e4000c10150c */
[C---:B------:R-:W-:Y:S02]  /*26d20*/  IMAD.WIDE R24, R0.reuse, 0x2, R14 ;  /* 0x0000000200187825 */ /* 0x040fe400078e020e */
[----:B------:R-:W-:Y:S02]  /*26d30*/  @P5 STG.E.U16 desc[UR12][R22.64], R27 ;  /* 0x0000001b16005986 */ /* 0x000fe4000c10150c */
[----:B0-----:R-:W-:-:S02]  /*26d40*/  IMAD.WIDE R18, R0, 0x2, R20 ;  /* 0x0000000200127825 */ /* 0x001fc400078e0214 */
[----:B------:R-:W4:Y:S01]  /*26d50*/  LDL.LU R5, [R1+0x58] ;  /* 0x0000580001057983 */ /* 0x000f220000300800 */
[----:B--2---:R-:W-:-:S03]  /*26d60*/  PRMT R29, R26, 0x7632, R29 ;  /* 0x000076321a1d7816 */ /* 0x004fc6000000001d */
[----:B------:R-:W-:Y:S04]  /*26d70*/  @P6 STG.E.U16 desc[UR12][R24.64], R26 ;  /* 0x0000001a18006986 */ /* 0x000fe8000c10150c */
[----:B------:R0:W-:Y:S04]  /*26d80*/  @P1 STG.E.U16 desc[UR12][R18.64], R29 ;  /* 0x0000001d12001986 */ /* 0x0001e8000c10150c */
[----:B0-----:R-:W2:Y:S01]  /*26d90*/  LDL.LU R19, [R1+0x24] ;  /* 0x0000240001137983 */ /* 0x001ea20000300800 */
[----:B------:R-:W-:Y:S02]  /*26da0*/  ISETP.LT.AND P4, PT, R9, UR10, !P0 ;  /* 0x0000000a09007c0c */ /* 0x000fe4000c781270 */
[----:B------:R-:W-:Y:S01]  /*26db0*/  ISETP.LT.AND P5, PT, R7, UR10, !P0 ;  /* 0x0000000a07007c0c */ /* 0x000fe2000c7a1270 */
[----:B------:R-:W-:-:S02]  /*26dc0*/  VIADD R17, R10, 0xd ;  /* 0x0000000d0a117836 */ /* 0x000fc40000000000 */
[----:B------:R-:W-:Y:S01]  /*26dd0*/  VIADD R16, R0, UR4 ;  /* 0x0000000400107c36 */ /* 0x000fe20008000000 */
[----:B------:R-:W-:Y:S02]  /*26de0*/  ISETP.LT.AND P6, PT, R4, UR10, !P0 ;  /* 0x0000000a04007c0c */ /* 0x000fe4000c7c1270 */
[----:B------:R-:W-:Y:S01]  /*26df0*/  ISETP.LT.AND P0, PT, R11, UR10, !P0 ;  /* 0x0000000a0b007c0c */ /* 0x000fe2000c701270 */
[----:B------:R-:W-:Y:S01]  /*26e00*/  IMAD.WIDE R22, R16, 0x2, R2 ;  /* 0x0000000210167825 */ /* 0x000fe200078e0202 */
[----:B------:R-:W-:Y:S02]  /*26e10*/  ISETP.GE.AND P3, PT, R17, UR11, PT ;  /* 0x0000000b11007c0c */ /* 0x000fe4000bf66270 */
[----:B---3--:R-:W-:Y:S01]  /*26e20*/  PRMT R0, R6, 0x7632, R0 ;  /* 0x0000763206007816 */ /* 0x008fe20000000000 */
[----:B------:R-:W-:Y:S01]  /*26e30*/  IMAD.WIDE R24, R16, 0x2, R12 ;  /* 0x0000000210187825 */ /* 0x000fe200078e020c */
[----:B------:R0:W-:Y:S03]  /*26e40*/  @P4 STG.E.U16 desc[UR12][R22.64], R6 ;  /* 0x0000000616004986 */ /* 0x0001e6000c10150c */
[----:B------:R-:W-:Y:S01]  /*26e50*/  VIADD R17, R10, 0xe ;  /* 0x0000000e0a117836 */ /* 0x000fe20000000000 */
[----:B------:R1:W-:Y:S01]  /*26e60*/  @P5 STG.E.U16 desc[UR12][R24.64], R0 ;  /* 0x0000000018005986 */ /* 0x0003e2000c10150c */
[----:B------:R-:W-:-:S03]  /*26e70*/  IMAD.WIDE R26, R16, 0x2, R14 ;  /* 0x00000002101a7825 */ /* 0x000fc600078e020e */
[----:B------:R-:W-:Y:S01]  /*26e80*/  ISETP.GE.AND P1, PT, R17, UR11, PT ;  /* 0x0000000b11007c0c */ /* 0x000fe2000bf26270 */
[----:B0-----:R-:W3:Y:S01]  /*26e90*/  LDL.LU R6, [R1+0x38] ;  /* 0x0000380001067983 */ /* 0x001ee20000300800 */
[C---:B-1----:R-:W-:Y:S02]  /*26ea0*/  VIADD R0, R16.reuse, UR4 ;  /* 0x0000000410007c36 */ /* 0x042fe40008000000 */
[----:B------:R-:W-:Y:S01]  /*26eb0*/  IMAD.WIDE R16, R16, 0x2, R20 ;  /* 0x0000000210107825 */ /* 0x000fe200078e0214 */
[----:B--2---:R-:W-:Y:S01]  /*26ec0*/  PRMT R29, R19, 0x7632, R29 ;  /* 0x00007632131d7816 */ /* 0x004fe2000000001d */
[----:B------:R-:W-:Y:S01]  /*26ed0*/  @P6 STG.E.U16 desc[UR12][R26.64], R19 ;  /* 0x000000131a006986 */ /* 0x000fe2000c10150c */
[----:B------:R-:W-:-:S03]  /*26ee0*/  ISETP.LT.AND P6, PT, R4, UR10, !P2 ;  /* 0x0000000a04007c0c */ /* 0x000fc6000d7c1270 */
[----:B------:R-:W2:Y:S04]  /*26ef0*/  LDL.LU R4, [R1+0xf00] ;  /* 0x000f000001047983 */ /* 0x000ea80000300800 */
[----:B------:R0:W-:Y:S04]  /*26f00*/  @P0 STG.E.U16 desc[UR12][R16.64], R29 ;  /* 0x0000001d10000986 */ /* 0x0001e8000c10150c */
[----:B0-----:R-:W2:Y:S01]  /*26f10*/  LDL.LU R17, [R1+0x48] ;  /* 0x0000480001117983 */ /* 0x001ea20000300800 */
[----:B------:R-:W-:Y:S02]  /*26f20*/  ISETP.LT.AND P4, PT, R9, UR10, !P2 ;  /* 0x0000000a09007c0c */ /* 0x000fe4000d781270 */
[----:B------:R-:W-:Y:S01]  /*26f30*/  ISETP.LT.AND P5, PT, R7, UR10, !P2 ;  /* 0x0000000a07007c0c */ /* 0x000fe2000d7a1270 */
[C---:B------:R-:W-:Y:S01]  /*26f40*/  IMAD.WIDE R18, R0.reuse, 0x2, R2 ;  /* 0x0000000200127825 */ /* 0x040fe200078e0202 */
[----:B----4-:R-:W-:Y:S01]  /*26f50*/  PRMT R27, R5, 0x7632, R27 ;  /* 0x00007632051b7816 */ /* 0x010fe2000000001b */
[----:B------:R-:W4:Y:S02]  /*26f60*/  LDL.LU R29, [R1+0x28] ;  /* 0x00002800011d7983 */ /* 0x000f240000300800 */
[----:B------:R-:W-:Y:S01]  /*26f70*/  IMAD.WIDE R22, R0, 0x2, R12 ;  /* 0x0000000200167825 */ /* 0x000fe200078e020c */
[----:B------:R-:W-:-:S05]  /*26f80*/  ISETP.LT.AND P2, PT, R11, UR10, !P2 ;  /* 0x0000000a0b007c0c */ /* 0x000fca000d741270 */
[----:B------:R0:W-:Y:S01]  /*26f90*/  @P4 STG.E.U16 desc[UR12][R18.64], R5 ;  /* 0x0000000512004986 */ /* 0x0001e2000c10150c */
[----:B------:R-:W-:-:S03]  /*26fa0*/  IMAD.WIDE R24, R0, 0x2, R14 ;  /* 0x0000000200187825 */ /* 0x000fc600078e020e */
[----:B------:R1:W-:Y:S01]  /*26fb0*/  @P5 STG.E.U16 desc[UR12][R22.64], R27 ;  /* 0x0000001b16005986 */ /* 0x0003e2000c10150c */
[----:B------:R-:W-:-:S03]  /*26fc0*/  ISETP.LT.AND P4, PT, R9, UR10, !P3 ;  /* 0x0000000a09007c0c */ /* 0x000fc6000df81270 */
[----:B0-----:R-:W4:Y:S04]  /*26fd0*/  LDL.LU R5, [R1+0xefc] ;  /* 0x000efc0001057983 */ /* 0x001f280000300800 */
[----:B-1----:R-:W4:Y:S01]  /*26fe0*/  LDL.LU R27, [R1+0xebc] ;  /* 0x000ebc00011b7983 */ /* 0x002f220000300800 */
[----:B------:R-:W-:Y:S01]  /*26ff0*/  ISETP.LT.AND P5, PT, R7, UR10, !P3 ;  /* 0x0000000a07007c0c */ /* 0x000fe2000dfa1270 */
[----:B------:R-:W-:-:S05]  /*27000*/  VIADD R26, R10, 0xf ;  /* 0x0000000f0a1a7836 */ /* 0x000fca0000000000 */
[----:B------:R-:W-:Y:S02]  /*27010*/  ISETP.GE.AND P0, PT, R26, UR11, PT ;  /* 0x0000000b1a007c0c */ /* 0x000fe4000bf06270 */
[----:B------:R-:W4:Y:S04]  /*27020*/  LDL.LU R26, [R1+0x4c] ;  /* 0x00004c00011a7983 */ /* 0x000f280000300800 */
[----:B--2---:R0:W-:Y:S01]  /*27030*/  @P6 STG.E.U16 desc[UR12][R24.64], R17 ;  /* 0x0000001118006986 */ /* 0x0041e2000c10150c */
[----:B------:R-:W-:Y:S01]  /*27040*/  PRMT R18, R17, 0x7632, R18 ;  /* 0x0000763211127816 */ /* 0x000fe20000000012 */
[----:B0-----:R-:W-:-:S04]  /*27050*/  IMAD.WIDE R16, R0, 0x2, R20 ;  /* 0x0000000200107825 */ /* 0x001fc800078e0214 */
[----:B------:R-:W-:Y:S01]  /*27060*/  VIADD R0, R0, UR4 ;  /* 0x0000000400007c36 */ /* 0x000fe20008000000 */
[----:B------:R0:W-:Y:S01]  /*27070*/  @P2 STG.E.U16 desc[UR12][R16.64], R18 ;  /* 0x0000001210002986 */ /* 0x0001e2000c10150c */
[----:B---3--:R-:W-:Y:S02]  /*27080*/  PRMT R25, R6, 0x7632, R25 ;  /* 0x0000763206197816 */ /* 0x008fe40000000019 */
[----:B0-----:R-:W-:-:S04]  /*27090*/  IMAD.WIDE R16, R0, 0x2, R2 ;  /* 0x0000000200107825 */ /* 0x001fc800078e0202 */
[----:B------:R-:W-:Y:S01]  /*270a0*/  IMAD.WIDE R18, R0, 0x2, R12 ;  /* 0x0000000200127825 */ /* 0x000fe200078e020c */
[----:B------:R0:W-:Y:S04]  /*270b0*/  @P4 STG.E.U16 desc[UR12][R16.64], R6 ;  /* 0x0000000610004986 */ /* 0x0001e8000c10150c */
[----:B------:R1:W-:Y:S04]  /*270c0*/  @P5 STG.E.U16 desc[UR12][R18.64], R25 ;  /* 0x0000001912005986 */ /* 0x0003e8000c10150c */
[----:B0-----:R-:W2:Y:S04]  /*270d0*/  LDL.LU R6, [R1+0xef8] ;  /* 0x000ef80001067983 */ /* 0x001ea80000300800 */
[----:B-1----:R-:W3:Y:S01]  /*270e0*/  LDL.LU R25, [R1+0x5c] ;  /* 0x00005c0001197983 */ /* 0x002ee20000300800 */
[----:B----4-:R-:W-:-:S02]  /*270f0*/  ISETP.LT.AND P6, PT, R27, UR10, !P3 ;  /* 0x0000000a1b007c0c */ /* 0x010fc4000dfc1270 */
[----:B------:R-:W-:Y:S01]  /*27100*/  ISETP.LT.AND P3, PT, R11, UR10, !P3 ;  /* 0x0000000a0b007c0c */ /* 0x000fe2000df61270 */
[C---:B------:R-:W-:Y:S01]  /*27110*/  IMAD.WIDE R22, R0.reuse, 0x2, R14 ;  /* 0x0000000200167825 */ /* 0x040fe200078e020e */
[----:B------:R-:W-:Y:S02]  /*27120*/  ISETP.LT.AND P4, PT, R9, UR10, !P1 ;  /* 0x0000000a09007c0c */ /* 0x000fe4000cf81270 */
[----:B------:R-:W-:Y:S01]  /*27130*/  ISETP.LT.AND P5, PT, R7, UR10, !P1 ;  /* 0x0000000a07007c0c */ /* 0x000fe2000cfa1270 */
[----:B------:R-:W-:Y:S01]  /*27140*/  IMAD.WIDE R16, R0, 0x2, R20 ;  /* 0x0000000200107825 */ /* 0x000fe200078e0214 */
[----:B------:R-:W-:-:S03]  /*27150*/  PRMT R19, R29, 0x7632, R19 ;  /* 0x000076321d137816 */ /* 0x000fc60000000013 */
[C---:B------:R-:W-:Y:S02]  /*27160*/  VIADD R24, R10.reuse, 0x10 ;  /* 0x000000100a187836 */ /* 0x040fe40000000000 */
[----:B------:R0:W-:Y:S01]  /*27170*/  @P6 STG.E.U16 desc[UR12][R22.64], R29 ;  /* 0x0000001d16006986 */ /* 0x0001e2000c10150c */
[----:B------:R-:W-:Y:S01]  /*27180*/  ISETP.LT.AND P6, PT, R27, UR10, !P1 ;  /* 0x0000000a1b007c0c */ /* 0x000fe2000cfc1270 */
[----:B------:R-:W-:Y:S02]  /*27190*/  VIADD R18, R10, 0x11 ;  /* 0x000000110a127836 */ /* 0x000fe40000000000 */
[----:B------:R-:W-:Y:S01]  /*271a0*/  VIADD R0, R0, UR4 ;  /* 0x0000000400007c36 */ /* 0x000fe20008000000 */
[----:B------:R1:W-:Y:S01]  /*271b0*/  @P3 STG.E.U16 desc[UR12][R16.64], R19 ;  /* 0x0000001310003986 */ /* 0x0003e2000c10150c */
[----:B------:R-:W-:Y:S02]  /*271c0*/  ISETP.GE.AND P2, PT, R24, UR11, PT ;  /* 0x0000000b18007c0c */ /* 0x000fe4000bf46270 */
[----:B------:R-:W-:Y:S01]  /*271d0*/  ISETP.GE.AND P3, PT, R18, UR11, PT ;  /* 0x0000000b12007c0c */ /* 0x000fe2000bf66270 */
[C---:B0-----:R-:W-:Y:S01]  /*271e0*/  IMAD.WIDE R22, R0.reuse, 0x2, R14 ;  /* 0x0000000200167825 */ /* 0x041fe200078e020e */
[----:B------:R-:W4:Y:S03]  /*271f0*/  LDL.LU R29, [R1+0x2c] ;  /* 0x00002c00011d7983 */ /* 0x000f260000300800 */
[----:B-1----:R-:W-:-:S04]  /*27200*/  IMAD.WIDE R16, R0, 0x2, R2 ;  /* 0x0000000200107825 */ /* 0x002fc800078e0202 */
[----:B------:R-:W-:Y:S01]  /*27210*/  IMAD.WIDE R18, R0, 0x2, R12 ;  /* 0x0000000200127825 */ /* 0x000fe200078e020c */
[----:B---3--:R-:W-:Y:S01]  /*27220*/  PRMT R24, R25, 0x7632, R24 ;  /* 0x0000763219187816 */ /* 0x008fe20000000018 */
[----:B------:R-:W-:Y:S04]  /*27230*/  @P4 STG.E.U16 desc[UR12][R16.64], R25 ;  /* 0x0000001910004986 */ /* 0x000fe8000c10150c */
[----:B------:R-:W-:Y:S04]  /*27240*/  @P5 STG.E.U16 desc[UR12][R18.64], R24 ;  /* 0x0000001812005986 */ /* 0x000fe8000c10150c */
[----:B------:R0:W-:Y:S04]  /*27250*/  @P6 STG.E.U16 desc[UR12][R22.64], R26 ;  /* 0x0000001a16006986 */ /* 0x0001e8000c10150c */
[----:B0-----:R-:W3:Y:S01]  /*27260*/  LDL.LU R23, [R1+0x3c] ;  /* 0x00003c0001177983 */ /* 0x001ee20000300800 */
[----:B------:R-:W-:-:S02]  /*27270*/  ISETP.LT.AND P1, PT, R11, UR10, !P1 ;  /* 0x0000000a0b007c0c */ /* 0x000fc4000cf21270 */
[----:B------:R-:W-:Y:S01]  /*27280*/  ISETP.LT.AND P6, PT, R9, UR10, !P0 ;  /* 0x0000000a09007c0c */ /* 0x000fe2000c7c1270 */
[----:B------:R-:W2:Y:S01]  /*27290*/  LDL.LU R25, [R1+0xa0] ;  /* 0x0000a00001197983 */ /* 0x000ea20000300800 */
[----:B------:R-:W-:Y:S01]  /*272a0*/  PRMT R18, R26, 0x7632, R18 ;  /* 0x000076321a127816 */ /* 0x000fe20000000012 */
[C---:B------:R-:W-:Y:S01]  /*272b0*/  IMAD.WIDE R16, R0.reuse, 0x2, R20 ;  /* 0x0000000200107825 */ /* 0x040fe200078e0214 */
[----:B------:R-:W-:Y:S01]  /*272c0*/  ISETP.LT.AND P4, PT, R7, UR10, !P0 ;  /* 0x0000000a07007c0c */ /* 0x000fe2000c781270 */
[----:B------:R-:W2:Y:S02]  /*272d0*/  LDL.LU R26, [R1+0x10] ;  /* 0x00001000011a7983 */ /* 0x000ea40000300800 */
[----:B------:R-:W-:Y:S01]  /*272e0*/  VIADD R0, R0, UR4 ;  /* 0x0000000400007c36 */ /* 0x000fe20008000000 */
[----:B------:R-:W-:Y:S01]  /*272f0*/  ISETP.LT.AND P5, PT, R27, UR10, !P0 ;  /* 0x0000000a1b007c0c */ /* 0x000fe2000c7a1270 */
[----:B------:R-:W-:Y:S02]  /*27300*/  VIADD R22, R10, 0x12 ;  /* 0x000000120a167836 */ /* 0x000fe40000000000 */
[----:B------:R0:W-:Y:S03]  /*27310*/  @P1 STG.E.U16 desc[UR12][R16.64], R18 ;  /* 0x0000001210001986 */ /* 0x0001e6000c10150c */
[----:B------:R-:W-:Y:S01]  /*27320*/  ISETP.GE.AND P1, PT, R22, UR11, PT ;  /* 0x0000000b16007c0c */ /* 0x000fe2000bf26270 */
[----:B0-----:R-:W-:-:S04]  /*27330*/  IMAD.WIDE R18, R0, 0x2, R2 ;  /* 0x0000000200127825 */ /* 0x001fc800078e0202 */
[C---:B------:R-:W-:Y:S01]  /*27340*/  IMAD.WIDE R16, R0.reuse, 0x2, R12 ;  /* 0x0000000200107825 */ /* 0x040fe200078e020c */
[----:B------:R-:W-:Y:S02]  /*27350*/  ISETP.LT.AND P0, PT, R11, UR10, !P0 ;  /* 0x0000000a0b007c0c */ /* 0x000fe4000c701270 */
[----:B---3--:R-:W-:Y:S01]  /*27360*/  PRMT R22, R23, 0x7632, R22 ;  /* 0x0000763217167816 */ /* 0x008fe20000000016 */
[----:B------:R0:W-:Y:S04]  /*27370*/  @P6 STG.E.U16 desc[UR12][R18.64], R23 ;  /* 0x0000001712006986 */ /* 0x0001e8000c10150c */
[----:B------:R4:W-:Y:S01]  /*27380*/  @P4 STG.E.U16 desc[UR12][R16.64], R22 ;  /* 0x0000001610004986 */ /* 0x0009e2000c10150c */
[----:B0-----:R-:W-:Y:S01]  /*27390*/  IMAD.WIDE R18, R0, 0x2, R14 ;  /* 0x0000000200127825 */ /* 0x001fe200078e020e */
[----:B----4-:R-:W-:-:S04]  /*273a0*/  PRMT R22, R29, 0x7632, R22 ;  /* 0x000076321d167816 */ /* 0x010fc80000000016 */
[----:B------:R0:W-:Y:S04]  /*273b0*/  @P5 STG.E.U16 desc[UR12][R18.64], R29 ;  /* 0x0000001d12005986 */ /* 0x0001e8000c10150c */
[----:B0-----:R-:W3:Y:S01]  /*273c0*/  LDL.LU R29, [R1] ;  /* 0x00000000011d7983 */ /* 0x001ee20000300800 */
[----:B------:R-:W-:Y:S01]  /*273d0*/  ISETP.LT.AND P6, PT, R9, UR10, !P2 ;  /* 0x0000000a09007c0c */ /* 0x000fe2000d7c1270 */
[----:B------:R-:W-:Y:S01]  /*273e0*/  IMAD.WIDE R16, R0, 0x2, R20 ;  /* 0x0000000200107825 */ /* 0x000fe200078e0214 */
[----:B------:R-:W-:-:S03]  /*273f0*/  ISETP.LT.AND P4, PT, R7, UR10, !P2 ;  /* 0x0000000a07007c0c */ /* 0x000fc6000d781270 */
[----:B------:R-:W-:Y:S01]  /*27400*/  VIADD R0, R0, UR4 ;  /* 0x0000000400007c36 */ /* 0x000fe20008000000 */
[----:B------:R-:W-:Y:S01]  /*27410*/  ISETP.LT.AND P5, PT, R27, UR10, !P2 ;  /* 0x0000000a1b007c0c */ /* 0x000fe2000d7a1270 */
[----:B------:R-:W-:Y:S01]  /*27420*/  VIADD R18, R10, 0x13 ;  /* 0x000000130a127836 */ /* 0x000fe20000000000 */
[----:B------:R0:W-:Y:S01]  /*27430*/  @P0 STG.E.U16 desc[UR12][R16.64], R22 ;  /* 0x0000001610000986 */ /* 0x0001e2000c10150c */
[----:B--2---:R-:W-:Y:S01]  /*27440*/  PRMT R24, R25, 0x7632, R24 ;  /* 0x0000763219187816 */ /* 0x004fe20000000018 */
[----:B------:R-:W1:Y:S02]  /*27450*/  LDCU UR10, c[0x0][0x398] ;  /* 0x00007300ff0a77ac */ /* 0x000e640008000800 */
[----:B------:R-:W-:Y:S01]  /*27460*/  ISETP.GE.AND P0, PT, R18, UR11, PT ;  /* 0x0000000b12007c0c */ /* 0x000fe2000bf06270 */
[C---:B------:R-:W-:Y:S01]  /*27470*/  IMAD.WIDE R18, R0.reuse, 0x2, R12 ;  /* 0x0000000200127825 */ /* 0x040fe200078e020c */
[----:B------:R-:W-:Y:S01]  /*27480*/  ISETP.LT.AND P2, PT, R11, UR5, !P2 ;  /* 0x000000050b007c0c */ /* 0x000fe2000d741270 */
[----:B------:R-:W2:Y:S02]  /*27490*/  LDCU UR5, c[0x0][0x398] ;  /* 0x00007300ff0577ac */ /* 0x000ea40008000800 */
[----:B0-----:R-:W-:-:S04]  /*274a0*/  IMAD.WIDE R16, R0, 0x2, R2 ;  /* 0x0000000200107825 */ /* 0x001fc800078e0202 */
[C---:B------:R-:W-:Y:S01]  /*274b0*/  IMAD.WIDE R22, R0.reuse, 0x2, R14 ;  /* 0x0000000200167825 */ /* 0x040fe200078e020e */
[----:B------:R0:W-:Y:S01]  /*274c0*/  @P6 STG.E.U16 desc[UR12][R16.64], R25 ;  /* 0x0000001910006986 */ /* 0x0001e2000c10150c */
[----:B------:R-:W-:Y:S01]  /*274d0*/  ISETP.LT.AND P6, PT, R9, UR6, !P3 ;  /* 0x0000000609007c0c */ /* 0x000fe2000dfc1270 */
[----:B------:R-:W4:Y:S02]  /*274e0*/  LDCU UR6, c[0x0][0x398] ;  /* 0x00007300ff0677ac */ /* 0x000f240008000800 */
[----:B------:R1:W-:Y:S04]  /*274f0*/  @P4 STG.E.U16 desc[UR12][R18.64], R24 ;  /* 0x0000001812004986 */ /* 0x0003e8000c10150c */
[----:B0-----:R-:W2:Y:S01]  /*27500*/  LDL.LU R25, [R1+0xa4] ;  /* 0x0000a40001197983 */ /* 0x001ea20000300800 */
[----:B------:R-:W-:-:S03]  /*27510*/  IMAD.WIDE R16, R0, 0x2, R20 ;  /* 0x0000000200107825 */ /* 0x000fc600078e0214 */
[----:B------:R0:W-:Y:S01]  /*27520*/  @P5 STG.E.U16 desc[UR12][R22.64], R26 ;  /* 0x0000001a16005986 */ /* 0x0001e2000c10150c */
[----:B-1----:R-:W-:Y:S01]  /*27530*/  PRMT R18, R26, 0x7632, R18 ;  /* 0x000076321a127816 */ /* 0x002fe20000000012 */
[----:B------:R-:W-:Y:S02]  /*27540*/  VIADD R0, R0, UR4 ;  /* 0x0000000400007c36 */ /* 0x000fe40008000000 */
[----:B0-----:R-:W2:Y:S04]  /*27550*/  LDL.LU R26, [R1+0x14] ;  /* 0x00001400011a7983 */ /* 0x001ea80000300800 */
[----:B------:R0:W-:Y:S02]  /*27560*/  @P2 STG.E.U16 desc[UR12][R16.64], R18 ;  /* 0x0000001210002986 */ /* 0x0001e4000c10150c */
[----:B0-----:R-:W-:Y:S01]  /*27570*/  IMAD.WIDE R16, R0, 0x2, R2 ;  /* 0x0000000200107825 */ /* 0x001fe200078e0202 */
[----:B---3--:R-:W-:-:S04]  /*27580*/  PRMT R24, R29, 0x7632, R24 ;  /* 0x000076321d187816 */ /* 0x008fc80000000018 */
[----:B------:R0:W-:Y:S04]  /*27590*/  @P6 STG.E.U16 desc[UR12][R16.64], R29 ;  /* 0x0000001d10006986 */ /* 0x0001e8000c10150c */
[----:B0-----:R-:W3:Y:S01]  /*275a0*/  LDL.LU R29, [R1+0x4] ;  /* 0x00000400011d7983 */ /* 0x001ee20000300800 */
[----:B------:R-:W-:Y:S01]  /*275b0*/  ISETP.LT.AND P4, PT, R7, UR7, !P3 ;  /* 0x0000000707007c0c */ /* 0x000fe2000df81270 */
[----:B------:R-:W-:Y:S01]  /*275c0*/  VIADD R19, R10, 0x14 ;  /* 0x000000140a137836 */ /* 0x000fe20000000000 */
[----:B------:R-:W-:Y:S01]  /*275d0*/  ISETP.LT.AND P5, PT, R27, UR8, !P3 ;  /* 0x000000081b007c0c */ /* 0x000fe2000dfa1270 */
[C---:B------:R-:W-:Y:S01]  /*275e0*/  IMAD.WIDE R22, R0.reuse, 0x2, R14 ;  /* 0x0000000200167825 */ /* 0x040fe200078e020e */
[----:B------:R-:W-:Y:S01]  /*275f0*/  ISETP.LT.AND P3, PT, R11, UR9, !P3 ;  /* 0x000000090b007c0c */ /* 0x000fe2000df61270 */
[----:B------:R-:W0:Y:S01]  /*27600*/  LDCU UR7, c[0x0][0x398] ;  /* 0x00007300ff0777ac */ /* 0x000e220008000800 */
[----:B------:R-:W-:Y:S01]  /*27610*/  ISETP.GE.AND P2, PT, R19, UR11, PT ;  /* 0x0000000b13007c0c */ /* 0x000fe2000bf46270 */
[C---:B------:R-:W-:Y:S01]  /*27620*/  IMAD.WIDE R18, R0.reuse, 0x2, R12 ;  /* 0x0000000200127825 */ /* 0x040fe200078e020c */
[----:B------:R-:W-:Y:S01]  /*27630*/  ISETP.LT.AND P6, PT, R27, UR16, !P1 ;  /* 0x000000101b007c0c */ /* 0x000fe2000cfc1270 */
[----:B------:R-:W1:Y:S04]  /*27640*/  LDCU UR8, c[0x0][0x398] ;  /* 0x00007300ff0877ac */ /* 0x000e680008000800 */
[----:B------:R0:W-:Y:S01]  /*27650*/  @P4 STG.E.U16 desc[UR12][R18.64], R24 ;  /* 0x0000001812004986 */ /* 0x0001e2000c10150c */
[----:B------:R-:W-:Y:S01]  /*27660*/  ISETP.LT.AND P4, PT, R9, UR14, !P1 ;  /* 0x0000000e09007c0c */ /* 0x000fe2000cf81270 */
[C---:B------:R-:W-:Y:S01]  /*27670*/  IMAD.WIDE R16, R0.reuse, 0x2, R20 ;  /* 0x0000000200107825 */ /* 0x040fe200078e0214 */
[----:B------:R-:W1:Y:S01]  /*27680*/  LDCU UR9, c[0x0][0x398] ;  /* 0x00007300ff0977ac */ /* 0x000e620008000800 */
[----:B------:R4:W-:Y:S01]  /*27690*/  @P5 STG.E.U16 desc[UR12][R22.64], R4 ;  /* 0x0000000416005986 */ /* 0x0009e2000c10150c */
[----:B------:R-:W-:Y:S01]  /*276a0*/  ISETP.LT.AND P5, PT, R7, UR15, !P1 ;  /* 0x0000000f07007c0c */ /* 0x000fe2000cfa1270 */
[----:B------:R-:W-:Y:S01]  /*276b0*/  VIADD R0, R0, UR4 ;  /* 0x0000000400007c36 */ /* 0x000fe20008000000 */
[----:B------:R-:W1:Y:S01]  /*276c0*/  LDCU UR16, c[0x0][0x398] ;  /* 0x00007300ff1077ac */ /* 0x000e620008000800 */
[----:B0-----:R-:W-:Y:S01]  /*276d0*/  VIADD R18, R10, 0x15 ;  /* 0x000000150a127836 */ /* 0x001fe20000000000 */
[----:B------:R-:W0:Y:S01]  /*276e0*/  LDCU UR14, c[0x0][0x398] ;  /* 0x00007300ff0e77ac */ /* 0x000e220008000800 */
[----:B----4-:R-:W-:Y:S01]  /*276f0*/  PRMT R4, R4, 0x7632, R4 ;  /* 0x0000763204047816 */ /* 0x010fe20000000004 */
[----:B------:R-:W-:Y:S01]  /*27700*/  IMAD.WIDE R22, R0, 0x2, R14 ;  /* 0x0000000200167825 */ /* 0x000fe200078e020e */
[----:B------:R-:W-:Y:S01]  /*27710*/  ISETP.LT.AND P1, PT, R11, UR17, !P1 ;  /* 0x000000110b007c0c */ /* 0x000fe2000cf21270 */
[----:B------:R-:W4:Y:S02]  /*27720*/  LDCU UR15, c[0x0][0x398] ;  /* 0x00007300ff0f77ac */ /* 0x000f240008000800 */
[----:B------:R0:W-:Y:S01]  /*27730*/  @P3 STG.E.U16 desc[UR12][R16.64], R4 ;  /* 0x0000000410003986 */ /* 0x0001e2000c10150c */
[----:B------:R-:W-:Y:S01]  /*27740*/  ISETP.GE.AND P3, PT, R18, UR11, PT ;  /* 0x0000000b12007c0c */ /* 0x000fe2000bf66270 */
[C---:B------:R-:W-:Y:S01]  /*27750*/  IMAD.WIDE R18, R0.reuse, 0x2, R12 ;  /* 0x0000000200127825 */ /* 0x040fe200078e020c */
[----:B------:R-:W1:Y:S03]  /*27760*/  LDCU UR17, c[0x0][0x398] ;  /* 0x00007300ff1177ac */ /* 0x000e660008000800 */
[----:B0-----:R-:W-:Y:S01]  /*27770*/  IMAD.WIDE R16, R0, 0x2, R2 ;  /* 0x0000000200107825 */ /* 0x001fe200078e0202 */
[----:B--2---:R-:W-:-:S04]  /*27780*/  PRMT R4, R25, 0x7632, R4 ;  /* 0x0000763219047816 */ /* 0x004fc80000000004 */
[----:B------:R0:W-:Y:S04]  /*27790*/  @P4 STG.E.U16 desc[UR12][R16.64], R25 ;  /* 0x0000001910004986 */ /* 0x0001e8000c10150c */
[----:B------:R2:W-:Y:S04]  /*277a0*/  @P5 STG.E.U16 desc[UR12][R18.64], R4 ;  /* 0x0000000412005986 */ /* 0x0005e8000c10150c */
[----:B------:R1:W-:Y:S01]  /*277b0*/  @P6 STG.E.U16 desc[UR12][R22.64], R26 ;  /* 0x0000001a16006986 */ /* 0x0003e2000c10150c */
[----:B------:R-:W-:Y:S01]  /*277c0*/  ISETP.LT.AND P6, PT, R9, UR18, !P0 ;  /* 0x0000001209007c0c */ /* 0x000fe2000c7c1270 */
[----:B------:R-:W3:Y:S01]  /*277d0*/  LDCU UR18, c[0x0][0x398] ;  /* 0x00007300ff1277ac */ /* 0x000ee20008000800 */
[----:B0-----:R-:W-:Y:S01]  /*277e0*/  IMAD.WIDE R16, R0, 0x2, R20 ;  /* 0x0000000200107825 */ /* 0x001fe200078e0214 */
[----:B--2---:R-:W-:-:S03]  /*277f0*/  PRMT R4, R26, 0x7632, R4 ;  /* 0x000076321a047816 */ /* 0x004fc60000000004 */
[----:B------:R-:W-:Y:S01]  /*27800*/  VIADD R0, R0, UR4 ;  /* 0x0000000400007c36 */ /* 0x000fe20008000000 */
[----:B-1----:R-:W2:Y:S04]  /*27810*/  LDL.LU R26, [R1+0xa8] ;  /* 0x0000a800011a7983 */ /* 0x002ea80000300800 */
[----:B------:R0:W-:Y:S02]  /*27820*/  @P1 STG.E.U16 desc[UR12][R16.64], R4 ;  /* 0x0000000410001986 */ /* 0x0001e4000c10150c */
[----:B0-----:R-:W-:Y:S01]  /*27830*/  IMAD.WIDE R16, R0, 0x2, R2 ;  /* 0x0000000200107825 */ /* 0x001fe200078e0202 */
[----:B---3--:R-:W-:-:S04]  /*27840*/  PRMT R4, R29, 0x7632, R4 ;  /* 0x000076321d047816 */ /* 0x008fc80000000004 */
[----:B------:R0:W-:Y:S04]  /*27850*/  @P6 STG.E.U16 desc[UR12][R16.64], R29 ;  /* 0x0000001d10006986 */ /* 0x0001e8000c10150c */
[----:B0-----:R-:W3:Y:S04]  /*27860*/  LDL.LU R29, [R1+0x18] ;  /* 0x00001800011d7983 */ /* 0x001ee80000300800 */
[----:B------:R-:W4:Y:S01]  /*27870*/  LDL.LU R25, [R1+0x8] ;  /* 0x0000080001197983 */ /* 0x000f220000300800 */
[----:B------:R-:W-:Y:S01]  /*27880*/  ISETP.LT.AND P4, PT, R7, UR10, !P0 ;  /* 0x0000000a07007c0c */ /* 0x000fe2000c781270 */
[----:B------:R-:W-:Y:S01]  /*27890*/  VIADD R18, R10, 0x16 ;  /* 0x000000160a127836 */ /* 0x000fe20000000000 */
[----:B------:R-:W-:Y:S01]  /*278a0*/  ISETP.LT.AND P5, PT, R27, UR19, !P0 ;  /* 0x000000131b007c0c */ /* 0x000fe2000c7a1270 */
[----:B------:R-:W-:Y:S01]  /*278b0*/  IMAD.WIDE R22, R0, 0x2, R14 ;  /* 0x0000000200167825 */ /* 0x000fe200078e020e */
[----:B------:R-:W-:Y:S01]  /*278c0*/  ISETP.LT.AND P0, PT, R11, UR5, !P0 ;  /* 0x000000050b007c0c */ /* 0x000fe2000c701270 */
[----:B------:R-:W0:Y:S01]  /*278d0*/  LDCU UR10, c[0x0][0x398] ;  /* 0x00007300ff0a77ac */ /* 0x000e220008000800 */
[----:B------:R-:W-:Y:S01]  /*278e0*/  ISETP.GE.AND P1, PT, R18, UR11, PT ;  /* 0x0000000b12007c0c */ /* 0x000fe2000bf26270 */
[C---:B------:R-:W-:Y:S01]  /*278f0*/  IMAD.WIDE R18, R0.reuse, 0x2, R12 ;  /* 0x0000000200127825 */ /* 0x040fe200078e020c */
[----:B------:R-:W-:Y:S01]  /*27900*/  ISETP.LT.AND P6, PT, R9, UR20, !P2 ;  /* 0x0000001409007c0c */ /* 0x000fe2000d7c1270 */
[----:B------:R-:W1:Y:S02]  /*27910*/  LDCU UR5, c[0x0][0x398] ;  /* 0x00007300ff0577ac */ /* 0x000e640008000800 */
[----:B------:R-:W-:-:S02]  /*27920*/  IMAD.WIDE R16, R0, 0x2, R20 ;  /* 0x0000000200107825 */ /* 0x000fc400078e0214 */
[----:B------:R0:W-:Y:S01]  /*27930*/  @P4 STG.E.U16 desc[UR12][R18.64], R4 ;  /* 0x0000000412004986 */ /* 0x0001e2000c10150c */
[----:B------:R-:W1:Y:S03]  /*27940*/  LDCU UR19, c[0x0][0x398] ;  /* 0x00007300ff1377ac */ /* 0x000e660008000800 */
[----:B------:R1:W-:Y:S01]  /*27950*/  @P5 STG.E.U16 desc[UR12][R22.64], R5 ;  /* 0x0000000516005986 */ /* 0x0003e2000c10150c */
[----:B------:R-:W-:Y:S01]  /*27960*/  ISETP.LT.AND P5, PT, R7, UR6, !P2 ;  /* 0x0000000607007c0c */ /* 0x000fe2000d7a1270 */
[----:B------:R-:W2:Y:S01]  /*27970*/  LDCU UR20, c[0x0][0x398] ;  /* 0x00007300ff1477ac */ /* 0x000ea20008000800 */
[----:B------:R-:W2:Y:S01]  /*27980*/  LDCU UR6, c[0x0][0x398] ;  /* 0x00007300ff0677ac */ /* 0x000ea20008000800 */
[----:B0-----:R-:W-:Y:S01]  /*27990*/  VIADD R4, R0, UR4 ;  /* 0x0000000400047c36 */ /* 0x001fe20008000000 */
[----:B-1----:R-:W-:Y:S01]  /*279a0*/  PRMT R5, R5, 0x7632, R5 ;  /* 0x0000763205057816 */ /* 0x002fe20000000005 */
[----:B------:R-:W-:-:S04]  /*279b0*/  VIADD R18, R10, 0x17 ;  /* 0x000000170a127836 */ /* 0x000fc80000000000 */
[----:B------:R0:W-:Y:S01]  /*279c0*/  @P0 STG.E.U16 desc[UR12][R16.64], R5 ;  /* 0x0000000510000986 */ /* 0x0001e2000c10150c */
[----:B------:R-:W-:Y:S01]  /*279d0*/  ISETP.LT.AND P0, PT, R27, UR7, !P2 ;  /* 0x000000071b007c0c */ /* 0x000fe2000d701270 */
[----:B------:R-:W-:Y:S01]  /*279e0*/  VIADD R0, R10, 0x18 ;  /* 0x000000180a007836 */ /* 0x000fe20000000000 */
[----:B------:R-:W-:Y:S01]  /*279f0*/  ISETP.GE.AND P4, PT, R18, UR11, PT ;  /* 0x0000000b12007c0c */ /* 0x000fe2000bf86270 */
[----:B------:R-:W-:-:S04]  /*27a00*/  IMAD.WIDE R18, R4, 0x2, R12 ;  /* 0x0000000204127825 */ /* 0x000fc800078e020c */
[----:B0-----:R-:W-:Y:S01]  /*27a10*/  IMAD.WIDE R16, R4, 0x2, R2 ;  /* 0x0000000204107825 */ /* 0x001fe200078e0202 */
[----:B------:R-:W-:Y:S01]  /*27a20*/  ISETP.LT.AND P2, PT, R11, UR8, !P2 ;  /* 0x000000080b007c0c */ /* 0x000fe2000d741270 */
[----:B------:R-:W0:Y:S01]  /*27a30*/  LDCU UR7, c[0x0][0x398] ;  /* 0x00007300ff0777ac */ /* 0x000e220008000800 */
[----:B------:R-:W-:Y:S01]  /*27a40*/  PRMT R23, R6, 0x7632, R23 ;  /* 0x0000763206177816 */ /* 0x000fe20000000017 */
[----:B------:R-:W1:Y:S01]  /*27a50*/  LDCU UR8, c[0x0][0x398] ;  /* 0x00007300ff0877ac */ /* 0x000e620008000800 */
[----:B--2---:R-:W-:Y:S01]  /*27a60*/  PRMT R5, R26, 0x7632, R5 ;  /* 0x000076321a057816 */ /* 0x004fe20000000005 */
[----:B------:R2:W-:Y:S04]  /*27a70*/  @P6 STG.E.U16 desc[UR12][R16.64], R26 ;  /* 0x0000001a10006986 */ /* 0x0005e8000c10150c */
[----:B------:R0:W-:Y:S01]  /*27a80*/  @P5 STG.E.U16 desc[UR12][R18.64], R5 ;  /* 0x0000000512005986 */ /* 0x0001e2000c10150c */
[----:B------:R-:W-:Y:S01]  /*27a90*/  ISETP.LT.AND P5, PT, R9, UR9, !P3 ;  /* 0x0000000909007c0c */ /* 0x000fe2000dfa1270 */
[----:B------:R-:W1:Y:S02]  /*27aa0*/  LDCU UR9, c[0x0][0x398] ;  /* 0x00007300ff0977ac */ /* 0x000e640008000800 */
[----:B--2---:R-:W2:Y:S01]  /*27ab0*/  LDL.LU R26, [R1+0xac] ;  /* 0x0000ac00011a7983 */ /* 0x004ea20000300800 */
[----:B------:R-:W-:Y:S01]  /*27ac0*/  IMAD.WIDE R16, R4, 0x2, R14 ;  /* 0x0000000204107825 */ /* 0x000fe200078e020e */
[----:B------:R-:W-:-:S03]  /*27ad0*/  ISETP.GE.AND P6, PT, R0, UR11, PT ;  /* 0x0000000b00007c0c */ /* 0x000fc6000bfc6270 */
[C---:B------:R-:W-:Y:S02]  /*27ae0*/  VIADD R0, R4.reuse, UR4 ;  /* 0x0000000404007c36 */ /* 0x040fe40008000000 */
[----:B0-----:R-:W-:Y:S01]  /*27af0*/  IMAD.WIDE R4, R4, 0x2, R20 ;  /* 0x0000000204047825 */ /* 0x001fe200078e0214 */
[----:B---3--:R-:W-:Y:S01]  /*27b00*/  PRMT R18, R29, 0x7632, R18 ;  /* 0x000076321d127816 */ /* 0x008fe20000000012 */
[----:B------:R0:W-:Y:S04]  /*27b10*/  @P0 STG.E.U16 desc[UR12][R16.64], R29 ;  /* 0x0000001d10000986 */ /* 0x0001e8000c10150c */
[----:B0-----:R-:W3:Y:S01]  /*27b20*/  LDL.LU R29, [R1+0x1c] ;  /* 0x00001c00011d7983 */ /* 0x001ee20000300800 */
[----:B------:R-:W-:Y:S01]  /*27b30*/  IMAD.WIDE R16, R0, 0x2, R2 ;  /* 0x0000000200107825 */ /* 0x000fe200078e0202 */
[----:B----4-:R-:W-:-:S02]  /*27b40*/  PRMT R22, R25, 0x7632, R22 ;  /* 0x0000763219167816 */ /* 0x010fc40000000016 */
[----:B------:R-:W-:Y:S04]  /*27b50*/  @P2 STG.E.U16 desc[UR12][R4.64], R18 ;  /* 0x0000001204002986 */ /* 0x000fe8000c10150c */
[----:B------:R0:W-:Y:S04]  /*27b60*/  @P5 STG.E.U16 desc[UR12][R16.64], R25 ;  /* 0x0000001910005986 */ /* 0x0001e8000c10150c */
[----:B0-----:R-:W4:Y:S01]  /*27b70*/  LDL.LU R25, [R1+0xc] ;  /* 0x00000c0001197983 */ /* 0x001f220000300800 */
[----:B------:R-:W-:Y:S02]  /*27b80*/  ISETP.LT.AND P0, PT, R7, UR14, !P3 ;  /* 0x0000000e07007c0c */ /* 0x000fe4000df01270 */
[----:B------:R-:W-:Y:S01]  /*27b90*/  ISETP.LT.AND P2, PT, R27, UR15, !P3 ;  /* 0x0000000f1b007c0c */ /* 0x000fe2000df41270 */
[C---:B------:R-:W-:Y:S01]  /*27ba0*/  IMAD.WIDE R4, R0.reuse, 0x2, R12 ;  /* 0x0000000200047825 */ /* 0x040fe200078e020c */
[----:B------:R-:W-:Y:S01]  /*27bb0*/  ISETP.LT.AND P3, PT, R11, UR16, !P3 ;  /* 0x000000100b007c0c */ /* 0x000fe2000df61270 */
[----:B------:R-:W0:Y:S01]  /*27bc0*/  LDCU UR14, c[0x0][0x398] ;  /* 0x00007300ff0e77ac */ /* 0x000e220008000800 */
[----:B------:R-:W-:Y:S01]  /*27bd0*/  ISETP.LT.AND P5, PT, R9, UR17, !P1 ;  /* 0x0000001109007c0c */ /* 0x000fe2000cfa1270 */
[C---:B------:R-:W-:Y:S01]  /*27be0*/  IMAD.WIDE R16, R0.reuse, 0x2, R14 ;  /* 0x0000000200107825 */ /* 0x040fe200078e020e */
[----:B------:R-:W0:Y:S03]  /*27bf0*/  LDCU UR15, c[0x0][0x398] ;  /* 0x00007300ff0f77ac */ /* 0x000e260008000800 */
[----:B------:R-:W-:-:S02]  /*27c00*/  IMAD.WIDE R18, R0, 0x2, R20 ;  /* 0x0000000200127825 */ /* 0x000fc400078e0214 */
[----:B------:R1:W-:Y:S01]  /*27c10*/  @P0 STG.E.U16 desc[UR12][R4.64], R22 ;  /* 0x0000001604000986 */ /* 0x0003e2000c10150c */
[----:B------:R-:W0:Y:S01]  /*27c20*/  LDCU UR16, c[0x0][0x398] ;  /* 0x00007300ff1077ac */ /* 0x000e220008000800 */
[----:B------:R-:W-:Y:S02]  /*27c30*/  VIADD R0, R0, UR4 ;  /* 0x0000000400007c36 */ /* 0x000fe40008000000 */
[----:B------:R0:W-:Y:S01]  /*27c40*/  @P2 STG.E.U16 desc[UR12][R16.64], R6 ;  /* 0x0000000610002986 */ /* 0x0001e2000c10150c */
[----:B------:R-:W-:Y:S01]  /*27c50*/  ISETP.LT.AND P2, PT, R27, UR18, !P1 ;  /* 0x000000121b007c0c */ /* 0x000fe2000cf41270 */
[----:B------:R-:W2:Y:S02]  /*27c60*/  LDCU UR17, c[0x0][0x398] ;  /* 0x00007300ff1177ac */ /* 0x000ea40008000800 */
[----:B------:R2:W-:Y:S01]  /*27c70*/  @P3 STG.E.U16 desc[UR12][R18.64], R23 ;  /* 0x0000001712003986 */ /* 0x0005e2000c10150c */
[----:B------:R-:W-:Y:S01]  /*27c80*/  ISETP.LT.AND P3, PT, R7, UR10, !P1 ;  /* 0x0000000a07007c0c */ /* 0x000fe2000cf61270 */
[----:B------:R-:W3:Y:S01]  /*27c90*/  LDCU UR10, c[0x0][0x398] ;  /* 0x00007300ff0a77ac */ /* 0x000ee20008000800 */
[----:B-1----:R-:W-:-:S04]  /*27ca0*/  IMAD.WIDE R4, R0, 0x2, R2 ;  /* 0x0000000200047825 */ /* 0x002fc800078e0202 */
[----:B0-----:R-:W-:Y:S01]  /*27cb0*/  VIADD R6, R10, 0x19 ;  /* 0x000000190a067836 */ /* 0x001fe20000000000 */
[----:B------:R-:W0:Y:S01]  /*27cc0*/  LDCU UR18, c[0x0][0x398] ;  /* 0x00007300ff1277ac */ /* 0x000e220008000800 */
[----:B------:R-:W-:-:S03]  /*27cd0*/  IMAD.WIDE R16, R0, 0x2, R14 ;  /* 0x0000000200107825 */ /* 0x000fc600078e020e */
[----:B------:R-:W-:Y:S01]  /*27ce0*/  ISETP.GE.AND P0, PT, R6, UR11, PT ;  /* 0x0000000b06007c0c */ /* 0x000fe2000bf06270 */
[----:B--2---:R1:W-:Y:S01]  /*27cf0*/  @P5 STG.E.U16 desc[UR12][R4.64], R26 ;  /* 0x0000001a04005986 */ /* 0x0043e2000c10150c */
[----:B------:R-:W-:Y:S02]  /*27d00*/  PRMT R6, R26, 0x7632, R6 ;  /* 0x000076321a067816 */ /* 0x000fe40000000006 */
[----:B------:R-:W-:Y:S01]  /*27d10*/  ISETP.LT.AND P1, PT, R11, UR5, !P1 ;  /* 0x000000050b007c0c */ /* 0x000fe2000cf21270 */
[----:B------:R-:W-:-:S04]  /*27d20*/  IMAD.WIDE R18, R0, 0x2, R20 ;  /* 0x0000000200127825 */ /* 0x000fc800078e0214 */
[C---:B-1----:R-:W-:Y:S01]  /*27d30*/  IMAD.WIDE R4, R0.reuse, 0x2, R12 ;  /* 0x0000000200047825 */ /* 0x042fe200078e020c */
[----:B------:R-:W-:Y:S01]  /*27d40*/  ISETP.LT.AND P5, PT, R7, UR20, !P4 ;  /* 0x0000001407007c0c */ /* 0x000fe2000e7a1270 */
[----:B------:R-:W1:Y:S01]  /*27d50*/  LDCU UR5, c[0x0][0x398] ;  /* 0x00007300ff0577ac */ /* 0x000e620008000800 */
[----:B------:R-:W2:Y:S01]  /*27d60*/  LDL.LU R7, [R1+0xef4] ;  /* 0x000ef40001077983 */ /* 0x000ea20000300800 */
[----:B------:R-:W-:Y:S01]  /*27d70*/  VIADD R0, R0, UR4 ;  /* 0x0000000400007c36 */ /* 0x000fe20008000000 */
[----:B------:R-:W0:Y:S02]  /*27d80*/  LDCU UR20, c[0x0][0x398] ;  /* 0x00007300ff1477ac */ /* 0x000e240008000800 */
[----:B------:R0:W-:Y:S04]  /*27d90*/  @P3 STG.E.U16 desc[UR12][R4.64], R6 ;  /* 0x0000000604003986 */ /* 0x0001e8000c10150c */
[----:B------:R-:W2:Y:S04]  /*27da0*/  LDL.LU R26, [R1+0xc0] ;  /* 0x0000c000011a7983 */ /* 0x000ea80000300800 */
[----:B---3--:R3:W-:Y:S01]  /*27db0*/  @P2 STG.E.U16 desc[UR12][R16.64], R29 ;  /* 0x0000001d10002986 */ /* 0x0087e2000c10150c */
[----:B------:R-:W-:-:S02]  /*27dc0*/  ISETP.LT.AND P2, PT, R9, UR19, !P4 ;  /* 0x0000001309007c0c */ /* 0x000fc4000e741270 */
[----:B------:R-:W-:Y:S01]  /*27dd0*/  PRMT R22, R29, 0x7632, R22 ;  /* 0x000076321d167816 */ /* 0x000fe20000000016 */
[----:B0-----:R-:W-:Y:S01]  /*27de0*/  VIADD R4, R10, 0x1a ;  /* 0x0000001a0a047836 */ /* 0x001fe20000000000 */
[----:B------:R-:W-:Y:S01]  /*27df0*/  ISETP.LT.AND P3, PT, R27, UR6, !P4 ;  /* 0x000000061b007c0c */ /* 0x000fe2000e761270 */
[----:B------:R-:W0:Y:S02]  /*27e00*/  LDCU UR19, c[0x0][0x398] ;  /* 0x00007300ff1377ac */ /* 0x000e240008000800 */
[----:B------:R-:W-:Y:S01]  /*27e10*/  @P1 STG.E.U16 desc[UR12][R18.64], R22 ;  /* 0x0000001612001986 */ /* 0x000fe2000c10150c */
[----:B---3--:R-:W-:-:S03]  /*27e20*/  IMAD.WIDE R16, R0, 0x2, R2 ;  /* 0x0000000200107825 */ /* 0x008fc600078e0202 */
[----:B------:R-:W3:Y:S01]  /*27e30*/  LDL.LU R29, [R1+0xb0] ;  /* 0x0000b000011d7983 */ /* 0x000ee20000300800 */
[----:B------:R-:W0:Y:S03]  /*27e40*/  LDCU UR6, c[0x0][0x398] ;  /* 0x00007300ff0677ac */ /* 0x000e260008000800 */
[----:B----4-:R-:W-:Y:S04]  /*27e50*/  @P2 STG.E.U16 desc[UR12][R16.64], R25 ;  /* 0x0000001910002986 */ /* 0x010fe8000c10150c */
[----:B------:R4:W0:Y:S04]  /*27e60*/  LDS.128 R16, [R28] ;  /* 0x000000001c107984 */ /* 0x0008280000000c00 */
[----:B----4-:R-:W4:Y:S01]  /*27e70*/  LDL.LU R28, [R1+0xeb8] ;  /* 0x000eb800011c7983 */ /* 0x010f220000300800 */
[----:B------:R-:W-:Y:S01]  /*27e80*/  ISETP.GE.AND P1, PT, R4, UR11, PT ;  /* 0x0000000b04007c0c */ /* 0x000fe2000bf26270 */
[----:B------:R-:W-:Y:S01]  /*27e90*/  IMAD.WIDE R4, R0, 0x2, R12 ;  /* 0x0000000200047825 */ /* 0x000fe200078e020c */
[----:B------:R-:W-:-:S02]  /*27ea0*/  PRMT R6, R25, 0x7632, R6 ;  /* 0x0000763219067816 */ /* 0x000fc40000000006 */
[----:B------:R-:W-:Y:S01]  /*27eb0*/  ISETP.LT.AND P4, PT, R11, UR7, !P4 ;  /* 0x000000070b007c0c */ /* 0x000fe2000e781270 */
[C---:B------:R-:W-:Y:S01]  /*27ec0*/  IMAD.WIDE R22, R0.reuse, 0x2, R14 ;  /* 0x0000000200167825 */ /* 0x040fe200078e020e */
[----:B------:R-:W-:Y:S01]  /*27ed0*/  ISETP.LT.AND P2, PT, R27, UR14, !P6 ;  /* 0x0000000e1b007c0c */ /* 0x000fe2000f741270 */
[----:B------:R0:W-:Y:S01]  /*27ee0*/  @P5 STG.E.U16 desc[UR12][R4.64], R6 ;  /* 0x0000000604005986 */ /* 0x0001e2000c10150c */
[----:B------:R-:W-:Y:S01]  /*27ef0*/  ISETP.LT.AND P5, PT, R9, UR8, !P6 ;  /* 0x0000000809007c0c */ /* 0x000fe2000f7a1270 */
[----:B------:R-:W0:Y:S01]  /*27f00*/  LDCU UR7, c[0x0][0x398] ;  /* 0x00007300ff0777ac */ /* 0x000e220008000800 */
[----:B------:R-:W0:Y:S01]  /*27f10*/  LDCU UR8, c[0x0][0x398] ;  /* 0x00007300ff0877ac */ /* 0x000e220008000800 */
[----:B------:R-:W0:Y:S01]  /*27f20*/  LDCU UR14, c[0x0][0x398] ;  /* 0x00007300ff0e77ac */ /* 0x000e220008000800 */
[----:B--2---:R2:W-:Y:S01]  /*27f30*/  @P3 STG.E.U16 desc[UR12][R22.64], R7 ;  /* 0x0000000716003986 */ /* 0x0045e2000c10150c */
[----:B0-----:R-:W-:Y:S01]  /*27f40*/  PRMT R4, R7, 0x7632, R4 ;  /* 0x0000763207047816 */ /* 0x001fe20000000004 */
[----:B--2---:R-:W-:-:S04]  /*27f50*/  IMAD.WIDE R6, R0, 0x2, R20 ;  /* 0x0000000200067825 */ /* 0x004fc800078e0214 */
[----:B------:R-:W-:Y:S01]  /*27f60*/  VIADD R0, R0, UR4 ;  /* 0x0000000400007c36 */ /* 0x000fe20008000000 */
[----:B------:R0:W-:Y:S01]  /*27f70*/  @P4 STG.E.U16 desc[UR12][R6.64], R4 ;  /* 0x0000000406004986 */ /* 0x0001e2000c10150c */
[----:B------:R-:W-:Y:S02]  /*27f80*/  PRMT R5, R26, 0x7632, R5 ;  /* 0x000076321a057816 */ /* 0x000fe40000000005 */
[----:B------:R-:W-:-:S04]  /*27f90*/  IMAD.WIDE R22, R0, 0x2, R2 ;  /* 0x0000000200167825 */ /* 0x000fc800078e0202 */
[----:B------:R-:W-:Y:S01]  /*27fa0*/  IMAD.WIDE R24, R0, 0x2, R14 ;  /* 0x0000000200187825 */ /* 0x000fe200078e020e */
[----:B------:R2:W-:Y:S03]  /*27fb0*/  @P5 STG.E.U16 desc[UR12][R22.64], R26 ;  /* 0x0000001a16005986 */ /* 0x0005e6000c10150c */
[----:B0-----:R-:W-:Y:S02]  /*27fc0*/  VIADD R4, R10, 0x1b ;  /* 0x0000001b0a047836 */ /* 0x001fe40000000000 */
[----:B------:R-:W-:-:S03]  /*27fd0*/  IMAD.WIDE R6, R0, 0x2, R12 ;  /* 0x0000000200067825 */ /* 0x000fc600078e020c */
[----:B------:R-:W-:Y:S02]  /*27fe0*/  ISETP.GE.AND P4, PT, R4, UR11, PT ;  /* 0x0000000b04007c0c */ /* 0x000fe4000bf86270 */
[----:B------:R-:W-:Y:S01]  /*27ff0*/  ISETP.LT.AND P5, PT, R9, UR16, !P0 ;  /* 0x0000001009007c0c */ /* 0x000fe2000c7a1270 */
[----:B------:R-:W0:Y:S01]  /*28000*/  LDCU UR16, c[0x0][0x398] ;  /* 0x00007300ff1077ac */ /* 0x000e220008000800 */
[----:B------:R-:W3:Y:S04]  /*28010*/  LDL.LU R9, [R1+0xef0] ;  /* 0x000ef00001097983 */ /* 0x000ee80000300800 */
[----:B--2---:R-:W2:Y:S01]  /*28020*/  LDL.LU R26, [R1+0xc4] ;  /* 0x0000c400011a7983 */ /* 0x004ea20000300800 */
[C---:B----4-:R-:W-:Y:S01]  /*28030*/  ISETP.LT.AND P3, PT, R28.reuse, UR9, !P6 ;  /* 0x000000091c007c0c */ /* 0x050fe2000f761270 */
[----:B------:R-:W4:Y:S01]  /*28040*/  LDCU UR9, c[0x0][0x398] ;  /* 0x00007300ff0977ac */ /* 0x000f220008000800 */
[----:B------:R-:W-:Y:S01]  /*28050*/  ISETP.LT.AND P6, PT, R11, UR15, !P6 ;  /* 0x0000000f0b007c0c */ /* 0x000fe2000f7c1270 */
[----:B------:R-:W0:Y:S10]  /*28060*/  LDCU UR15, c[0x0][0x398] ;  /* 0x00007300ff0f77ac */ /* 0x000e340008000800 */
[----:B------:R0:W-:Y:S04]  /*28070*/  @P3 STG.E.U16 desc[UR12][R6.64], R5 ;  /* 0x0000000506003986 */ /* 0x0001e8000c10150c */
[----:B---3--:R3:W-:Y:S01]  /*28080*/  @P2 STG.E.U16 desc[UR12][R24.64], R29 ;  /* 0x0000001d18002986 */ /* 0x0087e2000c10150c */
[----:B------:R-:W-:Y:S01]  /*28090*/  ISETP.LT.AND P3, PT, R28, UR17, !P0 ;  /* 0x000000111c007c0c */ /* 0x000fe2000c761270 */
[----:B------:R-:W2:Y:S01]  /*280a0*/  LDCU UR17, c[0x0][0x398] ;  /* 0x00007300ff1177ac */ /* 0x000ea20008000800 */
[----:B0-----:R-:W-:Y:S01]  /*280b0*/  PRMT R6, R29, 0x7632, R6 ;  /* 0x000076321d067816 */ /* 0x001fe20000000006 */
[----:B------:R-:W-:-:S04]  /*280c0*/  IMAD.WIDE R4, R0, 0x2, R20 ;  /* 0x0000000200047825 */ /* 0x000fc800078e0214 */
[----:B---3--:R-:W-:Y:S01]  /*280d0*/  VIADD R24, R10, 0x1c ;  /* 0x0000001c0a187836 */ /* 0x008fe20000000000 */
[----:B------:R0:W-:Y:S01]  /*280e0*/  @P6 STG.E.U16 desc[UR12][R4.64], R6 ;  /* 0x0000000604006986 */ /* 0x0001e2000c10150c */
[----:B-1----:R-:W-:-:S03]  /*280f0*/  ISETP.LT.AND P2, PT, R27, UR5, !P0 ;  /* 0x000000051b007c0c */ /* 0x002fc6000c741270 */
[----:B------:R-:W3:Y:S01]  /*28100*/  LDL.LU R29, [R1+0xb4] ;  /* 0x0000b400011d7983 */ /* 0x000ee20000300800 */
[----:B------:R-:W-:Y:S01]  /*28110*/  ISETP.LT.AND P6, PT, R11, UR10, !P0 ;  /* 0x0000000a0b007c0c */ /* 0x000fe2000c7c1270 */
[----:B------:R-:W-:Y:S01]  /*28120*/  VIADD R0, R0, UR4 ;  /* 0x0000000400007c36 */ /* 0x000fe20008000000 */
[----:B------:R-:W-:Y:S01]  /*28130*/  ISETP.GE.AND P0, PT, R24, UR11, PT ;  /* 0x0000000b18007c0c */ /* 0x000fe2000bf06270 */
[----:B------:R-:W1:Y:S01]  /*28140*/  LDCU UR5, c[0x0][0x398] ;  /* 0x00007300ff0577ac */ /* 0x000e620008000800 */
[----:B------:R-:W3:Y:S01]  /*28150*/  LDL.LU R24, [R1+0xeb4] ;  /* 0x000eb40001187983 */ /* 0x000ee20000300800 */
[----:B------:R-:W-:Y:S01]  /*28160*/  PRMT R25, R8, 0x7632, R25 ;  /* 0x0000763208197816 */ /* 0x000fe20000000019 */
[C---:B0-----:R-:W-:Y:S01]  /*28170*/  IMAD.WIDE R4, R0.reuse, 0x2, R2 ;  /* 0x0000000200047825 */ /* 0x041fe200078e0202 */
[----:B------:R-:W0:Y:S03]  /*28180*/  LDCU UR10, c[0x0][0x398] ;  /* 0x00007300ff0a77ac */ /* 0x000e260008000800 */
[C---:B------:R-:W-:Y:S01]  /*28190*/  IMAD.WIDE R6, R0.reuse, 0x2, R12 ;  /* 0x0000000200067825 */ /* 0x040fe200078e020c */
[----:B------:R1:W-:Y:S03]  /*281a0*/  @P5 STG.E.U16 desc[UR12][R4.64], R8 ;  /* 0x0000000804005986 */ /* 0x0003e6000c10150c */
[C---:B------:R-:W-:Y:S01]  /*281b0*/  IMAD.WIDE R22, R0.reuse, 0x2, R14 ;  /* 0x0000000200167825 */ /* 0x040fe200078e020e */
[----:B------:R-:W-:Y:S04]  /*281c0*/  @P3 STG.E.U16 desc[UR12][R6.64], R25 ;  /* 0x0000001906003986 */ /* 0x000fe8000c10150c */
[----:B------:R0:W-:Y:S01]  /*281d0*/  @P2 STG.E.U16 desc[UR12][R22.64], R16 ;  /* 0x0000001016002986 */ /* 0x0001e2000c10150c */
[----:B-1----:R-:W-:-:S04]  /*281e0*/  IMAD.WIDE R4, R0, 0x2, R20 ;  /* 0x0000000200047825 */ /* 0x002fc800078e0214 */
[----:B------:R-:W-:Y:S01]  /*281f0*/  VIADD R0, R0, UR4 ;  /* 0x0000000400007c36 */ /* 0x000fe20008000000 */
[----:B0-----:R-:W-:-:S05]  /*28200*/  PRMT R16, R16, 0x7632, R16 ;  /* 0x0000763210107816 */ /* 0x001fca0000000010 */
[----:B------:R0:W-:Y:S02]  /*28210*/  @P6 STG.E.U16 desc[UR12][R4.64], R16 ;  /* 0x0000001004006986 */ /* 0x0001e4000c10150c */
[----:B0-----:R-:W-:Y:S01]  /*28220*/  IMAD.WIDE R4, R0, 0x2, R2 ;  /* 0x0000000200047825 */ /* 0x001fe200078e0202 */
[----:B--2---:R-:W-:Y:S02]  /*28230*/  PRMT R16, R26, 0x7632, R16 ;  /* 0x000076321a107816 */ /* 0x004fe40000000010 */
[----:B---3--:R-:W-:Y:S02]  /*28240*/  ISETP.LT.AND P5, PT, R24, UR18, !P1 ;  /* 0x0000001218007c0c */ /* 0x008fe4000cfa1270 */
[----:B------:R-:W-:Y:S02]  /*28250*/  ISETP.LT.AND P3, PT, R28, UR19, !P1 ;  /* 0x000000131c007c0c */ /* 0x000fe4000cf61270 */
[----:B------:R-:W-:Y:S01]  /*28260*/  ISETP.LT.AND P2, PT, R27, UR20, !P1 ;  /* 0x000000141b007c0c */ /* 0x000fe2000cf41270 */
[C---:B------:R-:W-:Y:S01]  /*28270*/  IMAD.WIDE R6, R0.reuse, 0x2, R12 ;  /* 0x0000000200067825 */ /* 0x040fe200078e020c */
[----:B------:R-:W-:Y:S01]  /*28280*/  ISETP.LT.AND P6, PT, R11, UR6, !P1 ;  /* 0x000000060b007c0c */ /* 0x000fe2000cfc1270 */
[----:B------:R-:W0:Y:S02]  /*28290*/  LDCU UR6, c[0x0][0x398] ;  /* 0x00007300ff0677ac */ /* 0x000e240008000800 */
[----:B------:R-:W-:Y:S01]  /*282a0*/  IMAD.WIDE R22, R0, 0x2, R14 ;  /* 0x0000000200167825 */ /* 0x000fe200078e020e */
[----:B------:R-:W1:Y:S03]  /*282b0*/  LDCU UR18, c[0x0][0x398] ;  /* 0x00007300ff1277ac */ /* 0x000e660008000800 */
[----:B------:R2:W-:Y:S04]  /*282c0*/  @P5 STG.E.U16 desc[UR12][R4.64], R26 ;  /* 0x0000001a04005986 */ /* 0x0005e8000c10150c */
[----:B--2---:R-:W2:Y:S01]  /*282d0*/  LDL.LU R26, [R1+0xc8] ;  /* 0x0000c800011a7983 */ /* 0x004ea20000300800 */
[----:B------:R-:W-:Y:S01]  /*282e0*/  ISETP.LT.AND P5, PT, R24, UR21, !P4 ;  /* 0x0000001518007c0c */ /* 0x000fe2000e7a1270 */
[----:B------:R-:W-:-:S02]  /*282f0*/  IMAD.WIDE R4, R0, 0x2, R20 ;  /* 0x0000000200047825 */ /* 0x000fc400078e0214 */
[----:B------:R3:W-:Y:S01]  /*28300*/  @P3 STG.E.U16 desc[UR12][R6.64], R16 ;  /* 0x0000001006003986 */ /* 0x0007e2000c10150c */
[----:B------:R-:W-:Y:S01]  /*28310*/  ISETP.LT.AND P3, PT, R28, UR7, !P4 ;  /* 0x000000071c007c0c */ /* 0x000fe2000e761270 */
[----:B------:R-:W-:Y:S01]  /*28320*/  VIADD R8, R10, 0x1d ;  /* 0x0000001d0a087836 */ /* 0x000fe20000000000 */
[----:B------:R-:W0:Y:S01]  /*28330*/  LDCU UR7, c[0x0][0x398] ;  /* 0x00007300ff0777ac */ /* 0x000e220008000800 */
[----:B------:R-:W-:Y:S01]  /*28340*/  VIADD R0, R0, UR4 ;  /* 0x0000000400007c36 */ /* 0x000fe20008000000 */
[----:B------:R0:W-:Y:S01]  /*28350*/  @P2 STG.E.U16 desc[UR12][R22.64], R29 ;  /* 0x0000001d16002986 */ /* 0x0001e2000c10150c */
[----:B------:R-:W-:Y:S02]  /*28360*/  ISETP.LT.AND P2, PT, R27, UR22, !P4 ;  /* 0x000000161b007c0c */ /* 0x000fe4000e741270 */
[----:B---3--:R-:W-:Y:S02]  /*28370*/  PRMT R7, R29, 0x7632, R7 ;  /* 0x000076321d077816 */ /* 0x008fe40000000007 */
[----:B------:R-:W-:-:S03]  /*28380*/  ISETP.GE.AND P1, PT, R8, UR11, PT ;  /* 0x0000000b08007c0c */ /* 0x000fc6000bf26270 */
[----:B------:R3:W-:Y:S01]  /*28390*/  @P6 STG.E.U16 desc[UR12][R4.64], R7 ;  /* 0x0000000704006986 */ /* 0x0007e2000c10150c */
[----:B------:R-:W-:Y:S01]  /*283a0*/  PRMT R16, R9, 0x7632, R16 ;  /* 0x0000763209107816 */ /* 0x000fe20000000010 */
[----:B------:R-:W-:Y:S01]  /*283b0*/  VIADD R8, R10, 0x1e ;  /* 0x0000001e0a087836 */ /* 0x000fe20000000000 */
[----:B------:R-:W-:Y:S01]  /*283c0*/  ISETP.LT.AND P6, PT, R11, UR8, !P4 ;  /* 0x000000080b007c0c */ /* 0x000fe2000e7c1270 */
[----:B0-----:R-:W2:Y:S01]  /*283d0*/  LDL.LU R29, [R1+0xb8] ;  /* 0x0000b800011d7983 */ /* 0x001ea20000300800 */
[C---:B------:R-:W-:Y:S01]  /*283e0*/  IMAD.WIDE R22, R0.reuse, 0x2, R14 ;  /* 0x0000000200167825 */ /* 0x040fe200078e020e */
[----:B------:R-:W0:Y:S03]  /*283f0*/  LDCU UR8, c[0x0][0x398] ;  /* 0x00007300ff0877ac */ /* 0x000e260008000800 */
[----:B---3--:R-:W-:-:S04]  /*28400*/  IMAD.WIDE R4, R0, 0x2, R2 ;  /* 0x0000000200047825 */ /* 0x008fc800078e0202 */
[----:B------:R-:W-:Y:S01]  /*28410*/  IMAD.WIDE R6, R0, 0x2, R12 ;  /* 0x0000000200067825 */ /* 0x000fe200078e020c */
[----:B------:R3:W-:Y:S01]  /*28420*/  @P5 STG.E.U16 desc[UR12][R4.64], R9 ;  /* 0x0000000904005986 */ /* 0x0007e2000c10150c */
[----:B------:R-:W-:-:S03]  /*28430*/  ISETP.GE.AND P4, PT, R8, UR11, PT ;  /* 0x0000000b08007c0c */ /* 0x000fc6000bf86270 */
[----:B------:R0:W-:Y:S01]  /*28440*/  @P3 STG.E.U16 desc[UR12][R6.64], R16 ;  /* 0x0000001006003986 */ /* 0x0001e2000c10150c */
[----:B----4-:R-:W-:Y:S01]  /*28450*/  ISETP.LT.AND P3, PT, R24, UR9, !P0 ;  /* 0x0000000918007c0c */ /* 0x010fe2000c761270 */
[----:B------:R-:W-:Y:S02]  /*28460*/  VIADD R8, R10, 0x1f ;  /* 0x0000001f0a087836 */ /* 0x000fe40000000000 */
[----:B---3--:R-:W-:Y:S01]  /*28470*/  IMAD.WIDE R4, R0, 0x2, R20 ;  /* 0x0000000200047825 */ /* 0x008fe200078e0214 */
[----:B------:R-:W3:Y:S01]  /*28480*/  LDL.LU R10, [R1+0xeec] ;  /* 0x000eec00010a7983 */ /* 0x000ee20000300800 */
[----:B--2---:R-:W-:Y:S02]  /*28490*/  PRMT R9, R26, 0x7632, R9 ;  /* 0x000076321a097816 */ /* 0x004fe40000000009 */
[----:B0-----:R-:W-:Y:S01]  /*284a0*/  PRMT R7, R17, 0x7632, R7 ;  /* 0x0000763211077816 */ /* 0x001fe20000000007 */
[----:B------:R-:W-:Y:S01]  /*284b0*/  VIADD R0, R0, UR4 ;  /* 0x0000000400007c36 */ /* 0x000fe20008000000 */
[----:B------:R-:W-:Y:S01]  /*284c0*/  @P2 STG.E.U16 desc[UR12][R22.64], R17 ;  /* 0x0000001116002986 */ /* 0x000fe2000c10150c */
[----:B------:R-:W-:Y:S01]  /*284d0*/  ISETP.LT.AND P5, PT, R28, UR14, !P0 ;  /* 0x0000000e1c007c0c */ /* 0x000fe2000c7a1270 */
[----:B------:R-:W0:Y:S02]  /*284e0*/  LDCU UR9, c[0x0][0x398] ;  /* 0x00007300ff0977ac */ /* 0x000e240008000800 */
[----:B------:R2:W-:Y:S01]  /*284f0*/  @P6 STG.E.U16 desc[UR12][R4.64], R7 ;  /* 0x0000000704006986 */ /* 0x0005e2000c10150c */
[----:B------:R-:W-:Y:S01]  /*28500*/  ISETP.GE.AND P2, PT, R8, UR11, PT ;  /* 0x0000000b08007c0c */ /* 0x000fe2000bf46270 */
[----:B------:R-:W4:Y:S01]  /*28510*/  LDCU UR11, c[0x0][0x398] ;  /* 0x00007300ff0b77ac */ /* 0x000f220008000800 */
[----:B------:R-:W0:Y:S01]  /*28520*/  LDCU UR14, c[0x0][0x398] ;  /* 0x00007300ff0e77ac */ /* 0x000e220008000800 */
[----:B--2---:R-:W-:-:S05]  /*28530*/  IMAD.WIDE R4, R0, 0x2, R2 ;  /* 0x0000000200047825 */ /* 0x004fca00078e0202 */
[----:B------:R2:W-:Y:S04]  /*28540*/  @P3 STG.E.U16 desc[UR12][R4.64], R26 ;  /* 0x0000001a04003986 */ /* 0x0005e8000c10150c */
[----:B--2---:R-:W2:Y:S01]  /*28550*/  LDL.LU R26, [R1+0xcc] ;  /* 0x0000cc00011a7983 */ /* 0x004ea20000300800 */
[----:B------:R-:W-:Y:S01]  /*28560*/  ISETP.LT.AND P6, PT, R27, UR5, !P0 ;  /* 0x000000051b007c0c */ /* 0x000fe2000c7c1270 */
[----:B------:R-:W-:Y:S01]  /*28570*/  IMAD.WIDE R6, R0, 0x2, R12 ;  /* 0x0000000200067825 */ /* 0x000fe200078e020c */
[----:B------:R-:W-:Y:S01]  /*28580*/  ISETP.LT.AND P0, PT, R11, UR10, !P0 ;  /* 0x0000000a0b007c0c */ /* 0x000fe2000c701270 */
[----:B------:R-:W0:Y:S01]  /*28590*/  LDCU UR5, c[0x0][0x398] ;  /* 0x00007300ff0577ac */ /* 0x000e220008000800 */
[----:B------:R-:W-:Y:S01]  /*285a0*/  ISETP.LT.AND P3, PT, R24, UR15, !P1 ;  /* 0x0000000f18007c0c */ /* 0x000fe2000cf61270 */
[----:B------:R-:W-:Y:S01]  /*285b0*/  IMAD.WIDE R4, R0, 0x2, R14 ;  /* 0x0000000200047825 */ /* 0x000fe200078e020e */
[----:B------:R1:W-:Y:S01]  /*285c0*/  @P5 STG.E.U16 desc[UR12][R6.64], R9 ;  /* 0x0000000906005986 */ /* 0x0003e2000c10150c */
[----:B------:R-:W-:Y:S01]  /*285d0*/  PRMT R16, R29, 0x7632, R16 ;  /* 0x000076321d107816 */ /* 0x000fe20000000010 */
[----:B------:R-:W0:Y:S01]  /*285e0*/  LDCU UR10, c[0x0][0x398] ;  /* 0x00007300ff0a77ac */ /* 0x000e220008000800 */
[----:B------:R-:W-:Y:S01]  /*285f0*/  ISETP.LT.AND P5, PT, R28, UR16, !P1 ;  /* 0x000000101c007c0c */ /* 0x000fe2000cfa1270 */
[----:B------:R-:W-:-:S03]  /*28600*/  VIADD R17, R0, UR4 ;  /* 0x0000000400117c36 */ /* 0x000fc60008000000 */
[----:B------:R0:W-:Y:S01]  /*28610*/  @P6 STG.E.U16 desc[UR12][R4.64], R29 ;  /* 0x0000001d04006986 */ /* 0x0001e2000c10150c */
[----:B-1----:R-:W-:Y:S01]  /*28620*/  IMAD.WIDE R6, R0, 0x2, R20 ;  /* 0x0000000200067825 */ /* 0x002fe200078e0214 */
[----:B------:R-:W-:-:S04]  /*28630*/  ISETP.LT.AND P6, PT, R24, UR7, !P4 ;  /* 0x0000000718007c0c */ /* 0x000fc8000e7c1270 */
[----:B------:R1:W-:Y:S01]  /*28640*/  @P0 STG.E.U16 desc[UR12][R6.64], R16 ;  /* 0x0000001006000986 */ /* 0x0003e2000c10150c */
[----:B------:R-:W-:Y:S01]  /*28650*/  ISETP.LT.AND P0, PT, R27, UR6, !P1 ;  /* 0x000000061b007c0c */ /* 0x000fe2000cf01270 */
[----:B------:R-:W-:Y:S01]  /*28660*/  IMAD.WIDE R22, R17, 0x2, R2 ;  /* 0x0000000211167825 */ /* 0x000fe200078e0202 */
[----:B------:R-:W-:Y:S01]  /*28670*/  ISETP.LT.AND P1, PT, R11, UR17, !P1 ;  /* 0x000000110b007c0c */ /* 0x000fe2000cf21270 */
[----:B0-----:R-:W2:Y:S01]  /*28680*/  LDL.LU R29, [R1+0xbc] ;  /* 0x0000bc00011d7983 */ /* 0x001ea20000300800 */
[----:B---3--:R-:W-:Y:S01]  /*28690*/  PRMT R0, R10, 0x7632, R0 ;  /* 0x000076320a007816 */ /* 0x008fe20000000000 */
[C---:B------:R-:W-:Y:S02]  /*286a0*/  IMAD.WIDE R8, R17.reuse, 0x2, R12 ;  /* 0x0000000211087825 */ /* 0x040fe400078e020c */
[----:B------:R-:W-:Y:S02]  /*286b0*/  @P3 STG.E.U16 desc[UR12][R22.64], R10 ;  /* 0x0000000a16003986 */ /* 0x000fe4000c10150c */
[----:B------:R-:W-:-:S02]  /*286c0*/  VIADD R25, R17, UR4 ;  /* 0x0000000411197c36 */ /* 0x000fc40008000000 */
[C---:B------:R-:W-:Y:S01]  /*286d0*/  IMAD.WIDE R4, R17.reuse, 0x2, R14 ;  /* 0x0000000211047825 */ /* 0x040fe200078e020e */
[----:B------:R0:W-:Y:S03]  /*286e0*/  @P5 STG.E.U16 desc[UR12][R8.64], R0 ;  /* 0x0000000008005986 */ /* 0x0001e6000c10150c */
[----:B-1----:R-:W-:Y:S01]  /*286f0*/  IMAD.WIDE R6, R17, 0x2, R20 ;  /* 0x0000000211067825 */ /* 0x002fe200078e0214 */
[----:B------:R1:W-:Y:S03]  /*28700*/  @P0 STG.E.U16 desc[UR12][R4.64], R18 ;  /* 0x0000001204000986 */ /* 0x0003e6000c10150c */
[----:B------:R-:W-:Y:S01]  /*28710*/  IMAD.WIDE R16, R25, 0x2, R2 ;  /* 0x0000000219107825 */ /* 0x000fe200078e0202 */
[----:B0-----:R-:W-:Y:S02]  /*28720*/  PRMT R9, R18, 0x7632, R9 ;  /* 0x0000763212097816 */ /* 0x001fe40000000009 */
[----:B------:R-:W-:-:S03]  /*28730*/  ISETP.LT.AND P3, PT, R24, UR5, !P2 ;  /* 0x0000000518007c0c */ /* 0x000fc6000d761270 */
[----:B------:R0:W-:Y:S01]  /*28740*/  @P1 STG.E.U16 desc[UR12][R6.64], R9 ;  /* 0x0000000906001986 */ /* 0x0001e2000c10150c */
[C---:B------:R-:W-:Y:S02]  /*28750*/  ISETP.LT.AND P0, PT, R28.reuse, UR8, !P4 ;  /* 0x000000081c007c0c */ /* 0x040fe4000e701270 */
[----:B------:R-:W-:Y:S02]  /*28760*/  ISETP.LT.AND P5, PT, R28, UR10, !P2 ;  /* 0x0000000a1c007c0c */ /* 0x000fe4000d7a1270 */
[----:B----4-:R-:W-:Y:S02]  /*28770*/  ISETP.LT.AND P1, PT, R27, UR11, !P2 ;  /* 0x0000000b1b007c0c */ /* 0x010fe4000d721270 */
[----:B------:R-:W-:Y:S01]  /*28780*/  ISETP.LT.AND P2, PT, R11, UR14, !P2 ;  /* 0x0000000e0b007c0c */ /* 0x000fe2000d741270 */
[----:B--2---:R2:W-:Y:S01]  /*28790*/  @P6 STG.E.U16 desc[UR12][R16.64], R26 ;  /* 0x0000001a10006986 */ /* 0x0045e2000c10150c */
[----:B------:R-:W-:Y:S02]  /*287a0*/  ISETP.LT.AND P6, PT, R27, UR18, !P4 ;  /* 0x000000121b007c0c */ /* 0x000fe4000e7c1270 */
[----:B------:R-:W-:-:S02]  /*287b0*/  ISETP.LT.AND P4, PT, R11, UR9, !P4 ;  /* 0x000000090b007c0c */ /* 0x000fc4000e781270 */
[----:B------:R-:W3:Y:S01]  /*287c0*/  LDL.LU R11, [R1+0xee8] ;  /* 0x000ee800010b7983 */ /* 0x000ee20000300800 */
[C---:B------:R-:W-:Y:S01]  /*287d0*/  VIADD R27, R25.reuse, UR4 ;  /* 0x00000004191b7c36 */ /* 0x040fe20008000000 */
[----:B------:R-:W-:Y:S01]  /*287e0*/  PRMT R0, R26, 0x7632, R0 ;  /* 0x000076321a007816 */ /* 0x000fe20000000000 */
[----:B-1----:R-:W-:-:S04]  /*287f0*/  IMAD.WIDE R4, R25, 0x2, R12 ;  /* 0x0000000219047825 */ /* 0x002fc800078e020c */
[C---:B0-----:R-:W-:Y:S01]  /*28800*/  IMAD.WIDE R8, R25.reuse, 0x2, R14 ;  /* 0x0000000219087825 */ /* 0x041fe200078e020e */
[----:B------:R2:W-:Y:S03]  /*28810*/  @P0 STG.E.U16 desc[UR12][R4.64], R0 ;  /* 0x0000000004000986 */ /* 0x0005e6000c10150c */
[----:B------:R-:W-:-:S04]  /*28820*/  IMAD.WIDE R22, R25, 0x2, R20 ;  /* 0x0000000219167825 */ /* 0x000fc800078e0214 */
[----:B------:R-:W-:-:S04]  /*28830*/  IMAD.WIDE R2, R27, 0x2, R2 ;  /* 0x000000021b027825 */ /* 0x000fc800078e0202 */
[----:B------:R-:W-:Y:S01]  /*28840*/  IMAD.WIDE R12, R27, 0x2, R12 ;  /* 0x000000021b0c7825 */ /* 0x000fe200078e020c */
[----:B------:R-:W-:-:S03]  /*28850*/  PRMT R6, R29, 0x7632, R6 ;  /* 0x000076321d067816 */ /* 0x000fc60000000006 */
[C---:B------:R-:W-:Y:S01]  /*28860*/  IMAD.WIDE R14, R27.reuse, 0x2, R14 ;  /* 0x000000021b0e7825 */ /* 0x040fe200078e020e */
[----:B------:R2:W-:Y:S04]  /*28870*/  @P6 STG.E.U16 desc[UR12][R8.64], R29 ;  /* 0x0000001d08006986 */ /* 0x0005e8000c10150c */
[----:B------:R2:W-:Y:S01]  /*28880*/  @P4 STG.E.U16 desc[UR12][R22.64], R6 ;  /* 0x0000000616004986 */ /* 0x0005e2000c10150c */
[----:B------:R-:W-:Y:S01]  /*28890*/  IMAD.WIDE R20, R27, 0x2, R20 ;  /* 0x000000021b147825 */ /* 0x000fe200078e0214 */
[----:B---3--:R-:W-:Y:S02]  /*288a0*/  PRMT R7, R11, 0x7632, R7 ;  /* 0x000076320b077816 */ /* 0x008fe40000000007 */
[----:B------:R2:W-:Y:S04]  /*288b0*/  @P3 STG.E.U16 desc[UR12][R2.64], R11 ;  /* 0x0000000b02003986 */ /* 0x0005e8000c10150c */
[----:B------:R2:W-:Y:S04]  /*288c0*/  @P5 STG.E.U16 desc[UR12][R12.64], R7 ;  /* 0x000000070c005986 */ /* 0x0005e8000c10150c */
[----:B------:R2:W-:Y:S01]  /*288d0*/  @P1 STG.E.U16 desc[UR12][R14.64], R19 ;  /* 0x000000130e001986 */ /* 0x0005e2000c10150c */
[----:B------:R-:W-:Y:S05]  /*288e0*/  @!P2 EXIT ;  /* 0x000000000000a94d */ /* 0x000fea0003800000 */
[----:B------:R-:W-:-:S05]  /*288f0*/  PRMT R10, R19, 0x7632, R10 ;  /* 0x00007632130a7816 */ /* 0x000fca000000000a */
[----:B------:R-:W-:Y:S01]  /*28900*/  STG.E.U16 desc[UR12][R20.64], R10 ;  /* 0x0000000a14007986 */ /* 0x000fe2000c10150c */
[----:B------:R-:W-:Y:S05]  /*28910*/  EXIT ;  /* 0x000000000000794d */ /* 0x000fea0003800000 */
.L_x_2:
[----:B------:R-:W-:-:S00]  /*28920*/  BRA `(.L_x_2) ;  /* 0xfffffffc00fc7947 */ /* 0x000fc0000383ffff */
[----:B------:R-:W-:-:S00]  /*28930*/  NOP ;  /* 0x0000000000007918 */ /* 0x000fc00000000000 */
        /* <DEDUP_REMOVED lines=12> */
.L_x_3:


//--------------------- .nv.shared.matmul_kernel  --------------------------
	.section	.nv.shared.matmul_kernel,"aw",@nobits
	.sectionflags	@""
	.align	16
	.zero		1024


//--------------------- .nv.shared.reserved.0     --------------------------
	.section	.nv.shared.reserved.0,"aw",@nobits
	.weak		__nv_reservedSMEM_offset_0_alias
	.size		__nv_reservedSMEM_offset_0_alias, 0, 64
	.other		__nv_reservedSMEM_offset_0_alias,@"STO_CUDA_RESERVED_SHARED STV_DEFAULT"
__nv_reservedSMEM_offset_0_alias:
	.zero		0
	.zero		64


//--------------------- .nv.constant0.matmul_kernel --------------------------
	.section	.nv.constant0.matmul_kernel,"a",@progbits
	.sectionflags	@""
	.align	4
.nv.constant0.matmul_kernel:
	.zero		976


//--------------------- SYMBOLS --------------------------

	.type		.nv.reservedSmem.offset0,@object
	.size		.nv.reservedSmem.offset0,0x4
	.type		.nv.reservedSmem.cap,@object
	.size		.nv.reservedSmem.cap,0x4
